def attn_fwd(
    Q,
    K,
    V,
    Out,
    Lse,
    sm_scale,
    stride_qz,
    stride_qh,
    stride_qm,
    stride_qk,
    stride_kz,
    stride_kh,
    stride_kn,
    stride_kk,
    stride_vz,
    stride_vh,
    stride_vn,
    stride_vk,
    stride_oz,
    stride_oh,
    stride_om,
    stride_ok,
    seqlen_q,
    seqlen_k,
    BLOCK_M: tl.constexpr,
    BLOCK_N: tl.constexpr,
    HEAD_DIM: tl.constexpr,
    CAUSAL: tl.constexpr,
):
    start_m = tl.program_id(0)
    off_hz = tl.program_id(1)
    q_off = off_hz * stride_qh
    k_off = off_hz * stride_kh
    v_off = off_hz * stride_vh
    offs_m = start_m * BLOCK_M + tl.arange(0, BLOCK_M)
    offs_d = tl.arange(0, HEAD_DIM)
    offs_n = tl.arange(0, BLOCK_N)
    q_ptrs = Q + q_off + offs_m[:, None] * stride_qm + offs_d[None, :] * stride_qk
    k_ptrs = K + k_off + offs_d[:, None] * stride_kk + offs_n[None, :] * stride_kn
    v_ptrs = V + v_off + offs_n[:, None] * stride_vn + offs_d[None, :] * stride_vk
    m_i = tl.full([BLOCK_M], float("-inf"), dtype=tl.float32)
    l_i = tl.zeros([BLOCK_M], dtype=tl.float32) + 1.0
    acc = tl.zeros([BLOCK_M, HEAD_DIM], dtype=tl.float32)
    q = tl.load(q_ptrs)
    acc, l_i, m_i = _attn_fwd_inner(
        acc,
        l_i,
        m_i,
        q,
        k_ptrs,
        v_ptrs,
        sm_scale,
        stride_kn,
        stride_vn,
        start_m,
        seqlen_k,
        BLOCK_M,
        BLOCK_N,
        HEAD_DIM,
        CAUSAL,
    )
    acc = acc / l_i[:, None]
    lse = m_i + tl.math.log2(l_i) / 1.4426950408889634
    o_ptrs = (
        Out
        + off_hz * stride_oh
        + offs_m[:, None] * stride_om
        + offs_d[None, :] * stride_ok
    )
    tl.store(o_ptrs, acc.to(Out.dtype.element_ty))
    tl.store(Lse + off_hz * seqlen_q + offs_m, lse)

# config = {"BLOCK_M": 128, "BLOCK_N": 128, "HEAD_DIM": 256, "arch": "sm_90", "causal": true, "dtype": "bf16", "num_stages": 4, "num_warps": 8}
# arch = sm_90


// ===== COMPILED SASS (sm_90a) =====

	.target	sm_90a

	.elftype	@"ET_EXEC"


//--------------------- .note.nv.tkinfo           --------------------------
	.section	.note.nv.tkinfo,"",@"SHT_NOTE"
	.sectionflags	@"SHF_NOTE_NV_TKINFO"
	.tkinfo
        /*0018*/ 	.word	0x00000002
        /*0030*/ 	.string	""
        /*0030*/ 	.string	"ptxas"
        /*0030*/ 	.string	"Cuda compilation tools, release 13.0, V13.0.88"
        /*0030*/ 	.string	"Build cuda_13.0.r13.0/compiler.36424714_0"
        /*0030*/ 	.string	"-v  -suppress-debug-info  -lineinfo  -arch sm_90a "



//--------------------- .note.nv.cuinfo           --------------------------
	.section	.note.nv.cuinfo,"",@"SHT_NOTE"
	.sectionflags	@"SHF_NOTE_NV_CUINFO"
        /*0018*/ 	.short	0x0002
        /*001a*/ 	.short	0x005a
        /*001c*/ 	.short	0x0082
	.zero		2


//--------------------- .nv.info                  --------------------------
	.section	.nv.info,"",@"SHT_CUDA_INFO"
	.align	4


	//----- nvinfo : EIATTR_REGCOUNT
	.align		4
        /*0000*/ 	.byte	0x04, 0x2f
        /*0002*/ 	.short	(.L_2 - .L_1)
	.align		4
.L_1:
        /*0004*/ 	.word	index@(attn_fwd)
        /*0008*/ 	.word	0x000000ff


	//----- nvinfo : EIATTR_FRAME_SIZE
	.align		4
.L_2:
        /*000c*/ 	.byte	0x04, 0x11
        /*000e*/ 	.short	(.L_4 - .L_3)
	.align		4
.L_3:
        /*0010*/ 	.word	index@(attn_fwd)
        /*0014*/ 	.word	0x00000748


	//----- nvinfo : EIATTR_MIN_STACK_SIZE
	.align		4
.L_4:
        /*0018*/ 	.byte	0x04, 0x12
        /*001a*/ 	.short	(.L_6 - .L_5)
	.align		4
.L_5:
        /*001c*/ 	.word	index@(attn_fwd)
        /*0020*/ 	.word	0x00000748
.L_6:


//--------------------- .nv.compat                --------------------------
	.section	.nv.compat,"",@"SHT_CUDA_COMPAT_INFO"
	.align	4
        /*0000*/ 	.byte	0x02, 0x09, 0x01, 0x00, 0x02, 0x02, 0x04, 0x00, 0x02, 0x05, 0x05, 0x00, 0x03, 0x07, 0x01, 0x01
        /*0010*/ 	.byte	0x02, 0x03, 0x00, 0x00, 0x02, 0x06, 0x01, 0x00, 0x04, 0x0b, 0x08, 0x00, 0x00, 0x00, 0x00, 0x00
        /*0020*/ 	.byte	0x00, 0x00, 0x00, 0x00


//--------------------- .nv.info.attn_fwd         --------------------------
	.section	.nv.info.attn_fwd,"",@"SHT_CUDA_INFO"
	.sectionflags	@""
	.align	4


	//----- nvinfo : EIATTR_CUDA_API_VERSION
	.align		4
        /*0000*/ 	.byte	0x04, 0x37
        /*0002*/ 	.short	(.L_8 - .L_7)
.L_7:
        /*0004*/ 	.word	0x00000082


	//----- nvinfo : EIATTR_KPARAM_INFO
	.align		4
.L_8:
        /*0008*/ 	.byte	0x04, 0x17
        /*000a*/ 	.short	(.L_10 - .L_9)
.L_9:
        /*000c*/ 	.word	0x00000000
        /*0010*/ 	.short	0x0019
        /*0012*/ 	.short	0x0080
        /*0014*/ 	.byte	0x00, 0xf4, 0x21, 0x00


	//----- nvinfo : EIATTR_KPARAM_INFO
	.align		4
.L_10:
        /*0018*/ 	.byte	0x04, 0x17
        /*001a*/ 	.short	(.L_12 - .L_11)
.L_11:
        /*001c*/ 	.word	0x00000000
        /*0020*/ 	.short	0x0018
        /*0022*/ 	.short	0x0078
        /*0024*/ 	.byte	0x00, 0xf4, 0x21, 0x00


	//----- nvinfo : EIATTR_KPARAM_INFO
	.align		4
.L_12:
        /*0028*/ 	.byte	0x04, 0x17
        /*002a*/ 	.short	(.L_14 - .L_13)
.L_13:
        /*002c*/ 	.word	0x00000000
        /*0030*/ 	.short	0x0017
        /*0032*/ 	.short	0x0070
        /*0034*/ 	.byte	0x00, 0xf0, 0x11, 0x00


	//----- nvinfo : EIATTR_KPARAM_INFO
	.align		4
.L_14:
        /*0038*/ 	.byte	0x04, 0x17
        /*003a*/ 	.short	(.L_16 - .L_15)
.L_15:
        /*003c*/ 	.word	0x00000000
        /*0040*/ 	.short	0x0016
        /*0042*/ 	.short	0x006c
        /*0044*/ 	.byte	0x00, 0xf0, 0x11, 0x00


	//----- nvinfo : EIATTR_KPARAM_INFO
	.align		4
.L_16:
        /*0048*/ 	.byte	0x04, 0x17
        /*004a*/ 	.short	(.L_18 - .L_17)
.L_17:
        /*004c*/ 	.word	0x00000000
        /*0050*/ 	.short	0x0015
        /*0052*/ 	.short	0x0068
        /*0054*/ 	.byte	0x00, 0xf0, 0x11, 0x00


	//----- nvinfo : EIATTR_KPARAM_INFO
	.align		4
.L_18:
        /*0058*/ 	.byte	0x04, 0x17
        /*005a*/ 	.short	(.L_20 - .L_19)
.L_19:
        /*005c*/ 	.word	0x00000000
        /*0060*/ 	.short	0x0014
        /*0062*/ 	.short	0x0064
        /*0064*/ 	.byte	0x00, 0xf0, 0x11, 0x00


	//----- nvinfo : EIATTR_KPARAM_INFO
	.align		4
.L_20:
        /*0068*/ 	.byte	0x04, 0x17
        /*006a*/ 	.short	(.L_22 - .L_21)
.L_21:
        /*006c*/ 	.word	0x00000000
        /*0070*/ 	.short	0x0013
        /*0072*/ 	.short	0x0060
        /*0074*/ 	.byte	0x00, 0xf0, 0x11, 0x00


	//----- nvinfo : EIATTR_KPARAM_INFO
	.align		4
.L_22:
        /*0078*/ 	.byte	0x04, 0x17
        /*007a*/ 	.short	(.L_24 - .L_23)
.L_23:
        /*007c*/ 	.word	0x00000000
        /*0080*/ 	.short	0x0012
        /*0082*/ 	.short	0x005c
        /*0084*/ 	.byte	0x00, 0xf0, 0x11, 0x00


	//----- nvinfo : EIATTR_KPARAM_INFO
	.align		4
.L_24:
        /*0088*/ 	.byte	0x04, 0x17
        /*008a*/ 	.short	(.L_26 - .L_25)
.L_25:
        /*008c*/ 	.word	0x00000000
        /*0090*/ 	.short	0x0011
        /*0092*/ 	.short	0x0058
        /*0094*/ 	.byte	0x00, 0xf0, 0x11, 0x00


	//----- nvinfo : EIATTR_KPARAM_INFO
	.align		4
.L_26:
        /*0098*/ 	.byte	0x04, 0x17
        /*009a*/ 	.short	(.L_28 - .L_27)
.L_27:
        /*009c*/ 	.word	0x00000000
        /*00a0*/ 	.short	0x0010
        /*00a2*/ 	.short	0x0054
        /*00a4*/ 	.byte	0x00, 0xf0, 0x11, 0x00


	//----- nvinfo : EIATTR_KPARAM_INFO
	.align		4
.L_28:
        /*00a8*/ 	.byte	0x04, 0x17
        /*00aa*/ 	.short	(.L_30 - .L_29)
.L_29:
        /*00ac*/ 	.word	0x00000000
        /*00b0*/ 	.short	0x000f
        /*00b2*/ 	.short	0x0050
        /*00b4*/ 	.byte	0x00, 0xf0, 0x11, 0x00


	//----- nvinfo : EIATTR_KPARAM_INFO
	.align		4
.L_30:
        /*00b8*/ 	.byte	0x04, 0x17
        /*00ba*/ 	.short	(.L_32 - .L_31)
.L_31:
        /*00bc*/ 	.word	0x00000000
        /*00c0*/ 	.short	0x000e
        /*00c2*/ 	.short	0x004c
        /*00c4*/ 	.byte	0x00, 0xf0, 0x11, 0x00


	//----- nvinfo : EIATTR_KPARAM_INFO
	.align		4
.L_32:
        /*00c8*/ 	.byte	0x04, 0x17
        /*00ca*/ 	.short	(.L_34 - .L_33)
.L_33:
        /*00cc*/ 	.word	0x00000000
        /*00d0*/ 	.short	0x000d
        /*00d2*/ 	.short	0x0048
        /*00d4*/ 	.byte	0x00, 0xf0, 0x11, 0x00


	//----- nvinfo : EIATTR_KPARAM_INFO
	.align		4
.L_34:
        /*00d8*/ 	.byte	0x04, 0x17
        /*00da*/ 	.short	(.L_36 - .L_35)
.L_35:
        /*00dc*/ 	.word	0x00000000
        /*00e0*/ 	.short	0x000c
        /*00e2*/ 	.short	0x0044
        /*00e4*/ 	.byte	0x00, 0xf0, 0x11, 0x00


	//----- nvinfo : EIATTR_KPARAM_INFO
	.align		4
.L_36:
        /*00e8*/ 	.byte	0x04, 0x17
        /*00ea*/ 	.short	(.L_38 - .L_37)
.L_37:
        /*00ec*/ 	.word	0x00000000
        /*00f0*/ 	.short	0x000b
        /*00f2*/ 	.short	0x0040
        /*00f4*/ 	.byte	0x00, 0xf0, 0x11, 0x00


	//----- nvinfo : EIATTR_KPARAM_INFO
	.align		4
.L_38:
        /*00f8*/ 	.byte	0x04, 0x17
        /*00fa*/ 	.short	(.L_40 - .L_39)
.L_39:
        /*00fc*/ 	.word	0x00000000
        /*0100*/ 	.short	0x000a
        /*0102*/ 	.short	0x003c
        /*0104*/ 	.byte	0x00, 0xf0, 0x11, 0x00


	//----- nvinfo : EIATTR_KPARAM_INFO
	.align		4
.L_40:
        /*0108*/ 	.byte	0x04, 0x17
        /*010a*/ 	.short	(.L_42 - .L_41)
.L_41:
        /*010c*/ 	.word	0x00000000
        /*0110*/ 	.short	0x0009
        /*0112*/ 	.short	0x0038
        /*0114*/ 	.byte	0x00, 0xf0, 0x11, 0x00


	//----- nvinfo : EIATTR_KPARAM_INFO
	.align		4
.L_42:
        /*0118*/ 	.byte	0x04, 0x17
        /*011a*/ 	.short	(.L_44 - .L_43)
.L_43:
        /*011c*/ 	.word	0x00000000
        /*0120*/ 	.short	0x0008
        /*0122*/ 	.short	0x0034
        /*0124*/ 	.byte	0x00, 0xf0, 0x11, 0x00


	//----- nvinfo : EIATTR_KPARAM_INFO
	.align		4
.L_44:
        /*0128*/ 	.byte	0x04, 0x17
        /*012a*/ 	.short	(.L_46 - .L_45)
.L_45:
        /*012c*/ 	.word	0x00000000
        /*0130*/ 	.short	0x0007
        /*0132*/ 	.short	0x0030
        /*0134*/ 	.byte	0x00, 0xf0, 0x11, 0x00


	//----- nvinfo : EIATTR_KPARAM_INFO
	.align		4
.L_46:
        /*0138*/ 	.byte	0x04, 0x17
        /*013a*/ 	.short	(.L_48 - .L_47)
.L_47:
        /*013c*/ 	.word	0x00000000
        /*0140*/ 	.short	0x0006
        /*0142*/ 	.short	0x002c
        /*0144*/ 	.byte	0x00, 0xf0, 0x11, 0x00


	//----- nvinfo : EIATTR_KPARAM_INFO
	.align		4
.L_48:
        /*0148*/ 	.byte	0x04, 0x17
        /*014a*/ 	.short	(.L_50 - .L_49)
.L_49:
        /*014c*/ 	.word	0x00000000
        /*0150*/ 	.short	0x0005
        /*0152*/ 	.short	0x0028
        /*0154*/ 	.byte	0x00, 0xf0, 0x11, 0x00


	//----- nvinfo : EIATTR_KPARAM_INFO
	.align		4
.L_50:
        /*0158*/ 	.byte	0x04, 0x17
        /*015a*/ 	.short	(.L_52 - .L_51)
.L_51:
        /*015c*/ 	.word	0x00000000
        /*0160*/ 	.short	0x0004
        /*0162*/ 	.short	0x0020
        /*0164*/ 	.byte	0x00, 0xf4, 0x21, 0x00


	//----- nvinfo : EIATTR_KPARAM_INFO
	.align		4
.L_52:
        /*0168*/ 	.byte	0x04, 0x17
        /*016a*/ 	.short	(.L_54 - .L_53)
.L_53:
        /*016c*/ 	.word	0x00000000
        /*0170*/ 	.short	0x0003
        /*0172*/ 	.short	0x0018
        /*0174*/ 	.byte	0x00, 0xf4, 0x21, 0x00


	//----- nvinfo : EIATTR_KPARAM_INFO
	.align		4
.L_54:
        /*0178*/ 	.byte	0x04, 0x17
        /*017a*/ 	.short	(.L_56 - .L_55)
.L_55:
        /*017c*/ 	.word	0x00000000
        /*0180*/ 	.short	0x0002
        /*0182*/ 	.short	0x0010
        /*0184*/ 	.byte	0x00, 0xf4, 0x21, 0x00


	//----- nvinfo : EIATTR_KPARAM_INFO
	.align		4
.L_56:
        /*0188*/ 	.byte	0x04, 0x17
        /*018a*/ 	.short	(.L_58 - .L_57)
.L_57:
        /*018c*/ 	.word	0x00000000
        /*0190*/ 	.short	0x0001
        /*0192*/ 	.short	0x0008
        /*0194*/ 	.byte	0x00, 0xf4, 0x21, 0x00


	//----- nvinfo : EIATTR_KPARAM_INFO
	.align		4
.L_58:
        /*0198*/ 	.byte	0x04, 0x17
        /*019a*/ 	.short	(.L_60 - .L_59)
.L_59:
        /*019c*/ 	.word	0x00000000
        /*01a0*/ 	.short	0x0000
        /*01a2*/ 	.short	0x0000
        /*01a4*/ 	.byte	0x00, 0xf4, 0x21, 0x00


	//----- nvinfo : EIATTR_SPARSE_MMA_MASK
	.align		4
.L_60:
        /*01a8*/ 	.byte	0x03, 0x50
        /*01aa*/ 	.short	0x0000


	//----- nvinfo : EIATTR_MAXREG_COUNT
	.align		4
        /*01ac*/ 	.byte	0x03, 0x1b
        /*01ae*/ 	.short	0x00ff


	//----- nvinfo : EIATTR_NUM_BARRIERS
	.align		4
        /*01b0*/ 	.byte	0x02, 0x4c
        /*01b2*/ 	.byte	0x01
	.zero		1


	//----- nvinfo : EIATTR_ANNOTATIONS
	.align		4
        /*01b4*/ 	.byte	0x04, 0x55
        /*01b6*/ 	.short	(.L_62 - .L_61)


	//   ....[0]....
.L_61:
        /*01b8*/ 	.word	0x00000001
        /*01bc*/ 	.byte	0x30, 0x2a, 0x00, 0x00, 0x01, 0x00, 0x00, 0x00, 0x50, 0x2a, 0x00, 0x00, 0x01, 0x00, 0x00, 0x00
        /* <DEDUP_REMOVED lines=345> */
        /*175c*/ 	.byte	0xa0, 0x13, 0x01, 0x00, 0x01, 0x00, 0x00, 0x00, 0xe0, 0x13, 0x01, 0x00


	//----- nvinfo : EIATTR_MERCURY_ISA_VERSION
	.align		4
.L_62:
        /*1768*/ 	.byte	0x03, 0x5f
        /*176a*/ 	.short	0x0101


	//----- nvinfo : EIATTR_COOP_GROUP_MASK_REGIDS
	.align		4
        /*176c*/ 	.byte	0x04, 0x29
        /*176e*/ 	.short	(.L_64 - .L_63)


	//   ....[0]....
.L_63:
        /*1770*/ 	.word	0xffffffff


	//   ....[1]....
        /*1774*/ 	.word	0xffffffff


	//   ....[2]....
        /*1778*/ 	.word	0xffffffff


	//   ....[3]....
        /*177c*/ 	.word	0xffffffff


	//   ....[4]....
        /*1780*/ 	.word	0xffffffff


	//   ....[5]....
        /*1784*/ 	.word	0xffffffff


	//   ....[6]....
        /*1788*/ 	.word	0xffffffff


	//   ....[7]....
        /*178c*/ 	.word	0xffffffff


	//----- nvinfo : EIATTR_COOP_GROUP_INSTR_OFFSETS
	.align		4
.L_64:
        /*1790*/ 	.byte	0x04, 0x28
        /*1792*/ 	.short	(.L_66 - .L_65)


	//   ....[0]....
.L_65:
        /*1794*/ 	.word	0x0000e1d0


	//   ....[1]....
        /*1798*/ 	.word	0x0000e680


	//   ....[2]....
        /*179c*/ 	.word	0x0000eb00


	//   ....[3]....
        /*17a0*/ 	.word	0x0000eb20


	//   ....[4]....
        /*17a4*/ 	.word	0x000111e0


	//   ....[5]....
        /*17a8*/ 	.word	0x000111f0


	//   ....[6]....
        /*17ac*/ 	.word	0x00011230


	//   ....[7]....
        /*17b0*/ 	.word	0x00011240


	//----- nvinfo : EIATTR_EXIT_INSTR_OFFSETS
	.align		4
.L_66:
        /*17b4*/ 	.byte	0x04, 0x1c
        /*17b6*/ 	.short	(.L_68 - .L_67)


	//   ....[0]....
.L_67:
        /*17b8*/ 	.word	0x00016710


	//   ....[1]....
        /*17bc*/ 	.word	0x00016740


	//----- nvinfo : EIATTR_REQNTID
	.align		4
.L_68:
        /*17c0*/ 	.byte	0x04, 0x10
        /*17c2*/ 	.short	(.L_70 - .L_69)
.L_69:
        /*17c4*/ 	.word	0x00000100
        /*17c8*/ 	.word	0x00000001
        /*17cc*/ 	.word	0x00000001


	//----- nvinfo : EIATTR_CBANK_PARAM_SIZE
	.align		4
.L_70:
        /*17d0*/ 	.byte	0x03, 0x19
        /*17d2*/ 	.short	0x0088


	//----- nvinfo : EIATTR_PARAM_CBANK
	.align		4
        /*17d4*/ 	.byte	0x04, 0x0a
        /*17d6*/ 	.short	(.L_72 - .L_71)
	.align		4
.L_71:
        /*17d8*/ 	.word	index@(.nv.constant0.attn_fwd)
        /*17dc*/ 	.short	0x0210
        /*17de*/ 	.short	0x0088


	//----- nvinfo : EIATTR_SW_WAR
	.align		4
.L_72:
        /*17e0*/ 	.byte	0x04, 0x36
        /*17e2*/ 	.short	(.L_74 - .L_73)
.L_73:
        /*17e4*/ 	.word	0x00000008
.L_74:


//--------------------- .nv.callgraph             --------------------------
	.section	.nv.callgraph,"",@"SHT_CUDA_CALLGRAPH"
	.align	4
	.sectionentsize	8
	.align		4
        /*0000*/ 	.word	0x00000000
	.align		4
        /*0004*/ 	.word	0xffffffff
	.align		4
        /*0008*/ 	.word	0x00000000
	.align		4
        /*000c*/ 	.word	0xfffffffe
	.align		4
        /*0010*/ 	.word	0x00000000
	.align		4
        /*0014*/ 	.word	0xfffffffd
	.align		4
        /*0018*/ 	.word	0x00000000
	.align		4
        /*001c*/ 	.word	0xfffffffc


//--------------------- .nv.constant4             --------------------------
	.section	.nv.constant4,"a",@progbits
	.align	8
	.align		8
.nv.constant4:
        /*0000*/ 	.dword	_$_str


//--------------------- .text.attn_fwd            --------------------------
	.section	.text.attn_fwd,"ax",@progbits
	.align	128
        .global         attn_fwd
        .type           attn_fwd,@function
        .size           attn_fwd,(.L_x_3 - attn_fwd)
        .other          attn_fwd,@"STO_CUDA_ENTRY STV_DEFAULT"
attn_fwd:
.text.attn_fwd:
[----:B------:R-:W0:Y:S01]  /*0000*/  LDC R1, c[0x0][0x28] ;  /* 0x00000a00ff017b82 */ /* 0x000e220000000800 */
[----:B------:R-:W1:Y:S07]  /*0010*/  S2R R5, SR_CTAID.X ;  /* 0x0000000000057919 */ /* 0x000e6e0000002500 */
[----:B------:R-:W2:Y:S01]  /*0020*/  S2UR UR6, SR_CTAID.Y ;  /* 0x00000000000679c3 */ /* 0x000ea20000002600 */
[----:B------:R-:W-:Y:S01]  /*0030*/  ULDC.64 UR4, c[0x0][0x240] ;  /* 0x0000900000047ab9 */ /* 0x000fe20000000a00 */
[----:B0-----:R-:W-:Y:S01]  /*0040*/  VIADD R1, R1, 0xfffff8b8 ;  /* 0xfffff8b801017836 */ /* 0x001fe20000000000 */
[----:B------:R-:W0:Y:S05]  /*0050*/  S2R R221, SR_TID.X ;  /* 0x0000000000dd7919 */ /* 0x000e2a0000002100 */
[----:B------:R-:W3:Y:S08]  /*0060*/  LDC R18, c[0x0][0x248] ;  /* 0x00009200ff127b82 */ /* 0x000ef00000000800 */
[----:B------:R-:W4:Y:S01]  /*0070*/  LDC.64 R10, c[0x0][0x210] ;  /* 0x00008400ff0a7b82 */ /* 0x000f220000000a00 */
[----:B--2---:R-:W-:-:S04]  /*0080*/  UIMAD UR4, UR6, UR4, URZ ;  /* 0x00000004060472a4 */ /* 0x004fc8000f8e023f */
[----:B------:R-:W-:Y:S01]  /*0090*/  USHF.L.U32 UR6, UR4, 0x1, URZ ;  /* 0x0000000104067899 */ /* 0x000fe2000800063f */
[----:B-1----:R-:W-:Y:S01]  /*00a0*/  IMAD.SHL.U32 R5, R5, 0x80, RZ ;  /* 0x0000008005057824 */ /* 0x002fe200078e00ff */
[----:B0-----:R-:W-:-:S04]  /*00b0*/  SHF.R.U32.HI R3, RZ, 0x7, R221 ;  /* 0x00000007ff037819 */ /* 0x001fc800000116dd */
[----:B------:R-:W-:Y:S02]  /*00c0*/  LOP3.LUT R0, R5, 0x7f, R221, 0xf8, !PT ;  /* 0x0000007f05007812 */ /* 0x000fe400078ef8dd */
[----:B------:R-:W-:-:S03]  /*00d0*/  SGXT.U32 R3, R3, 0x1 ;  /* 0x000000010303781a */ /* 0x000fc60000000000 */
[----:B------:R-:W-:Y:S01]  /*00e0*/  IMAD R0, R0, UR5, RZ ;  /* 0x0000000500007c24 */ /* 0x000fe2000f8e02ff */
[----:B------:R-:W-:Y:S01]  /*00f0*/  UIMAD.WIDE UR4, UR4, 0x2, URZ ;  /* 0x00000002040478a5 */ /* 0x000fe2000f8e023f */
[----:B---3--:R-:W-:Y:S02]  /*0100*/  IMAD R9, R3, R18, RZ ;  /* 0x0000001203097224 */ /* 0x008fe400078e02ff */
[C---:B------:R-:W-:Y:S02]  /*0110*/  IMAD.SHL.U32 R7, R0.reuse, 0x2, RZ ;  /* 0x0000000200077824 */ /* 0x040fe400078e00ff */
[----:B------:R-:W-:-:S03]  /*0120*/  IMAD.HI R0, R0, 0x2, RZ ;  /* 0x0000000200007827 */ /* 0x000fc600078e02ff */
[----:B----4-:R-:W-:Y:S01]  /*0130*/  IADD3 R4, P0, P1, R7, UR6, R10 ;  /* 0x0000000607047c10 */ /* 0x010fe2000f91e00a */
[----:B------:R-:W-:Y:S01]  /*0140*/  IMAD R7, R18, 0x2, R9 ;  /* 0x0000000212077824 */ /* 0x000fe200078e0209 */
[----:B------:R-:W-:Y:S02]  /*0150*/  ULDC.64 UR6, c[0x0][0x208] ;  /* 0x0000820000067ab9 */ /* 0x000fe40000000a00 */
[----:B------:R-:W-:Y:S01]  /*0160*/  IADD3.X R0, R0, UR5, R11, P0, P1 ;  /* 0x0000000500007c10 */ /* 0x000fe200087e240b */
[C---:B------:R-:W-:Y:S01]  /*0170*/  IMAD R13, R18.reuse, 0x2, R7 ;  /* 0x00000002120d7824 */ /* 0x040fe200078e0207 */
[-C--:B------:R-:W-:Y:S02]  /*0180*/  LEA R8, P0, R9, R4.reuse, 0x1 ;  /* 0x0000000409087211 */ /* 0x080fe400078008ff */
[----:B------:R-:W-:Y:S01]  /*0190*/  LEA R10, P1, R7, R4, 0x1 ;  /* 0x00000004070a7211 */ /* 0x000fe200078208ff */
[----:B------:R-:W-:Y:S01]  /*01a0*/  IMAD R15, R18, 0x2, R13 ;  /* 0x00000002120f7824 */ /* 0x000fe200078e020d */
[----:B------:R-:W-:-:S02]  /*01b0*/  LEA.HI.X.SX32 R9, R9, R0, 0x1, P0 ;  /* 0x0000000009097211 */ /* 0x000fc400000f0eff */
[----:B------:R-:W-:Y:S01]  /*01c0*/  LEA R12, P0, R13, R4, 0x1 ;  /* 0x000000040d0c7211 */ /* 0x000fe200078008ff */
[C---:B------:R-:W-:Y:S01]  /*01d0*/  IMAD R17, R18.reuse, 0x2, R15 ;  /* 0x0000000212117824 */ /* 0x040fe200078e020f */
[-C--:B------:R-:W-:Y:S02]  /*01e0*/  LEA.HI.X.SX32 R11, R7, R0.reuse, 0x1, P1 ;  /* 0x00000000070b7211 */ /* 0x080fe400008f0eff */
[----:B------:R-:W-:Y:S01]  /*01f0*/  LEA.HI.X.SX32 R13, R13, R0, 0x1, P0 ;  /* 0x000000000d0d7211 */ /* 0x000fe200000f0eff */
[C---:B------:R-:W-:Y:S01]  /*0200*/  IMAD R19, R18.reuse, 0x2, R17 ;  /* 0x0000000212137824 */ /* 0x040fe200078e0211 */
[C---:B------:R-:W-:Y:S01]  /*0210*/  LEA R14, P0, R15.reuse, R4, 0x1 ;  /* 0x000000040f0e7211 */ /* 0x040fe200078008ff */
[----:B------:R0:W2:Y:S02]  /*0220*/  LDG.E.U16 R2, desc[UR6][R10.64] ;  /* 0x000000060a027981 */ /* 0x0000a4000c1e1500 */
[----:B------:R-:W-:Y:S01]  /*0230*/  IMAD R23, R18, 0x2, R19 ;  /* 0x0000000212177824 */ /* 0x000fe200078e0213 */
[----:B------:R-:W-:Y:S01]  /*0240*/  LEA.HI.X.SX32 R15, R15, R0, 0x1, P0 ;  /* 0x000000000f0f7211 */ /* 0x000fe200000f0eff */
[----:B------:R1:W3:Y:S01]  /*0250*/  LDG.E.U16 R6, desc[UR6][R12.64] ;  /* 0x000000060c067981 */ /* 0x0002e2000c1e1500 */
[----:B------:R-:W-:-:S03]  /*0260*/  LEA R20, P0, R19, R4, 0x1 ;  /* 0x0000000413147211 */ /* 0x000fc600078008ff */
[----:B------:R-:W4:Y:S01]  /*0270*/  LDG.E.U16 R7, desc[UR6][R8.64] ;  /* 0x0000000608077981 */ /* 0x000f22000c1e1500 */
[C---:B0-----:R-:W-:Y:S01]  /*0280*/  IMAD R11, R18.reuse, 0x2, R23 ;  /* 0x00000002120b7824 */ /* 0x041fe200078e0217 */
[----:B------:R-:W-:Y:S02]  /*0290*/  LEA.HI.X.SX32 R21, R19, R0, 0x1, P0 ;  /* 0x0000000013157211 */ /* 0x000fe400000f0eff */
[-C--:B------:R-:W-:Y:S01]  /*02a0*/  LEA R22, P0, R23, R4.reuse, 0x1 ;  /* 0x0000000417167211 */ /* 0x080fe200078008ff */
[C---:B------:R-:W-:Y:S01]  /*02b0*/  IMAD R19, R18.reuse, 0x2, R11 ;  /* 0x0000000212137824 */ /* 0x040fe200078e020b */
[----:B------:R-:W-:Y:S01]  /*02c0*/  LEA R16, P1, R17, R4, 0x1 ;  /* 0x0000000411107211 */ /* 0x000fe200078208ff */
[----:B------:R-:W5:Y:S01]  /*02d0*/  LDG.E.U16 R10, desc[UR6][R20.64] ;  /* 0x00000006140a7981 */ /* 0x000f62000c1e1500 */
[----:B------:R-:W-:Y:S01]  /*02e0*/  LEA.HI.X.SX32 R23, R23, R0, 0x1, P0 ;  /* 0x0000000017177211 */ /* 0x000fe200000f0eff */
[----:B-1----:R-:W-:Y:S01]  /*02f0*/  IMAD R13, R18, 0x2, R19 ;  /* 0x00000002120d7824 */ /* 0x002fe200078e0213 */
[----:B------:R-:W-:Y:S01]  /*0300*/  LEA R24, P0, R11, R4, 0x1 ;  /* 0x000000040b187211 */ /* 0x000fe200078008ff */
[----:B------:R0:W3:Y:S01]  /*0310*/  LDG.E.U16 R8, desc[UR6][R14.64] ;  /* 0x000000060e087981 */ /* 0x0000e2000c1e1500 */
[----:B------:R-:W-:-:S02]  /*0320*/  LEA.HI.X.SX32 R17, R17, R0, 0x1, P1 ;  /* 0x0000000011117211 */ /* 0x000fc400008f0eff */
[----:B------:R-:W-:Y:S02]  /*0330*/  LEA.HI.X.SX32 R25, R11, R0, 0x1, P0 ;  /* 0x000000000b197211 */ /* 0x000fe400000f0eff */
[-C--:B------:R-:W-:Y:S01]  /*0340*/  LEA R28, P0, R13, R4.reuse, 0x1 ;  /* 0x000000040d1c7211 */ /* 0x080fe200078008ff */
[----:B------:R1:W2:Y:S01]  /*0350*/  LDG.E.U16 R9, desc[UR6][R16.64] ;  /* 0x0000000610097981 */ /* 0x0002a2000c1e1500 */
[----:B------:R-:W-:Y:S01]  /*0360*/  LEA R26, P1, R19, R4, 0x1 ;  /* 0x00000004131a7211 */ /* 0x000fe200078208ff */
[C---:B0-----:R-:W-:Y:S01]  /*0370*/  IMAD R15, R18.reuse, 0x2, R13 ;  /* 0x00000002120f7824 */ /* 0x041fe200078e020d */
[-C--:B------:R-:W-:Y:S01]  /*0380*/  LEA.HI.X.SX32 R29, R13, R0.reuse, 0x1, P0 ;  /* 0x000000000d1d7211 */ /* 0x080fe200000f0eff */
[----:B------:R0:W3:Y:S01]  /*0390*/  LDG.E.U16 R11, desc[UR6][R22.64] ;  /* 0x00000006160b7981 */ /* 0x0000e2000c1e1500 */
[----:B------:R-:W-:Y:S01]  /*03a0*/  LEA.HI.X.SX32 R27, R19, R0, 0x1, P1 ;  /* 0x00000000131b7211 */ /* 0x000fe200008f0eff */
[C---:B-1----:R-:W-:Y:S01]  /*03b0*/  IMAD R17, R18.reuse, 0x2, R15 ;  /* 0x0000000212117824 */ /* 0x042fe200078e020f */
[C---:B------:R-:W-:Y:S01]  /*03c0*/  LEA R20, P0, R15.reuse, R4, 0x1 ;  /* 0x000000040f147211 */ /* 0x040fe200078008ff */
[----:B------:R1:W3:Y:S02]  /*03d0*/  LDG.E.U16 R12, desc[UR6][R24.64] ;  /* 0x00000006180c7981 */ /* 0x0002e4000c1e1500 */
[C---:B------:R-:W-:Y:S01]  /*03e0*/  IMAD R19, R18.reuse, 0x2, R17 ;  /* 0x0000000212137824 */ /* 0x040fe200078e0211 */
[----:B------:R-:W-:Y:S01]  /*03f0*/  LEA.HI.X.SX32 R21, R15, R0, 0x1, P0 ;  /* 0x000000000f157211 */ /* 0x000fe200000f0eff */
[----:B------:R1:W3:Y:S01]  /*0400*/  LDG.E.U16 R14, desc[UR6][R28.64] ;  /* 0x000000061c0e7981 */ /* 0x0002e2000c1e1500 */
[-C--:B0-----:R-:W-:Y:S01]  /*0410*/  LEA R22, P0, R17, R4.reuse, 0x1 ;  /* 0x0000000411167211 */ /* 0x081fe200078008ff */
[C---:B------:R-:W-:Y:S01]  /*0420*/  IMAD R33, R18.reuse, 0x2, R19 ;  /* 0x0000000212217824 */ /* 0x040fe200078e0213 */
[----:B------:R-:W-:Y:S01]  /*0430*/  LEA R30, P1, R19, R4, 0x1 ;  /* 0x00000004131e7211 */ /* 0x000fe200078208ff */
[----:B------:R0:W5:Y:S01]  /*0440*/  LDG.E.U16 R13, desc[UR6][R26.64] ;  /* 0x000000061a0d7981 */ /* 0x000162000c1e1500 */
[----:B------:R-:W-:Y:S01]  /*0450*/  LEA.HI.X.SX32 R23, R17, R0, 0x1, P0 ;  /* 0x0000000011177211 */ /* 0x000fe200000f0eff */
[C---:B------:R-:W-:Y:S01]  /*0460*/  IMAD R17, R18.reuse, 0x2, R33 ;  /* 0x0000000212117824 */ /* 0x040fe200078e0221 */
[C---:B-1----:R-:W-:Y:S01]  /*0470*/  LEA R24, P0, R33.reuse, R4, 0x1 ;  /* 0x0000000421187211 */ /* 0x042fe200078008ff */
[----:B------:R-:W3:Y:S02]  /*0480*/  LDG.E.U16 R15, desc[UR6][R20.64] ;  /* 0x00000006140f7981 */ /* 0x000ee4000c1e1500 */
[C---:B------:R-:W-:Y:S01]  /*0490*/  IMAD R29, R18.reuse, 0x2, R17 ;  /* 0x00000002121d7824 */ /* 0x040fe200078e0211 */
[-C--:B------:R-:W-:Y:S01]  /*04a0*/  LEA.HI.X.SX32 R25, R33, R0.reuse, 0x1, P0 ;  /* 0x0000000021197211 */ /* 0x080fe200000f0eff */
[----:B------:R-:W3:Y:S02]  /*04b0*/  LDG.E.U16 R16, desc[UR6][R22.64] ;  /* 0x0000000616107981 */ /* 0x000ee4000c1e1500 */
[----:B------:R-:W-:Y:S01]  /*04c0*/  IMAD R33, R18, 0x2, R29 ;  /* 0x0000000212217824 */ /* 0x000fe200078e021d */
[----:B------:R-:W-:-:S03]  /*04d0*/  LEA.HI.X.SX32 R31, R19, R0, 0x1, P1 ;  /* 0x00000000131f7211 */ /* 0x000fc600008f0eff */
[C---:B------:R-:W-:Y:S01]  /*04e0*/  IMAD R35, R18.reuse, 0x2, R33 ;  /* 0x0000000212237824 */ /* 0x040fe200078e0221 */
[C---:B0-----:R-:W-:Y:S01]  /*04f0*/  LEA R26, P0, R17.reuse, R4, 0x1 ;  /* 0x00000004111a7211 */ /* 0x041fe200078008ff */
[----:B------:R0:W3:Y:S03]  /*0500*/  LDG.E.U16 R19, desc[UR6][R30.64] ;  /* 0x000000061e137981 */ /* 0x0000e6000c1e1500 */
[----:B------:R-:W-:Y:S02]  /*0510*/  LEA.HI.X.SX32 R27, R17, R0, 0x1, P0 ;  /* 0x00000000111b7211 */ /* 0x000fe400000f0eff */
[----:B------:R1:W3:Y:S01]  /*0520*/  LDG.E.U16 R17, desc[UR6][R24.64] ;  /* 0x0000000618117981 */ /* 0x0002e2000c1e1500 */
[C---:B0-----:R-:W-:Y:S01]  /*0530*/  IMAD R31, R18.reuse, 0x2, R35 ;  /* 0x00000002121f7824 */ /* 0x041fe200078e0223 */
[C---:B------:R-:W-:Y:S02]  /*0540*/  LEA R28, P0, R29.reuse, R4, 0x1 ;  /* 0x000000041d1c7211 */ /* 0x040fe400078008ff */
[----:B------:R0:W3:Y:S01]  /*0550*/  LDG.E.U16 R21, desc[UR6][R26.64] ;  /* 0x000000061a157981 */ /* 0x0000e2000c1e1500 */
[----:B-1----:R-:W-:Y:S01]  /*0560*/  IMAD R25, R18, 0x2, R31 ;  /* 0x0000000212197824 */ /* 0x002fe200078e021f */
[----:B------:R-:W-:-:S03]  /*0570*/  LEA.HI.X.SX32 R29, R29, R0, 0x1, P0 ;  /* 0x000000001d1d7211 */ /* 0x000fc600000f0eff */
[C---:B------:R-:W-:Y:S01]  /*0580*/  IMAD R39, R18.reuse, 0x2, R25 ;  /* 0x0000000212277824 */ /* 0x040fe200078e0219 */
[C---:B------:R-:W-:Y:S01]  /*0590*/  LEA R34, P0, R35.reuse, R4, 0x1 ;  /* 0x0000000423227211 */ /* 0x040fe200078008ff */
[----:B------:R1:W3:Y:S02]  /*05a0*/  LDG.E.U16 R20, desc[UR6][R28.64] ;  /* 0x000000061c147981 */ /* 0x0002e4000c1e1500 */
[C---:B0-----:R-:W-:Y:S01]  /*05b0*/  IMAD R27, R18.reuse, 0x2, R39 ;  /* 0x00000002121b7824 */ /* 0x041fe200078e0227 */
[----:B------:R-:W-:Y:S02]  /*05c0*/  LEA.HI.X.SX32 R35, R35, R0, 0x1, P0 ;  /* 0x0000000023237211 */ /* 0x000fe400000f0eff */
[-C--:B------:R-:W-:Y:S02]  /*05d0*/  LEA R30, P0, R31, R4.reuse, 0x1 ;  /* 0x000000041f1e7211 */ /* 0x080fe400078008ff */
[----:B------:R-:W-:Y:S01]  /*05e0*/  LEA R32, P1, R33, R4, 0x1 ;  /* 0x0000000421207211 */ /* 0x000fe200078208ff */
[----:B------:R0:W3:Y:S01]  /*05f0*/  LDG.E.U16 R22, desc[UR6][R34.64] ;  /* 0x0000000622167981 */ /* 0x0000e2000c1e1500 */
[----:B-1----:R-:W-:Y:S01]  /*0600*/  IMAD R29, R18, 0x2, R27 ;  /* 0x00000002121d7824 */ /* 0x002fe200078e021b */
[----:B------:R-:W-:-:S02]  /*0610*/  LEA.HI.X.SX32 R31, R31, R0, 0x1, P0 ;  /* 0x000000001f1f7211 */ /* 0x000fc400000f0eff */
[----:B------:R-:W-:Y:S02]  /*0620*/  LEA.HI.X.SX32 R33, R33, R0, 0x1, P1 ;  /* 0x0000000021217211 */ /* 0x000fe400008f0eff */
[-C--:B------:R-:W-:Y:S01]  /*0630*/  LEA R36, P0, R25, R4.reuse, 0x1 ;  /* 0x0000000419247211 */ /* 0x080fe200078008ff */
[C---:B0-----:R-:W-:Y:S01]  /*0640*/  IMAD R35, R18.reuse, 0x2, R29 ;  /* 0x0000000212237824 */ /* 0x041fe200078e021d */
[----:B------:R-:W-:Y:S01]  /*0650*/  LEA R38, P1, R39, R4, 0x1 ;  /* 0x0000000427267211 */ /* 0x000fe200078208ff */
[----:B------:R-:W3:Y:S01]  /*0660*/  LDG.E.U16 R23, desc[UR6][R32.64] ;  /* 0x0000000620177981 */ /* 0x000ee2000c1e1500 */
[-C--:B------:R-:W-:Y:S01]  /*0670*/  LEA.HI.X.SX32 R37, R25, R0.reuse, 0x1, P0 ;  /* 0x0000000019257211 */ /* 0x080fe200000f0eff */
[----:B------:R-:W-:Y:S01]  /*0680*/  IMAD R43, R18, 0x2, R35 ;  /* 0x00000002122b7824 */ /* 0x000fe200078e0223 */
[----:B------:R-:W-:Y:S01]  /*0690*/  LEA.HI.X.SX32 R39, R39, R0, 0x1, P1 ;  /* 0x0000000027277211 */ /* 0x000fe200008f0eff */
[----:B------:R0:W3:Y:S01]  /*06a0*/  LDG.E.U16 R25, desc[UR6][R30.64] ;  /* 0x000000061e197981 */ /* 0x0000e2000c1e1500 */
[----:B------:R-:W-:-:S03]  /*06b0*/  LEA R40, P0, R27, R4, 0x1 ;  /* 0x000000041b287211 */ /* 0x000fc600078008ff */
[----:B------:R-:W3:Y:S01]  /*06c0*/  LDG.E.U16 R24, desc[UR6][R36.64] ;  /* 0x0000000624187981 */ /* 0x000ee2000c1e1500 */
[----:B------:R-:W-:Y:S01]  /*06d0*/  LEA.HI.X.SX32 R41, R27, R0, 0x1, P0 ;  /* 0x000000001b297211 */ /* 0x000fe200000f0eff */
[----:B0-----:R-:W-:Y:S02]  /*06e0*/  IMAD R31, R18, 0x2, R43 ;  /* 0x00000002121f7824 */ /* 0x001fe400078e022b */
[----:B------:R0:W3:Y:S01]  /*06f0*/  LDG.E.U16 R27, desc[UR6][R38.64] ;  /* 0x00000006261b7981 */ /* 0x0000e2000c1e1500 */
[----:B------:R-:W-:-:S03]  /*0700*/  LEA R32, P0, R29, R4, 0x1 ;  /* 0x000000041d207211 */ /* 0x000fc600078008ff */
[----:B------:R1:W3:Y:S01]  /*0710*/  LDG.E.U16 R26, desc[UR6][R40.64] ;  /* 0x00000006281a7981 */ /* 0x0002e2000c1e1500 */
[----:B------:R-:W-:Y:S01]  /*0720*/  LEA.HI.X.SX32 R33, R29, R0, 0x1, P0 ;  /* 0x000000001d217211 */ /* 0x000fe200000f0eff */
[----:B0-----:R-:W-:Y:S01]  /*0730*/  IMAD R39, R18, 0x2, R31 ;  /* 0x0000000212277824 */ /* 0x001fe200078e021f */
[----:B------:R-:W-:-:S03]  /*0740*/  LEA R34, P0, R35, R4, 0x1 ;  /* 0x0000000423227211 */ /* 0x000fc600078008ff */
[----:B------:R-:W3:Y:S01]  /*0750*/  LDG.E.U16 R29, desc[UR6][R32.64] ;  /* 0x00000006201d7981 */ /* 0x000ee2000c1e1500 */
[C---:B-1----:R-:W-:Y:S01]  /*0760*/  IMAD R41, R18.reuse, 0x2, R39 ;  /* 0x0000000212297824 */ /* 0x042fe200078e0227 */
[----:B------:R-:W-:Y:S02]  /*0770*/  LEA R42, P1, R43, R4, 0x1 ;  /* 0x000000042b2a7211 */ /* 0x000fe400078208ff */
[-C--:B------:R-:W-:Y:S01]  /*0780*/  LEA.HI.X.SX32 R35, R35, R0.reuse, 0x1, P0 ;  /* 0x0000000023237211 */ /* 0x080fe200000f0eff */
[C---:B------:R-:W-:Y:S01]  /*0790*/  IMAD R45, R18.reuse, 0x2, R41 ;  /* 0x00000002122d7824 */ /* 0x040fe200078e0229 */
[----:B------:R-:W-:Y:S02]  /*07a0*/  LEA.HI.X.SX32 R43, R43, R0, 0x1, P1 ;  /* 0x000000002b2b7211 */ /* 0x000fe400008f0eff */
[C---:B------:R-:W-:Y:S01]  /*07b0*/  LEA R36, P0, R31.reuse, R4, 0x1 ;  /* 0x000000041f247211 */ /* 0x040fe200078008ff */
[----:B------:R-:W-:Y:S01]  /*07c0*/  IMAD R47, R18, 0x2, R45 ;  /* 0x00000002122f7824 */ /* 0x000fe200078e022d */
[----:B------:R-:W3:Y:S02]  /*07d0*/  LDG.E.U16 R28, desc[UR6][R34.64] ;  /* 0x00000006221c7981 */ /* 0x000ee4000c1e1500 */
[----:B------:R-:W-:-:S02]  /*07e0*/  LEA.HI.X.SX32 R37, R31, R0, 0x1, P0 ;  /* 0x000000001f257211 */ /* 0x000fc400000f0eff */
[C---:B------:R-:W-:Y:S01]  /*07f0*/  LEA R38, P0, R39.reuse, R4, 0x1 ;  /* 0x0000000427267211 */ /* 0x040fe200078008ff */
[----:B------:R0:W3:Y:S03]  /*0800*/  LDG.E.U16 R31, desc[UR6][R42.64] ;  /* 0x000000062a1f7981 */ /* 0x0000e6000c1e1500 */
[----:B------:R-:W-:Y:S01]  /*0810*/  LEA.HI.X.SX32 R39, R39, R0, 0x1, P0 ;  /* 0x0000000027277211 */ /* 0x000fe200000f0eff */
[----:B------:R1:W3:Y:S01]  /*0820*/  LDG.E.U16 R30, desc[UR6][R36.64] ;  /* 0x00000006241e7981 */ /* 0x0002e2000c1e1500 */
[----:B------:R-:W-:-:S03]  /*0830*/  LEA R40, P0, R41, R4, 0x1 ;  /* 0x0000000429287211 */ /* 0x000fc600078008ff */
[----:B------:R1:W3:Y:S01]  /*0840*/  LDG.E.U16 R33, desc[UR6][R38.64] ;  /* 0x0000000626217981 */ /* 0x0002e2000c1e1500 */
[----:B0-----:R-:W-:-:S04]  /*0850*/  IMAD R43, R18, 0x2, R47 ;  /* 0x00000002122b7824 */ /* 0x001fc800078e022f */
[C---:B-1----:R-:W-:Y:S01]  /*0860*/  IMAD R37, R18.reuse, 0x2, R43 ;  /* 0x0000000212257824 */ /* 0x042fe200078e022b */
[----:B------:R-:W-:Y:S02]  /*0870*/  LEA.HI.X.SX32 R41, R41, R0, 0x1, P0 ;  /* 0x0000000029297211 */ /* 0x000fe400000f0eff */
[C---:B------:R-:W-:Y:S01]  /*0880*/  LEA R46, P0, R47.reuse, R4, 0x1 ;  /* 0x000000042f2e7211 */ /* 0x040fe200078008ff */
[C---:B------:R-:W-:Y:S02]  /*0890*/  IMAD R51, R18.reuse, 0x2, R37 ;  /* 0x0000000212337824 */ /* 0x040fe400078e0225 */
[----:B------:R0:W3:Y:S01]  /*08a0*/  LDG.E.U16 R32, desc[UR6][R40.64] ;  /* 0x0000000628207981 */ /* 0x0000e2000c1e1500 */
[----:B------:R-:W-:Y:S01]  /*08b0*/  LEA.HI.X.SX32 R47, R47, R0, 0x1, P0 ;  /* 0x000000002f2f7211 */ /* 0x000fe200000f0eff */
[C---:B------:R-:W-:Y:S01]  /*08c0*/  IMAD R39, R18.reuse, 0x2, R51 ;  /* 0x0000000212277824 */ /* 0x040fe200078e0233 */
[-C--:B------:R-:W-:Y:S02]  /*08d0*/  LEA R42, P0, R43, R4.reuse, 0x1 ;  /* 0x000000042b2a7211 */ /* 0x080fe400078008ff */
[----:B------:R-:W-:Y:S01]  /*08e0*/  LEA R44, P1, R45, R4, 0x1 ;  /* 0x000000042d2c7211 */ /* 0x000fe200078208ff */
[----:B------:R1:W3:Y:S01]  /*08f0*/  LDG.E.U16 R34, desc[UR6][R46.64] ;  /* 0x000000062e227981 */ /* 0x0002e2000c1e1500 */
[----:B------:R-:W-:Y:S01]  /*0900*/  LEA.HI.X.SX32 R43, R43, R0, 0x1, P0 ;  /* 0x000000002b2b7211 */ /* 0x000fe200000f0eff */
[----:B0-----:R-:W-:Y:S01]  /*0910*/  IMAD R41, R18, 0x2, R39 ;  /* 0x0000000212297824 */ /* 0x001fe200078e0227 */
[----:B------:R-:W-:-:S02]  /*0920*/  LEA R48, P0, R37, R4, 0x1 ;  /* 0x0000000425307211 */ /* 0x000fc400078008ff */
[-C--:B------:R-:W-:Y:S01]  /*0930*/  LEA.HI.X.SX32 R45, R45, R0.reuse, 0x1, P1 ;  /* 0x000000002d2d7211 */ /* 0x080fe200008f0eff */
[----:B-1----:R-:W-:Y:S01]  /*0940*/  IMAD R47, R18, 0x2, R41 ;  /* 0x00000002122f7824 */ /* 0x002fe200078e0229 */
[----:B------:R-:W-:-:S03]  /*0950*/  LEA.HI.X.SX32 R49, R37, R0, 0x1, P0 ;  /* 0x0000000025317211 */ /* 0x000fc600000f0eff */
[----:B------:R0:W3:Y:S01]  /*0960*/  LDG.E.U16 R35, desc[UR6][R44.64] ;  /* 0x000000062c237981 */ /* 0x0000e2000c1e1500 */
[C---:B------:R-:W-:Y:S01]  /*0970*/  LEA R52, P0, R39.reuse, R4, 0x1 ;  /* 0x0000000427347211 */ /* 0x040fe200078008ff */
[----:B------:R-:W-:Y:S02]  /*0980*/  IMAD R55, R18, 0x2, R47 ;  /* 0x0000000212377824 */ /* 0x000fe400078e022f */
[----:B------:R1:W3:Y:S01]  /*0990*/  LDG.E.U16 R37, desc[UR6][R42.64] ;  /* 0x000000062a257981 */ /* 0x0002e2000c1e1500 */
[----:B------:R-:W-:Y:S02]  /*09a0*/  LEA.HI.X.SX32 R53, R39, R0, 0x1, P0 ;  /* 0x0000000027357211 */ /* 0x000fe400000f0eff */
[-C--:B------:R-:W-:Y:S01]  /*09b0*/  LEA R50, P1, R51, R4.reuse, 0x1 ;  /* 0x0000000433327211 */ /* 0x080fe200078208ff */
[----:B------:R1:W3:Y:S01]  /*09c0*/  LDG.E.U16 R36, desc[UR6][R48.64] ;  /* 0x0000000630247981 */ /* 0x0002e2000c1e1500 */
[----:B0-----:R-:W-:-:S03]  /*09d0*/  LEA R44, P0, R41, R4, 0x1 ;  /* 0x00000004292c7211 */ /* 0x001fc600078008ff */
[----:B------:R-:W3:Y:S01]  /*09e0*/  LDG.E.U16 R38, desc[UR6][R52.64] ;  /* 0x0000000634267981 */ /* 0x000ee2000c1e1500 */
[----:B-1----:R-:W-:Y:S01]  /*09f0*/  IMAD R43, R18, 0x2, R55 ;  /* 0x00000002122b7824 */ /* 0x002fe200078e0237 */
[----:B------:R-:W-:-:S03]  /*0a00*/  LEA.HI.X.SX32 R45, R41, R0, 0x1, P0 ;  /* 0x00000000292d7211 */ /* 0x000fc600000f0eff */
[C---:B------:R-:W-:Y:S01]  /*0a10*/  IMAD R57, R18.reuse, 0x2, R43 ;  /* 0x0000000212397824 */ /* 0x040fe200078e022b */
[----:B------:R-:W-:Y:S01]  /*0a20*/  LEA R46, P0, R47, R4, 0x1 ;  /* 0x000000042f2e7211 */ /* 0x000fe200078008ff */
[----:B------:R-:W3:Y:S02]  /*0a30*/  LDG.E.U16 R41, desc[UR6][R44.64] ;  /* 0x000000062c297981 */ /* 0x000ee4000c1e1500 */
[C---:B------:R-:W-:Y:S01]  /*0a40*/  IMAD R59, R18.reuse, 0x2, R57 ;  /* 0x00000002123b7824 */ /* 0x040fe200078e0239 */
[-C--:B------:R-:W-:Y:S02]  /*0a50*/  LEA.HI.X.SX32 R51, R51, R0.reuse, 0x1, P1 ;  /* 0x0000000033337211 */ /* 0x080fe400008f0eff */
[----:B------:R-:W-:Y:S01]  /*0a60*/  LEA.HI.X.SX32 R47, R47, R0, 0x1, P0 ;  /* 0x000000002f2f7211 */ /* 0x000fe200000f0eff */
[C---:B------:R-:W-:Y:S01]  /*0a70*/  IMAD R61, R18.reuse, 0x2, R59 ;  /* 0x00000002123d7824 */ /* 0x040fe200078e023b */
[-C--:B------:R-:W-:Y:S01]  /*0a80*/  LEA R48, P0, R43, R4.reuse, 0x1 ;  /* 0x000000042b307211 */ /* 0x080fe200078008ff */
[----:B------:R0:W3:Y:S01]  /*0a90*/  LDG.E.U16 R39, desc[UR6][R50.64] ;  /* 0x0000000632277981 */ /* 0x0000e2000c1e1500 */
[----:B------:R-:W-:Y:S01]  /*0aa0*/  LEA R54, P1, R55, R4, 0x1 ;  /* 0x0000000437367211 */ /* 0x000fe200078208ff */
[C---:B------:R-:W-:Y:S01]  /*0ab0*/  IMAD R63, R18.reuse, 0x2, R61 ;  /* 0x00000002123f7824 */ /* 0x040fe200078e023d */
[-C--:B------:R-:W-:Y:S01]  /*0ac0*/  LEA.HI.X.SX32 R49, R43, R0.reuse, 0x1, P0 ;  /* 0x000000002b317211 */ /* 0x080fe200000f0eff */
[----:B------:R-:W3:Y:S01]  /*0ad0*/  LDG.E.U16 R40, desc[UR6][R46.64] ;  /* 0x000000062e287981 */ /* 0x000ee2000c1e1500 */
[----:B------:R-:W-:Y:S01]  /*0ae0*/  LEA.HI.X.SX32 R55, R55, R0, 0x1, P1 ;  /* 0x0000000037377211 */ /* 0x000fe200008f0eff */
[----:B------:R-:W-:-:S02]  /*0af0*/  IMAD R65, R18, 0x2, R63 ;  /* 0x0000000212417824 */ /* 0x000fc400078e023f */
[----:B------:R-:W3:Y:S01]  /*0b00*/  LDG.E.U16 R42, desc[UR6][R48.64] ;  /* 0x00000006302a7981 */ /* 0x000ee2000c1e1500 */
[----:B0-----:R-:W-:-:S03]  /*0b10*/  LEA R50, P0, R57, R4, 0x1 ;  /* 0x0000000439327211 */ /* 0x001fc600078008ff */
[----:B------:R0:W3:Y:S01]  /*0b20*/  LDG.E.U16 R43, desc[UR6][R54.64] ;  /* 0x00000006362b7981 */ /* 0x0000e2000c1e1500 */
[----:B------:R-:W-:Y:S02]  /*0b30*/  LEA.HI.X.SX32 R51, R57, R0, 0x1, P0 ;  /* 0x0000000039337211 */ /* 0x000fe400000f0eff */
[-C--:B------:R-:W-:Y:S01]  /*0b40*/  LEA R52, P0, R59, R4.reuse, 0x1 ;  /* 0x000000043b347211 */ /* 0x080fe200078008ff */
[C---:B------:R-:W-:Y:S01]  /*0b50*/  IMAD R67, R18.reuse, 0x2, R65 ;  /* 0x0000000212437824 */ /* 0x040fe200078e0241 */
[----:B------:R-:W-:Y:S01]  /*0b60*/  LEA R56, P1, R61, R4, 0x1 ;  /* 0x000000043d387211 */ /* 0x000fe200078208ff */
[----:B------:R-:W3:Y:S01]  /*0b70*/  LDG.E.U16 R45, desc[UR6][R50.64] ;  /* 0x00000006322d7981 */ /* 0x000ee2000c1e1500 */
[----:B------:R-:W-:Y:S02]  /*0b80*/  LEA.HI.X.SX32 R53, R59, R0, 0x1, P0 ;  /* 0x000000003b357211 */ /* 0x000fe400000f0eff */
[----:B0-----:R-:W-:Y:S01]  /*0b90*/  LEA R54, P0, R63, R4, 0x1 ;  /* 0x000000043f367211 */ /* 0x001fe200078008ff */
[C---:B------:R-:W-:Y:S01]  /*0ba0*/  IMAD R69, R18.reuse, 0x2, R67 ;  /* 0x0000000212457824 */ /* 0x040fe200078e0243 */
[-C--:B------:R-:W-:Y:S01]  /*0bb0*/  LEA.HI.X.SX32 R57, R61, R0.reuse, 0x1, P1 ;  /* 0x000000003d397211 */ /* 0x080fe200008f0eff */
[----:B------:R-:W3:Y:S01]  /*0bc0*/  LDG.E.U16 R44, desc[UR6][R52.64] ;  /* 0x00000006342c7981 */ /* 0x000ee2000c1e1500 */
[----:B------:R-:W-:Y:S01]  /*0bd0*/  LEA.HI.X.SX32 R55, R63, R0, 0x1, P0 ;  /* 0x000000003f377211 */ /* 0x000fe200000f0eff */
[C---:B------:R-:W-:Y:S01]  /*0be0*/  IMAD R71, R18.reuse, 0x2, R69 ;  /* 0x0000000212477824 */ /* 0x040fe200078e0245 */
[C---:B------:R-:W-:Y:S01]  /*0bf0*/  LEA R58, P0, R65.reuse, R4, 0x1 ;  /* 0x00000004413a7211 */ /* 0x040fe200078008ff */
[----:B------:R0:W3:Y:S03]  /*0c00*/  LDG.E.U16 R47, desc[UR6][R56.64] ;  /* 0x00000006382f7981 */ /* 0x0000e6000c1e1500 */
[----:B------:R-:W-:Y:S01]  /*0c10*/  LEA.HI.X.SX32 R59, R65, R0, 0x1, P0 ;  /* 0x00000000413b7211 */ /* 0x000fe200000f0eff */
[C---:B------:R-:W-:Y:S01]  /*0c20*/  IMAD R65, R18.reuse, 0x2, R71 ;  /* 0x0000000212417824 */ /* 0x040fe200078e0247 */
[-C--:B------:R-:W-:Y:S01]  /*0c30*/  LEA R60, P0, R67, R4.reuse, 0x1 ;  /* 0x00000004433c7211 */ /* 0x080fe200078008ff */
[----:B------:R-:W3:Y:S02]  /*0c40*/  LDG.E.U16 R46, desc[UR6][R54.64] ;  /* 0x00000006362e7981 */ /* 0x000ee4000c1e1500 */
[C---:B------:R-:W-:Y:S01]  /*0c50*/  IMAD R73, R18.reuse, 0x2, R65 ;  /* 0x0000000212497824 */ /* 0x040fe200078e0241 */
[----:B------:R-:W-:Y:S01]  /*0c60*/  LEA R62, P1, R69, R4, 0x1 ;  /* 0x00000004453e7211 */ /* 0x000fe200078208ff */
[----:B------:R1:W3:Y:S01]  /*0c70*/  LDG.E.U16 R49, desc[UR6][R58.64] ;  /* 0x000000063a317981 */ /* 0x0002e2000c1e1500 */
[-C--:B------:R-:W-:Y:S01]  /*0c80*/  LEA.HI.X.SX32 R61, R67, R0.reuse, 0x1, P0 ;  /* 0x00000000433d7211 */ /* 0x080fe200000f0eff */
[----:B------:R-:W-:Y:S01]  /*0c90*/  IMAD R67, R18, 0x2, R73 ;  /* 0x0000000212437824 */ /* 0x000fe200078e0249 */
[----:B------:R-:W-:-:S02]  /*0ca0*/  LEA.HI.X.SX32 R63, R69, R0, 0x1, P1 ;  /* 0x00000000453f7211 */ /* 0x000fc400008f0eff */
[C---:B0-----:R-:W-:Y:S01]  /*0cb0*/  LEA R56, P0, R71.reuse, R4, 0x1 ;  /* 0x0000000447387211 */ /* 0x041fe200078008ff */
[C---:B------:R-:W-:Y:S01]  /*0cc0*/  IMAD R69, R18.reuse, 0x2, R67 ;  /* 0x0000000212457824 */ /* 0x040fe200078e0243 */
[----:B------:R0:W3:Y:S02]  /*0cd0*/  LDG.E.U16 R48, desc[UR6][R60.64] ;  /* 0x000000063c307981 */ /* 0x0000e4000c1e1500 */
[----:B------:R-:W-:Y:S01]  /*0ce0*/  LEA.HI.X.SX32 R57, R71, R0, 0x1, P0 ;  /* 0x0000000047397211 */ /* 0x000fe200000f0eff */
[C---:B------:R-:W-:Y:S01]  /*0cf0*/  IMAD R71, R18.reuse, 0x2, R69 ;  /* 0x0000000212477824 */ /* 0x040fe200078e0245 */
[C---:B------:R-:W-:Y:S01]  /*0d00*/  LEA R64, P0, R65.reuse, R4, 0x1 ;  /* 0x0000000441407211 */ /* 0x040fe200078008ff */
[----:B------:R0:W3:Y:S02]  /*0d10*/  LDG.E.U16 R51, desc[UR6][R62.64] ;  /* 0x000000063e337981 */ /* 0x0000e4000c1e1500 */
[C---:B------:R-:W-:Y:S01]  /*0d20*/  IMAD R75, R18.reuse, 0x2, R71 ;  /* 0x00000002124b7824 */ /* 0x040fe200078e0247 */
[----:B------:R-:W-:Y:S01]  /*0d30*/  LEA.HI.X.SX32 R65, R65, R0, 0x1, P0 ;  /* 0x0000000041417211 */ /* 0x000fe200000f0eff */
[----:B------:R-:W3:Y:S02]  /*0d40*/  LDG.E.U16 R50, desc[UR6][R56.64] ;  /* 0x0000000638327981 */ /* 0x000ee4000c1e1500 */
[C---:B------:R-:W-:Y:S01]  /*0d50*/  IMAD R77, R18.reuse, 0x2, R75 ;  /* 0x00000002124d7824 */ /* 0x040fe200078e024b */
[C---:B-1----:R-:W-:Y:S01]  /*0d60*/  LEA R58, P0, R73.reuse, R4, 0x1 ;  /* 0x00000004493a7211 */ /* 0x042fe200078008ff */
[----:B------:R1:W3:Y:S02]  /*0d70*/  LDG.E.U16 R53, desc[UR6][R64.64] ;  /* 0x0000000640357981 */ /* 0x0002e4000c1e1500 */
[----:B------:R-:W-:Y:S01]  /*0d80*/  IMAD R79, R18, 0x2, R77 ;  /* 0x00000002124f7824 */ /* 0x000fe200078e024d */
[----:B------:R-:W-:-:S03]  /*0d90*/  LEA.HI.X.SX32 R59, R73, R0, 0x1, P0 ;  /* 0x00000000493b7211 */ /* 0x000fc600000f0eff */
[C---:B------:R-:W-:Y:S01]  /*0da0*/  IMAD R73, R18.reuse, 0x2, R79 ;  /* 0x0000000212497824 */ /* 0x040fe200078e024f */
[----:B0-----:R-:W-:Y:S01]  /*0db0*/  LEA R60, P0, R69, R4, 0x1 ;  /* 0x00000004453c7211 */ /* 0x001fe200078008ff */
[----:B------:R-:W3:Y:S02]  /*0dc0*/  LDG.E.U16 R52, desc[UR6][R58.64] ;  /* 0x000000063a347981 */ /* 0x000ee4000c1e1500 */
[----:B------:R-:W-:-:S04]  /*0dd0*/  IMAD R81, R18, 0x2, R73 ;  /* 0x0000000212517824 */ /* 0x000fc800078e0249 */
[----:B------:R-:W-:Y:S01]  /*0de0*/  IMAD R83, R18, 0x2, R81 ;  /* 0x0000000212537824 */ /* 0x000fe200078e0251 */
[----:B------:R-:W-:-:S03]  /*0df0*/  LEA.HI.X.SX32 R61, R69, R0, 0x1, P0 ;  /* 0x00000000453d7211 */ /* 0x000fc600000f0eff */
[C---:B------:R-:W-:Y:S01]  /*0e00*/  IMAD R85, R18.reuse, 0x2, R83 ;  /* 0x0000000212557824 */ /* 0x040fe200078e0253 */
[-C--:B------:R-:W-:Y:S01]  /*0e10*/  LEA R66, P1, R67, R4.reuse, 0x1 ;  /* 0x0000000443427211 */ /* 0x080fe200078208ff */
[----:B------:R-:W3:Y:S01]  /*0e20*/  LDG.E.U16 R54, desc[UR6][R60.64] ;  /* 0x000000063c367981 */ /* 0x000ee2000c1e1500 */
[----:B------:R-:W-:Y:S01]  /*0e30*/  LEA R62, P0, R71, R4, 0x1 ;  /* 0x00000004473e7211 */ /* 0x000fe200078008ff */
[C---:B------:R-:W-:Y:S01]  /*0e40*/  IMAD R87, R18.reuse, 0x2, R85 ;  /* 0x0000000212577824 */ /* 0x040fe200078e0255 */
[-C--:B------:R-:W-:Y:S02]  /*0e50*/  LEA.HI.X.SX32 R67, R67, R0.reuse, 0x1, P1 ;  /* 0x0000000043437211 */ /* 0x080fe400008f0eff */
[----:B------:R-:W-:Y:S01]  /*0e60*/  LEA.HI.X.SX32 R63, R71, R0, 0x1, P0 ;  /* 0x00000000473f7211 */ /* 0x000fe200000f0eff */
[C---:B------:R-:W-:Y:S01]  /*0e70*/  IMAD R89, R18.reuse, 0x2, R87 ;  /* 0x0000000212597824 */ /* 0x040fe200078e0257 */
[C---:B-1----:R-:W-:Y:S01]  /*0e80*/  LEA R64, P0, R75.reuse, R4, 0x1 ;  /* 0x000000044b407211 */ /* 0x042fe200078008ff */
[----:B------:R0:W3:Y:S02]  /*0e90*/  LDG.E.U16 R55, desc[UR6][R66.64] ;  /* 0x0000000642377981 */ /* 0x0000e4000c1e1500 */
[C---:B------:R-:W-:Y:S01]  /*0ea0*/  IMAD R91, R18.reuse, 0x2, R89 ;  /* 0x00000002125b7824 */ /* 0x040fe200078e0259 */
[----:B------:R-:W-:Y:S01]  /*0eb0*/  LEA.HI.X.SX32 R65, R75, R0, 0x1, P0 ;  /* 0x000000004b417211 */ /* 0x000fe200000f0eff */
[----:B------:R-:W3:Y:S02]  /*0ec0*/  LDG.E.U16 R57, desc[UR6][R62.64] ;  /* 0x000000063e397981 */ /* 0x000ee4000c1e1500 */
[C---:B------:R-:W-:Y:S01]  /*0ed0*/  IMAD R93, R18.reuse, 0x2, R91 ;  /* 0x00000002125d7824 */ /* 0x040fe200078e025b */
[-C--:B------:R-:W-:Y:S01]  /*0ee0*/  LEA R68, P1, R77, R4.reuse, 0x1 ;  /* 0x000000044d447211 */ /* 0x080fe200078208ff */
[----:B------:R-:W3:Y:S01]  /*0ef0*/  LDG.E.U16 R56, desc[UR6][R64.64] ;  /* 0x0000000640387981 */ /* 0x000ee2000c1e1500 */
[----:B0-----:R-:W-:Y:S01]  /*0f00*/  LEA R66, P0, R79, R4, 0x1 ;  /* 0x000000044f427211 */ /* 0x001fe200078008ff */
[----:B------:R-:W-:-:S03]  /*0f10*/  IMAD R95, R18, 0x2, R93 ;  /* 0x00000002125f7824 */ /* 0x000fc600078e025d */
[----:B------:R-:W-:Y:S02]  /*0f20*/  LEA.HI.X.SX32 R67, R79, R0, 0x1, P0 ;  /* 0x000000004f437211 */ /* 0x000fe400000f0eff */
[----:B------:R-:W-:Y:S01]  /*0f30*/  LEA R70, P0, R73, R4, 0x1 ;  /* 0x0000000449467211 */ /* 0x000fe200078008ff */
[----:B------:R-:W-:Y:S01]  /*0f40*/  IMAD R97, R18, 0x2, R95 ;  /* 0x0000000212617824 */ /* 0x000fe200078e025f */
[-C--:B------:R-:W-:Y:S01]  /*0f50*/  LEA.HI.X.SX32 R69, R77, R0.reuse, 0x1, P1 ;  /* 0x000000004d457211 */ /* 0x080fe200008f0eff */
[----:B------:R-:W3:Y:S01]  /*0f60*/  LDG.E.U16 R58, desc[UR6][R66.64] ;  /* 0x00000006423a7981 */ /* 0x000ee2000c1e1500 */
[----:B------:R-:W-:Y:S02]  /*0f70*/  LEA.HI.X.SX32 R71, R73, R0, 0x1, P0 ;  /* 0x0000000049477211 */ /* 0x000fe400000f0eff */
[-C--:B------:R-:W-:Y:S01]  /*0f80*/  LEA R72, P0, R81, R4.reuse, 0x1 ;  /* 0x0000000451487211 */ /* 0x080fe200078008ff */
[----:B------:R0:W3:Y:S01]  /*0f90*/  LDG.E.U16 R59, desc[UR6][R68.64] ;  /* 0x00000006443b7981 */ /* 0x0000e2000c1e1500 */
[----:B------:R-:W-:-:S02]  /*0fa0*/  LEA R74, P1, R83, R4, 0x1 ;  /* 0x00000004534a7211 */ /* 0x000fc400078208ff */
[-C--:B------:R-:W-:Y:S01]  /*0fb0*/  LEA.HI.X.SX32 R73, R81, R0.reuse, 0x1, P0 ;  /* 0x0000000051497211 */ /* 0x080fe200000f0eff */
[C---:B------:R-:W-:Y:S01]  /*0fc0*/  IMAD R81, R18.reuse, 0x2, R97 ;  /* 0x0000000212517824 */ /* 0x040fe200078e0261 */
[----:B------:R-:W-:Y:S01]  /*0fd0*/  LEA.HI.X.SX32 R75, R83, R0, 0x1, P1 ;  /* 0x00000000534b7211 */ /* 0x000fe200008f0eff */
[----:B------:R1:W3:Y:S02]  /*0fe0*/  LDG.E.U16 R60, desc[UR6][R70.64] ;  /* 0x00000006463c7981 */ /* 0x0002e4000c1e1500 */
[C---:B------:R-:W-:Y:S01]  /*0ff0*/  IMAD R83, R18.reuse, 0x2, R81 ;  /* 0x0000000212537824 */ /* 0x040fe200078e0251 */
[C---:B0-----:R-:W-:Y:S01]  /*1000*/  LEA R68, P0, R85.reuse, R4, 0x1 ;  /* 0x0000000455447211 */ /* 0x041fe200078008ff */
[----:B------:R0:W3:Y:S03]  /*1010*/  LDG.E.U16 R61, desc[UR6][R72.64] ;  /* 0x00000006483d7981 */ /* 0x0000e6000c1e1500 */
        /* <DEDUP_REMOVED lines=8> */
[-C--:B-1----:R-:W-:Y:S01]  /*10a0*/  LEA R70, P0, R89, R4.reuse, 0x1 ;  /* 0x0000000459467211 */ /* 0x082fe200078008ff */
[----:B------:R1:W3:Y:S02]  /*10b0*/  LDG.E.U16 R64, desc[UR6][R76.64] ;  /* 0x000000064c407981 */ /* 0x0002e4000c1e1500 */
[----:B------:R-:W-:Y:S01]  /*10c0*/  IMAD R101, R18, 0x2, R87 ;  /* 0x0000000212657824 */ /* 0x000fe200078e0257 */
[----:B------:R-:W-:-:S02]  /*10d0*/  LEA R78, P1, R91, R4, 0x1 ;  /* 0x000000045b4e7211 */ /* 0x000fc400078208ff */
[----:B------:R-:W-:Y:S01]  /*10e0*/  LEA.HI.X.SX32 R71, R89, R0, 0x1, P0 ;  /* 0x0000000059477211 */ /* 0x000fe200000f0eff */
[C---:B------:R-:W-:Y:S01]  /*10f0*/  IMAD R89, R18.reuse, 0x2, R101 ;  /* 0x0000000212597824 */ /* 0x040fe200078e0265 */
[----:B0-----:R-:W-:Y:S02]  /*1100*/  LEA R72, P0, R93, R4, 0x1 ;  /* 0x000000045d487211 */ /* 0x001fe400078008ff */
[-C--:B------:R-:W-:Y:S01]  /*1110*/  LEA.HI.X.SX32 R79, R91, R0.reuse, 0x1, P1 ;  /* 0x000000005b4f7211 */ /* 0x080fe200008f0eff */
[C---:B------:R-:W-:Y:S01]  /*1120*/  IMAD R91, R18.reuse, 0x2, R89 ;  /* 0x00000002125b7824 */ /* 0x040fe200078e0259 */
[----:B------:R-:W-:Y:S01]  /*1130*/  LEA.HI.X.SX32 R73, R93, R0, 0x1, P0 ;  /* 0x000000005d497211 */ /* 0x000fe200000f0eff */
[----:B------:R-:W3:Y:S01]  /*1140*/  LDG.E.U16 R65, desc[UR6][R70.64] ;  /* 0x0000000646417981 */ /* 0x000ee2000c1e1500 */
[C---:B----4-:R-:W-:Y:S01]  /*1150*/  LEA R74, P0, R95.reuse, R4, 0x1 ;  /* 0x000000045f4a7211 */ /* 0x050fe200078008ff */
[C---:B------:R-:W-:Y:S02]  /*1160*/  IMAD R93, R18.reuse, 0x2, R91 ;  /* 0x00000002125d7824 */ /* 0x040fe400078e025b */
[----:B------:R0:W4:Y:S01]  /*1170*/  LDG.E.U16 R67, desc[UR6][R78.64] ;  /* 0x000000064e437981 */ /* 0x000122000c1e1500 */
[----:B------:R-:W-:Y:S01]  /*1180*/  LEA.HI.X.SX32 R75, R95, R0, 0x1, P0 ;  /* 0x000000005f4b7211 */ /* 0x000fe200000f0eff */
[C---:B------:R-:W-:Y:S01]  /*1190*/  IMAD R95, R18.reuse, 0x2, R93 ;  /* 0x00000002125f7824 */ /* 0x040fe200078e025d */
[C---:B-1----:R-:W-:Y:S01]  /*11a0*/  LEA R76, P0, R97.reuse, R4, 0x1 ;  /* 0x00000004614c7211 */ /* 0x042fe200078008ff */
[----:B------:R-:W4:Y:S02]  /*11b0*/  LDG.E.U16 R66, desc[UR6][R72.64] ;  /* 0x0000000648427981 */ /* 0x000f24000c1e1500 */
[C---:B------:R-:W-:Y:S01]  /*11c0*/  IMAD R103, R18.reuse, 0x2, R95 ;  /* 0x0000000212677824 */ /* 0x040fe200078e025f */
[----:B------:R-:W-:Y:S01]  /*11d0*/  LEA.HI.X.SX32 R77, R97, R0, 0x1, P0 ;  /* 0x00000000614d7211 */ /* 0x000fe200000f0eff */
[----:B------:R-:W4:Y:S02]  /*11e0*/  LDG.E.U16 R68, desc[UR6][R74.64] ;  /* 0x000000064a447981 */ /* 0x000f24000c1e1500 */
[C---:B------:R-:W-:Y:S01]  /*11f0*/  IMAD R97, R18.reuse, 0x2, R103 ;  /* 0x0000000212617824 */ /* 0x040fe200078e0267 */
[C---:B0-----:R-:W-:Y:S01]  /*1200*/  LEA R78, P0, R83.reuse, R4, 0x1 ;  /* 0x00000004534e7211 */ /* 0x041fe200078008ff */
[----:B------:R-:W4:Y:S02]  /*1210*/  LDG.E.U16 R69, desc[UR6][R76.64] ;  /* 0x000000064c457981 */ /* 0x000f24000c1e1500 */
[----:B------:R-:W-:Y:S01]  /*1220*/  IMAD R105, R18, 0x2, R97 ;  /* 0x0000000212697824 */ /* 0x000fe200078e0261 */
[----:B------:R-:W-:-:S03]  /*1230*/  LEA.HI.X.SX32 R79, R83, R0, 0x1, P0 ;  /* 0x00000000534f7211 */ /* 0x000fc600000f0eff */
[C---:B------:R-:W-:Y:S01]  /*1240*/  IMAD R107, R18.reuse, 0x2, R105 ;  /* 0x00000002126b7824 */ /* 0x040fe200078e0269 */
[-C--:B------:R-:W-:Y:S01]  /*1250*/  LEA R82, P0, R85, R4.reuse, 0x1 ;  /* 0x0000000455527211 */ /* 0x080fe200078008ff */
[----:B------:R-:W4:Y:S01]  /*1260*/  LDG.E.U16 R70, desc[UR6][R78.64] ;  /* 0x000000064e467981 */ /* 0x000f22000c1e1500 */
[----:B------:R-:W-:Y:S01]  /*1270*/  LEA R80, P1, R81, R4, 0x1 ;  /* 0x0000000451507211 */ /* 0x000fe200078208ff */
[C---:B------:R-:W-:Y:S01]  /*1280*/  IMAD R109, R18.reuse, 0x2, R107 ;  /* 0x00000002126d7824 */ /* 0x040fe200078e026b */
[----:B------:R-:W-:Y:S02]  /*1290*/  LEA.HI.X.SX32 R83, R85, R0, 0x1, P0 ;  /* 0x0000000055537211 */ /* 0x000fe400000f0eff */
[----:B------:R-:W-:Y:S01]  /*12a0*/  LEA R84, P0, R99, R4, 0x1 ;  /* 0x0000000463547211 */ /* 0x000fe200078008ff */
[C---:B------:R-:W-:Y:S01]  /*12b0*/  IMAD R111, R18.reuse, 0x2, R109 ;  /* 0x00000002126f7824 */ /* 0x040fe200078e026d */
[-C--:B------:R-:W-:Y:S01]  /*12c0*/  LEA.HI.X.SX32 R81, R81, R0.reuse, 0x1, P1 ;  /* 0x0000000051517211 */ /* 0x080fe200008f0eff */
[----:B------:R-:W4:Y:S01]  /*12d0*/  LDG.E.U16 R72, desc[UR6][R82.64] ;  /* 0x0000000652487981 */ /* 0x000f22000c1e1500 */
[----:B------:R-:W-:Y:S01]  /*12e0*/  LEA.HI.X.SX32 R85, R99, R0, 0x1, P0 ;  /* 0x0000000063557211 */ /* 0x000fe200000f0eff */
[----:B------:R-:W-:-:S02]  /*12f0*/  IMAD R99, R18, 0x2, R111 ;  /* 0x0000000212637824 */ /* 0x000fc400078e026f */
[----:B------:R0:W4:Y:S02]  /*1300*/  LDG.E.U16 R71, desc[UR6][R80.64] ;  /* 0x0000000650477981 */ /* 0x000124000c1e1500 */
[----:B------:R-:W-:Y:S02]  /*1310*/  IMAD R113, R18, 0x2, R99 ;  /* 0x0000000212717824 */ /* 0x000fe400078e0263 */
[----:B------:R1:W4:Y:S01]  /*1320*/  LDG.E.U16 R73, desc[UR6][R84.64] ;  /* 0x0000000654497981 */ /* 0x000322000c1e1500 */
[----:B0-----:R-:W-:-:S04]  /*1330*/  LEA R80, P0, R101, R4, 0x1 ;  /* 0x0000000465507211 */ /* 0x001fc800078008ff */
[----:B------:R-:W-:Y:S01]  /*1340*/  LEA.HI.X.SX32 R81, R101, R0, 0x1, P0 ;  /* 0x0000000065517211 */ /* 0x000fe200000f0eff */
[----:B------:R-:W-:-:S04]  /*1350*/  IMAD R101, R18, 0x2, R113 ;  /* 0x0000000212657824 */ /* 0x000fc800078e0271 */
[C---:B------:R-:W-:Y:S01]  /*1360*/  IMAD R115, R18.reuse, 0x2, R101 ;  /* 0x0000000212737824 */ /* 0x040fe200078e0265 */
[C---:B------:R-:W-:Y:S01]  /*1370*/  LEA R78, P0, R89.reuse, R4, 0x1 ;  /* 0x00000004594e7211 */ /* 0x040fe200078008ff */
[----:B------:R0:W4:Y:S02]  /*1380*/  LDG.E.U16 R74, desc[UR6][R80.64] ;  /* 0x00000006504a7981 */ /* 0x000124000c1e1500 */
[----:B------:R-:W-:Y:S01]  /*1390*/  IMAD R117, R18, 0x2, R115 ;  /* 0x0000000212757824 */ /* 0x000fe200078e0273 */
[----:B------:R-:W-:-:S03]  /*13a0*/  LEA.HI.X.SX32 R79, R89, R0, 0x1, P0 ;  /* 0x00000000594f7211 */ /* 0x000fc600000f0eff */
[C---:B------:R-:W-:Y:S01]  /*13b0*/  IMAD R119, R18.reuse, 0x2, R117 ;  /* 0x0000000212777824 */ /* 0x040fe200078e0275 */
[C---:B------:R-:W-:Y:S01]  /*13c0*/  LEA R88, P0, R91.reuse, R4, 0x1 ;  /* 0x000000045b587211 */ /* 0x040fe200078008ff */
[----:B------:R2:W4:Y:S02]  /*13d0*/  LDG.E.U16 R76, desc[UR6][R78.64] ;  /* 0x000000064e4c7981 */ /* 0x000524000c1e1500 */
[C---:B------:R-:W-:Y:S01]  /*13e0*/  IMAD R121, R18.reuse, 0x2, R119 ;  /* 0x0000000212797824 */ /* 0x040fe200078e0277 */
[----:B------:R-:W-:Y:S02]  /*13f0*/  LEA.HI.X.SX32 R89, R91, R0, 0x1, P0 ;  /* 0x000000005b597211 */ /* 0x000fe400000f0eff */
[C---:B-1----:R-:W-:Y:S01]  /*1400*/  LEA R84, P0, R95.reuse, R4, 0x1 ;  /* 0x000000045f547211 */ /* 0x042fe200078008ff */
[C---:B------:R-:W-:Y:S02]  /*1410*/  IMAD R123, R18.reuse, 0x2, R121 ;  /* 0x00000002127b7824 */ /* 0x040fe400078e0279 */
[----:B------:R1:W4:Y:S01]  /*1420*/  LDG.E.U16 R77, desc[UR6][R88.64] ;  /* 0x00000006584d7981 */ /* 0x000322000c1e1500 */
[----:B------:R-:W-:Y:S01]  /*1430*/  LEA.HI.X.SX32 R85, R95, R0, 0x1, P0 ;  /* 0x000000005f557211 */ /* 0x000fe200000f0eff */
[----:B------:R-:W-:Y:S01]  /*1440*/  IMAD R125, R18, 0x2, R123 ;  /* 0x00000002127d7824 */ /* 0x000fe200078e027b */
[----:B0-----:R-:W-:-:S03]  /*1450*/  LEA R80, P0, R103, R4, 0x1 ;  /* 0x0000000467507211 */ /* 0x001fc600078008ff */
[C---:B------:R-:W-:Y:S01]  /*1460*/  IMAD R127, R18.reuse, 0x2, R125 ;  /* 0x00000002127f7824 */ /* 0x040fe200078e027d */
[----:B------:R-:W-:Y:S01]  /*1470*/  LEA.HI.X.SX32 R81, R103, R0, 0x1, P0 ;  /* 0x0000000067517211 */ /* 0x000fe200000f0eff */
[----:B------:R0:W4:Y:S01]  /*1480*/  LDG.E.U16 R82, desc[UR6][R84.64] ;  /* 0x0000000654527981 */ /* 0x000122000c1e1500 */
[-C--:B--2---:R-:W-:Y:S01]  /*1490*/  LEA R78, P0, R97, R4.reuse, 0x1 ;  /* 0x00000004614e7211 */ /* 0x084fe200078008ff */
[C---:B------:R-:W-:Y:S01]  /*14a0*/  IMAD R129, R18.reuse, 0x2, R127 ;  /* 0x0000000212817824 */ /* 0x040fe200078e027f */
[----:B------:R-:W-:Y:S01]  /*14b0*/  LEA R86, P1, R87, R4, 0x1 ;  /* 0x0000000457567211 */ /* 0x000fe200078208ff */
[----:B------:R2:W4:Y:S01]  /*14c0*/  LDG.E.U16 R92, desc[UR6][R80.64] ;  /* 0x00000006505c7981 */ /* 0x000522000c1e1500 */
[----:B------:R-:W-:Y:S01]  /*14d0*/  LEA.HI.X.SX32 R79, R97, R0, 0x1, P0 ;  /* 0x00000000614f7211 */ /* 0x000fe200000f0eff */
[----:B------:R-:W-:Y:S01]  /*14e0*/  IMAD R97, R18, 0x2, R129 ;  /* 0x0000000212617824 */ /* 0x000fe200078e0281 */
[----:B-1----:R-:W-:-:S03]  /*14f0*/  LEA R88, P0, R107, R4, 0x1 ;  /* 0x000000046b587211 */ /* 0x002fc600078008ff */
[----:B------:R-:W-:Y:S01]  /*1500*/  IMAD R131, R18, 0x2, R97 ;  /* 0x0000000212837824 */ /* 0x000fe200078e0261 */
[----:B------:R-:W-:-:S03]  /*1510*/  LEA.HI.X.SX32 R89, R107, R0, 0x1, P0 ;  /* 0x000000006b597211 */ /* 0x000fc600000f0eff */
[C---:B------:R-:W-:Y:S01]  /*1520*/  IMAD R133, R18.reuse, 0x2, R131 ;  /* 0x0000000212857824 */ /* 0x040fe200078e0283 */
[----:B0-----:R-:W-:Y:S01]  /*1530*/  LEA R84, P0, R109, R4, 0x1 ;  /* 0x000000046d547211 */ /* 0x001fe200078008ff */
[----:B------:R-:W4:Y:S02]  /*1540*/  LDG.E.U16 R94, desc[UR6][R88.64] ;  /* 0x00000006585e7981 */ /* 0x000f24000c1e1500 */
[C---:B------:R-:W-:Y:S01]  /*1550*/  IMAD R135, R18.reuse, 0x2, R133 ;  /* 0x0000000212877824 */ /* 0x040fe200078e0285 */
[-C--:B------:R-:W-:Y:S02]  /*1560*/  LEA.HI.X.SX32 R87, R87, R0.reuse, 0x1, P1 ;  /* 0x0000000057577211 */ /* 0x080fe400008f0eff */
[----:B------:R-:W-:Y:S01]  /*1570*/  LEA.HI.X.SX32 R85, R109, R0, 0x1, P0 ;  /* 0x000000006d557211 */ /* 0x000fe200000f0eff */
[C---:B------:R-:W-:Y:S01]  /*1580*/  IMAD R109, R18.reuse, 0x2, R135 ;  /* 0x00000002126d7824 */ /* 0x040fe200078e0287 */
[-C--:B------:R-:W-:Y:S01]  /*1590*/  LEA R90, P1, R93, R4.reuse, 0x1 ;  /* 0x000000045d5a7211 */ /* 0x080fe200078208ff */
[----:B------:R0:W4:Y:S01]  /*15a0*/  LDG.E.U16 R75, desc[UR6][R86.64] ;  /* 0x00000006564b7981 */ /* 0x000122000c1e1500 */
[----:B--2---:R-:W-:Y:S01]  /*15b0*/  LEA R80, P0, R111, R4, 0x1 ;  /* 0x000000046f507211 */ /* 0x004fe200078008ff */
[C---:B------:R-:W-:Y:S01]  /*15c0*/  IMAD R137, R18.reuse, 0x2, R109 ;  /* 0x0000000212897824 */ /* 0x040fe200078e026d */
[-C--:B------:R-:W-:Y:S01]  /*15d0*/  LEA.HI.X.SX32 R91, R93, R0.reuse, 0x1, P1 ;  /* 0x000000005d5b7211 */ /* 0x080fe200008f0eff */
[----:B------:R-:W2:Y:S01]  /*15e0*/  LDG.E.U16 R98, desc[UR6][R84.64] ;  /* 0x0000000654627981 */ /* 0x000ea2000c1e1500 */
[----:B------:R-:W-:Y:S01]  /*15f0*/  LEA.HI.X.SX32 R81, R111, R0, 0x1, P0 ;  /* 0x000000006f517211 */ /* 0x000fe200000f0eff */
[----:B------:R-:W-:-:S02]  /*1600*/  IMAD R139, R18, 0x2, R137 ;  /* 0x00000002128b7824 */ /* 0x000fc400078e0289 */
[----:B------:R1:W2:Y:S01]  /*1610*/  LDG.E.U16 R93, desc[UR6][R78.64] ;  /* 0x000000064e5d7981 */ /* 0x0002a2000c1e1500 */
[C---:B0-----:R-:W-:Y:S01]  /*1620*/  LEA R86, P1, R105.reuse, R4, 0x1 ;  /* 0x0000000469567211 */ /* 0x041fe200078208ff */
[----:B------:R-:W-:Y:S02]  /*1630*/  IMAD R141, R18, 0x2, R139 ;  /* 0x00000002128d7824 */ /* 0x000fe400078e028b */
[----:B------:R0:W2:Y:S01]  /*1640*/  LDG.E.U16 R83, desc[UR6][R90.64] ;  /* 0x000000065a537981 */ /* 0x0000a2000c1e1500 */
[----:B------:R-:W-:Y:S02]  /*1650*/  LEA.HI.X.SX32 R87, R105, R0, 0x1, P1 ;  /* 0x0000000069577211 */ /* 0x000fe400008f0eff */
[----:B-1----:R-:W-:-:S03]  /*1660*/  LEA R78, P0, R113, R4, 0x1 ;  /* 0x00000004714e7211 */ /* 0x002fc600078008ff */
[----:B------:R1:W2:Y:S01]  /*1670*/  LDG.E.U16 R95, desc[UR6][R86.64] ;  /* 0x00000006565f7981 */ /* 0x0002a2000c1e1500 */
[----:B------:R-:W-:Y:S01]  /*1680*/  IMAD R111, R18, 0x2, R141 ;  /* 0x00000002126f7824 */ /* 0x000fe200078e028d */
[----:B------:R-:W-:Y:S02]  /*1690*/  LEA.HI.X.SX32 R79, R113, R0, 0x1, P0 ;  /* 0x00000000714f7211 */ /* 0x000fe400000f0eff */
[----:B0-----:R-:W-:-:S03]  /*16a0*/  LEA R90, P1, R99, R4, 0x1 ;  /* 0x00000004635a7211 */ /* 0x001fc600078208ff */
[----:B------:R-:W2:Y:S01]  /*16b0*/  LDG.E.U16 R102, desc[UR6][R78.64] ;  /* 0x000000064e667981 */ /* 0x000ea2000c1e1500 */
[----:B-1----:R-:W-:-:S04]  /*16c0*/  LEA R86, P0, R101, R4, 0x1 ;  /* 0x0000000465567211 */ /* 0x002fc800078008ff */
[-C--:B------:R-:W-:Y:S01]  /*16d0*/  LEA.HI.X.SX32 R87, R101, R0.reuse, 0x1, P0 ;  /* 0x0000000065577211 */ /* 0x080fe200000f0eff */
[C---:B------:R-:W-:Y:S01]  /*16e0*/  IMAD R101, R18.reuse, 0x2, R111 ;  /* 0x0000000212657824 */ /* 0x040fe200078e026f */
[----:B------:R-:W-:Y:S02]  /*16f0*/  LEA.HI.X.SX32 R91, R99, R0, 0x1, P1 ;  /* 0x00000000635b7211 */ /* 0x000fe400008f0eff */
[-C--:B------:R-:W-:Y:S01]  /*1700*/  LEA R88, P1, R117, R4.reuse, 0x1 ;  /* 0x0000000475587211 */ /* 0x080fe200078208ff */
[C---:B------:R-:W-:Y:S01]  /*1710*/  IMAD R143, R18.reuse, 0x2, R101 ;  /* 0x00000002128f7824 */ /* 0x040fe200078e0265 */
[----:B------:R-:W-:Y:S01]  /*1720*/  LEA R84, P0, R115, R4, 0x1 ;  /* 0x0000000473547211 */ /* 0x000fe200078008ff */
[----:B------:R0:W2:Y:S01]  /*1730*/  LDG.E.U16 R99, desc[UR6][R80.64] ;  /* 0x0000000650637981 */ /* 0x0000a2000c1e1500 */
[-C--:B------:R-:W-:Y:S01]  /*1740*/  LEA.HI.X.SX32 R89, R117, R0.reuse, 0x1, P1 ;  /* 0x0000000075597211 */ /* 0x080fe200008f0eff */
[C---:B------:R-:W-:Y:S01]  /*1750*/  IMAD R117, R18.reuse, 0x2, R143 ;  /* 0x0000000212757824 */ /* 0x040fe200078e028f */
[----:B------:R-:W-:Y:S01]  /*1760*/  LEA.HI.X.SX32 R85, R115, R0, 0x1, P0 ;  /* 0x0000000073557211 */ /* 0x000fe200000f0eff */
[----:B------:R1:W2:Y:S02]  /*1770*/  LDG.E.U16 R104, desc[UR6][R86.64] ;  /* 0x0000000656687981 */ /* 0x0002a4000c1e1500 */
[----:B------:R-:W-:-:S02]  /*1780*/  IMAD R145, R18, 0x2, R117 ;  /* 0x0000000212917824 */ /* 0x000fc400078e0275 */
[----:B------:R5:W2:Y:S01]  /*1790*/  LDG.E.U16 R105, desc[UR6][R84.64] ;  /* 0x0000000654697981 */ /* 0x000aa2000c1e1500 */
[----:B0-----:R-:W-:-:S03]  /*17a0*/  LEA R80, P0, R119, R4, 0x1 ;  /* 0x0000000477507211 */ /* 0x001fc600078008ff */
[----:B------:R0:W2:Y:S01]  /*17b0*/  LDG.E.U16 R107, desc[UR6][R88.64] ;  /* 0x00000006586b7981 */ /* 0x0000a2000c1e1500 */
[----:B------:R-:W-:Y:S01]  /*17c0*/  LEA.HI.X.SX32 R81, R119, R0, 0x1, P0 ;  /* 0x0000000077517211 */ /* 0x000fe200000f0eff */
[C---:B------:R-:W-:Y:S01]  /*17d0*/  IMAD R119, R18.reuse, 0x2, R145 ;  /* 0x0000000212777824 */ /* 0x040fe200078e0291 */
[C---:B------:R-:W-:Y:S01]  /*17e0*/  LEA R78, P0, R121.reuse, R4, 0x1 ;  /* 0x00000004794e7211 */ /* 0x040fe200078008ff */
[----:B------:R-:W2:Y:S03]  /*17f0*/  LDG.E.U16 R103, desc[UR6][R90.64] ;  /* 0x000000065a677981 */ /* 0x000ea6000c1e1500 */
[----:B------:R-:W-:Y:S01]  /*1800*/  LEA.HI.X.SX32 R79, R121, R0, 0x1, P0 ;  /* 0x00000000794f7211 */ /* 0x000fe200000f0eff */
[C---:B------:R-:W-:Y:S01]  /*1810*/  IMAD R121, R18.reuse, 0x2, R119 ;  /* 0x0000000212797824 */ /* 0x040fe200078e0277 */
[-C--:B-1----:R-:W-:Y:S01]  /*1820*/  LEA R86, P0, R123, R4.reuse, 0x1 ;  /* 0x000000047b567211 */ /* 0x082fe200078008ff */
[----:B------:R-:W2:Y:S02]  /*1830*/  LDG.E.U16 R106, desc[UR6][R80.64] ;  /* 0x00000006506a7981 */ /* 0x000ea4000c1e1500 */
[C---:B------:R-:W-:Y:S01]  /*1840*/  IMAD R147, R18.reuse, 0x2, R121 ;  /* 0x0000000212937824 */ /* 0x040fe200078e0279 */
[----:B-----5:R-:W-:Y:S01]  /*1850*/  LEA R84, P1, R125, R4, 0x1 ;  /* 0x000000047d547211 */ /* 0x020fe200078208ff */
[----:B------:R1:W5:Y:S01]  /*1860*/  LDG.E.U16 R108, desc[UR6][R78.64] ;  /* 0x000000064e6c7981 */ /* 0x000362000c1e1500 */
[-C--:B------:R-:W-:Y:S01]  /*1870*/  LEA.HI.X.SX32 R87, R123, R0.reuse, 0x1, P0 ;  /* 0x000000007b577211 */ /* 0x080fe200000f0eff */
[----:B------:R-:W-:Y:S01]  /*1880*/  IMAD R123, R18, 0x2, R147 ;  /* 0x00000002127b7824 */ /* 0x000fe200078e0293 */
[----:B------:R-:W-:-:S02]  /*1890*/  LEA.HI.X.SX32 R85, R125, R0, 0x1, P1 ;  /* 0x000000007d557211 */ /* 0x000fc400008f0eff */
[C---:B0-----:R-:W-:Y:S01]  /*18a0*/  LEA R88, P0, R127.reuse, R4, 0x1 ;  /* 0x000000047f587211 */ /* 0x041fe200078008ff */
[C---:B------:R-:W-:Y:S01]  /*18b0*/  IMAD R125, R18.reuse, 0x2, R123 ;  /* 0x00000002127d7824 */ /* 0x040fe200078e027b */
[----:B------:R0:W5:Y:S02]  /*18c0*/  LDG.E.U16 R110, desc[UR6][R86.64] ;  /* 0x00000006566e7981 */ /* 0x000164000c1e1500 */
[----:B------:R-:W-:Y:S01]  /*18d0*/  LEA.HI.X.SX32 R89, R127, R0, 0x1, P0 ;  /* 0x000000007f597211 */ /* 0x000fe200000f0eff */
[C---:B------:R-:W-:Y:S01]  /*18e0*/  IMAD R127, R18.reuse, 0x2, R125 ;  /* 0x00000002127f7824 */ /* 0x040fe200078e027d */
[-C--:B------:R-:W-:Y:S01]  /*18f0*/  LEA R114, P0, R129, R4.reuse, 0x1 ;  /* 0x0000000481727211 */ /* 0x080fe200078008ff */
[----:B------:R0:W5:Y:S02]  /*1900*/  LDG.E.U16 R113, desc[UR6][R84.64] ;  /* 0x0000000654717981 */ /* 0x000164000c1e1500 */
[C---:B------:R-:W-:Y:S01]  /*1910*/  IMAD R149, R18.reuse, 0x2, R127 ;  /* 0x0000000212957824 */ /* 0x040fe200078e027f */
[----:B-1----:R-:W-:Y:S01]  /*1920*/  LEA R78, P1, R97, R4, 0x1 ;  /* 0x00000004614e7211 */ /* 0x002fe200078208ff */
[----:B------:R-:W5:Y:S01]  /*1930*/  LDG.E.U16 R112, desc[UR6][R88.64] ;  /* 0x0000000658707981 */ /* 0x000f62000c1e1500 */
[-C--:B------:R-:W-:Y:S01]  /*1940*/  LEA.HI.X.SX32 R115, R129, R0.reuse, 0x1, P0 ;  /* 0x0000000081737211 */ /* 0x080fe200000f0eff */
[----:B------:R-:W-:Y:S01]  /*1950*/  IMAD R129, R18, 0x2, R149 ;  /* 0x0000000212817824 */ /* 0x000fe200078e0295 */
[----:B------:R-:W-:-:S02]  /*1960*/  LEA.HI.X.SX32 R79, R97, R0, 0x1, P1 ;  /* 0x00000000614f7211 */ /* 0x000fc400008f0eff */
[C---:B------:R-:W-:Y:S01]  /*1970*/  LEA R80, P0, R131.reuse, R4, 0x1 ;  /* 0x0000000483507211 */ /* 0x040fe200078008ff */
[C---:B------:R-:W-:Y:S01]  /*1980*/  IMAD R97, R18.reuse, 0x2, R129 ;  /* 0x0000000212617824 */ /* 0x040fe200078e0281 */
[----:B------:R1:W5:Y:S02]  /*1990*/  LDG.E.U16 R114, desc[UR6][R114.64] ;  /* 0x0000000672727981 */ /* 0x000364000c1e1500 */
[----:B------:R-:W-:Y:S01]  /*19a0*/  LEA.HI.X.SX32 R81, R131, R0, 0x1, P0 ;  /* 0x0000000083517211 */ /* 0x000fe200000f0eff */
[C---:B------:R-:W-:Y:S01]  /*19b0*/  IMAD R131, R18.reuse, 0x2, R97 ;  /* 0x0000000212837824 */ /* 0x040fe200078e0261 */
[C---:B0-----:R-:W-:Y:S01]  /*19c0*/  LEA R86, P0, R133.reuse, R4, 0x1 ;  /* 0x0000000485567211 */ /* 0x041fe200078008ff */
[----:B------:R0:W5:Y:S02]  /*19d0*/  LDG.E.U16 R116, desc[UR6][R78.64] ;  /* 0x000000064e747981 */ /* 0x000164000c1e1500 */
[C---:B------:R-:W-:Y:S01]  /*19e0*/  IMAD R151, R18.reuse, 0x2, R131 ;  /* 0x0000000212977824 */ /* 0x040fe200078e0283 */
[----:B------:R-:W-:Y:S01]  /*19f0*/  LEA.HI.X.SX32 R87, R133, R0, 0x1, P0 ;  /* 0x0000000085577211 */ /* 0x000fe200000f0eff */
[----:B------:R0:W5:Y:S02]  /*1a00*/  LDG.E.U16 R157, desc[UR6][R80.64] ;  /* 0x00000006509d7981 */ /* 0x000164000c1e1500 */
[C---:B------:R-:W-:Y:S01]  /*1a10*/  IMAD R133, R18.reuse, 0x2, R151 ;  /* 0x0000000212857824 */ /* 0x040fe200078e0297 */
[C---:B------:R-:W-:Y:S01]  /*1a20*/  LEA R84, P1, R135.reuse, R4, 0x1 ;  /* 0x0000000487547211 */ /* 0x040fe200078208ff */
[----:B------:R-:W5:Y:S02]  /*1a30*/  LDG.E.U16 R118, desc[UR6][R86.64] ;  /* 0x0000000656767981 */ /* 0x000f64000c1e1500 */
[----:B-1----:R-:W-:Y:S01]  /*1a40*/  IMAD R115, R18, 0x2, R133 ;  /* 0x0000000212737824 */ /* 0x002fe200078e0285 */
[----:B------:R-:W-:-:S02]  /*1a50*/  LEA.HI.X.SX32 R85, R135, R0, 0x1, P1 ;  /* 0x0000000087557211 */ /* 0x000fc400008f0eff */
[-C--:B------:R-:W-:Y:S01]  /*1a60*/  LEA R88, P0, R137, R4.reuse, 0x1 ;  /* 0x0000000489587211 */ /* 0x080fe200078008ff */
[C---:B------:R-:W-:Y:S01]  /*1a70*/  IMAD R135, R18.reuse, 0x2, R115 ;  /* 0x0000000212877824 */ /* 0x040fe200078e0273 */
[----:B0-----:R-:W-:Y:S01]  /*1a80*/  LEA R78, P1, R119, R4, 0x1 ;  /* 0x00000004774e7211 */ /* 0x001fe200078208ff */
[----:B------:R0:W5:Y:S01]  /*1a90*/  LDG.E.U16 R120, desc[UR6][R84.64] ;  /* 0x0000000654787981 */ /* 0x000162000c1e1500 */
[----:B------:R-:W-:Y:S01]  /*1aa0*/  LEA.HI.X.SX32 R89, R137, R0, 0x1, P0 ;  /* 0x0000000089597211 */ /* 0x000fe200000f0eff */
[----:B------:R-:W-:Y:S01]  /*1ab0*/  IMAD R137, R18, 0x2, R135 ;  /* 0x0000000212897824 */ /* 0x000fe200078e0287 */
[----:B------:R-:W-:-:S03]  /*1ac0*/  LEA R90, P0, R101, R4, 0x1 ;  /* 0x00000004655a7211 */ /* 0x000fc600078008ff */
[C---:B------:R-:W-:Y:S01]  /*1ad0*/  IMAD R153, R18.reuse, 0x2, R137 ;  /* 0x0000000212997824 */ /* 0x040fe200078e0289 */
[-C--:B------:R-:W-:Y:S01]  /*1ae0*/  LEA.HI.X.SX32 R91, R101, R0.reuse, 0x1, P0 ;  /* 0x00000000655b7211 */ /* 0x080fe200000f0eff */
[----:B------:R1:W5:Y:S02]  /*1af0*/  LDG.E.U16 R159, desc[UR6][R88.64] ;  /* 0x00000006589f7981 */ /* 0x000364000c1e1500 */
[C---:B------:R-:W-:Y:S01]  /*1b00*/  IMAD R101, R18.reuse, 0x2, R153 ;  /* 0x0000000212657824 */ /* 0x040fe200078e0299 */
[----:B------:R-:W-:Y:S01]  /*1b10*/  LEA.HI.X.SX32 R79, R119, R0, 0x1, P1 ;  /* 0x00000000774f7211 */ /* 0x000fe200008f0eff */
[----:B------:R-:W5:Y:S01]  /*1b20*/  LDG.E.U16 R161, desc[UR6][R90.64] ;  /* 0x000000065aa17981 */ /* 0x000f62000c1e1500 */
        /* <DEDUP_REMOVED lines=10> */
[----:B------:R-:W-:Y:S01]  /*1bd0*/  IMAD R115, R18, 0x2, R155 ;  /* 0x0000000212737824 */ /* 0x000fe200078e029b */
[----:B------:R-:W-:Y:S01]  /*1be0*/  LEA.HI.X.SX32 R87, R97, R0, 0x1, P0 ;  /* 0x0000000061577211 */ /* 0x000fe200000f0eff */
[----:B------:R-:W5:Y:S01]  /*1bf0*/  LDG.E.U16 R169, desc[UR6][R84.64] ;  /* 0x0000000654a97981 */ /* 0x000f62000c1e1500 */
[-C--:B-1----:R-:W-:Y:S02]  /*1c00*/  LEA R88, P0, R101, R4.reuse, 0x1 ;  /* 0x0000000465587211 */ /* 0x082fe400078008ff */
[----:B0-----:R-:W-:Y:S01]  /*1c10*/  LEA R78, P1, R115, R4, 0x1 ;  /* 0x00000004734e7211 */ /* 0x001fe200078208ff */
[----:B------:R0:W5:Y:S01]  /*1c20*/  LDG.E.U16 R167, desc[UR6][R86.64] ;  /* 0x0000000656a77981 */ /* 0x000162000c1e1500 */
[----:B------:R-:W-:-:S02]  /*1c30*/  LEA.HI.X.SX32 R89, R101, R0, 0x1, P0 ;  /* 0x0000000065597211 */ /* 0x000fc400000f0eff */
[----:B------:R-:W-:Y:S02]  /*1c40*/  LEA R90, P0, R139, R4, 0x1 ;  /* 0x000000048b5a7211 */ /* 0x000fe400078008ff */
[-C--:B------:R-:W-:Y:S01]  /*1c50*/  LEA.HI.X.SX32 R79, R115, R0.reuse, 0x1, P1 ;  /* 0x00000000734f7211 */ /* 0x080fe200008f0eff */
[----:B------:R1:W5:Y:S01]  /*1c60*/  LDG.E.U16 R171, desc[UR6][R88.64] ;  /* 0x0000000658ab7981 */ /* 0x000362000c1e1500 */
[----:B------:R-:W-:-:S03]  /*1c70*/  LEA.HI.X.SX32 R91, R139, R0, 0x1, P0 ;  /* 0x000000008b5b7211 */ /* 0x000fc600000f0eff */
[----:B------:R1:W5:Y:S01]  /*1c80*/  LDG.E.U16 R139, desc[UR6][R78.64] ;  /* 0x000000064e8b7981 */ /* 0x000362000c1e1500 */
[-C--:B------:R-:W-:Y:S02]  /*1c90*/  LEA R96, P0, R143, R4.reuse, 0x1 ;  /* 0x000000048f607211 */ /* 0x080fe400078008ff */
[----:B------:R-:W-:Y:S02]  /*1ca0*/  LEA R80, P1, R121, R4, 0x1 ;  /* 0x0000000479507211 */ /* 0x000fe400078208ff */
[----:B------:R-:W-:Y:S02]  /*1cb0*/  LEA.HI.X.SX32 R97, R143, R0, 0x1, P0 ;  /* 0x000000008f617211 */ /* 0x000fe400000f0eff */
[----:B0-----:R-:W-:Y:S01]  /*1cc0*/  LEA R86, P0, R127, R4, 0x1 ;  /* 0x000000047f567211 */ /* 0x001fe200078008ff */
[----:B------:R-:W-:Y:S01]  /*1cd0*/  IMAD R115, R18, 0x2, R115 ;  /* 0x0000000212737824 */ /* 0x000fe200078e0273 */
[-C--:B------:R-:W-:Y:S01]  /*1ce0*/  LEA.HI.X.SX32 R81, R121, R0.reuse, 0x1, P1 ;  /* 0x0000000079517211 */ /* 0x080fe200008f0eff */
[----:B------:R-:W5:Y:S01]  /*1cf0*/  LDG.E.U16 R122, desc[UR6][R96.64] ;  /* 0x00000006607a7981 */ /* 0x000f62000c1e1500 */
[----:B------:R-:W-:-:S02]  /*1d00*/  LEA.HI.X.SX32 R87, R127, R0, 0x1, P0 ;  /* 0x000000007f577211 */ /* 0x000fc400000f0eff */
[-C--:B------:R-:W-:Y:S01]  /*1d10*/  LEA R84, P0, R131, R4.reuse, 0x1 ;  /* 0x0000000483547211 */ /* 0x080fe200078008ff */
[----:B------:R0:W5:Y:S01]  /*1d20*/  LDG.E.U16 R121, desc[UR6][R90.64] ;  /* 0x000000065a797981 */ /* 0x000162000c1e1500 */
[----:B-1----:R-:W-:Y:S02]  /*1d30*/  LEA R88, P1, R135, R4, 0x1 ;  /* 0x0000000487587211 */ /* 0x002fe400078208ff */
[-C--:B------:R-:W-:Y:S01]  /*1d40*/  LEA.HI.X.SX32 R85, R131, R0.reuse, 0x1, P0 ;  /* 0x0000000083557211 */ /* 0x080fe200000f0eff */
[----:B------:R-:W5:Y:S01]  /*1d50*/  LDG.E.U16 R124, desc[UR6][R80.64] ;  /* 0x00000006507c7981 */ /* 0x000f62000c1e1500 */
[----:B------:R-:W-:Y:S02]  /*1d60*/  LEA.HI.X.SX32 R89, R135, R0, 0x1, P1 ;  /* 0x0000000087597211 */ /* 0x000fe400008f0eff */
[-C--:B------:R-:W-:Y:S01]  /*1d70*/  LEA R78, P0, R119, R4.reuse, 0x1 ;  /* 0x00000004774e7211 */ /* 0x080fe200078008ff */
[----:B------:R1:W5:Y:S01]  /*1d80*/  LDG.E.U16 R127, desc[UR6][R86.64] ;  /* 0x00000006567f7981 */ /* 0x000362000c1e1500 */
[----:B0-----:R-:W-:-:S02]  /*1d90*/  LEA R90, P1, R115, R4, 0x1 ;  /* 0x00000004735a7211 */ /* 0x001fc400078208ff */
[-C--:B------:R-:W-:Y:S01]  /*1da0*/  LEA.HI.X.SX32 R79, R119, R0.reuse, 0x1, P0 ;  /* 0x00000000774f7211 */ /* 0x080fe200000f0eff */
[----:B------:R0:W5:Y:S01]  /*1db0*/  LDG.E.U16 R130, desc[UR6][R84.64] ;  /* 0x0000000654827981 */ /* 0x000162000c1e1500 */
[----:B------:R-:W-:-:S03]  /*1dc0*/  LEA.HI.X.SX32 R91, R115, R0, 0x1, P1 ;  /* 0x00000000735b7211 */ /* 0x000fc600008f0eff */
[----:B------:R3:W5:Y:S04]  /*1dd0*/  LDG.E.U16 R132, desc[UR6][R88.64] ;  /* 0x0000000658847981 */ /* 0x000768000c1e1500 */
[----:B------:R3:W5:Y:S01]  /*1de0*/  LDG.E.U16 R134, desc[UR6][R78.64] ;  /* 0x000000064e867981 */ /* 0x000762000c1e1500 */
[----:B------:R-:W-:-:S03]  /*1df0*/  LEA R96, P0, R141, R4, 0x1 ;  /* 0x000000048d607211 */ /* 0x000fc600078008ff */
[----:B------:R3:W5:Y:S01]  /*1e00*/  LDG.E.U16 R135, desc[UR6][R90.64] ;  /* 0x000000065a877981 */ /* 0x000762000c1e1500 */
[----:B------:R-:W-:Y:S02]  /*1e10*/  LEA.HI.X.SX32 R97, R141, R0, 0x1, P0 ;  /* 0x000000008d617211 */ /* 0x000fe400000f0eff */
[-C--:B-1----:R-:W-:Y:S02]  /*1e20*/  LEA R86, P0, R147, R4.reuse, 0x1 ;  /* 0x0000000493567211 */ /* 0x082fe400078008ff */
[----:B------:R-:W-:Y:S02]  /*1e30*/  LEA R80, P1, R117, R4, 0x1 ;  /* 0x0000000475507211 */ /* 0x000fe400078208ff */
[----:B------:R-:W-:Y:S02]  /*1e40*/  LEA.HI.X.SX32 R87, R147, R0, 0x1, P0 ;  /* 0x0000000093577211 */ /* 0x000fe400000f0eff */
[----:B0-----:R-:W-:Y:S02]  /*1e50*/  LEA R84, P0, R151, R4, 0x1 ;  /* 0x0000000497547211 */ /* 0x001fe400078008ff */
[----:B------:R-:W-:Y:S01]  /*1e60*/  LEA.HI.X.SX32 R81, R117, R0, 0x1, P1 ;  /* 0x0000000075517211 */ /* 0x000fe200008f0eff */
[----:B------:R-:W-:Y:S01]  /*1e70*/  IMAD R115, R18, 0x2, R115 ;  /* 0x0000000212737824 */ /* 0x000fe200078e0273 */
[----:B------:R-:W-:Y:S01]  /*1e80*/  LEA R100, P1, R149, R4, 0x1 ;  /* 0x0000000495647211 */ /* 0x000fe200078208ff */
[----:B------:R-:W5:Y:S01]  /*1e90*/  LDG.E.U16 R117, desc[UR6][R96.64] ;  /* 0x0000000660757981 */ /* 0x000f62000c1e1500 */
[----:B------:R-:W-:-:S02]  /*1ea0*/  LEA.HI.X.SX32 R85, R151, R0, 0x1, P0 ;  /* 0x0000000097557211 */ /* 0x000fc400000f0eff */
[----:B---3--:R-:W-:Y:S01]  /*1eb0*/  LEA R88, P0, R137, R4, 0x1 ;  /* 0x0000000489587211 */ /* 0x008fe200078008ff */
[----:B------:R0:W3:Y:S01]  /*1ec0*/  LDG.E.U16 R119, desc[UR6][R80.64] ;  /* 0x0000000650777981 */ /* 0x0000e2000c1e1500 */
[----:B------:R-:W-:Y:S02]  /*1ed0*/  LEA.HI.X.SX32 R101, R149, R0, 0x1, P1 ;  /* 0x0000000095657211 */ /* 0x000fe400008f0eff */
[----:B------:R-:W-:Y:S01]  /*1ee0*/  LEA R78, P1, R125, R4, 0x1 ;  /* 0x000000047d4e7211 */ /* 0x000fe200078208ff */
[----:B------:R1:W3:Y:S01]  /*1ef0*/  LDG.E.U16 R126, desc[UR6][R86.64] ;  /* 0x00000006567e7981 */ /* 0x0002e2000c1e1500 */
[----:B------:R-:W-:Y:S02]  /*1f00*/  LEA.HI.X.SX32 R89, R137, R0, 0x1, P0 ;  /* 0x0000000089597211 */ /* 0x000fe400000f0eff */
[----:B------:R-:W-:Y:S01]  /*1f10*/  LEA R90, P0, R115, R4, 0x1 ;  /* 0x00000004735a7211 */ /* 0x000fe200078008ff */
[----:B------:R1:W3:Y:S01]  /*1f20*/  LDG.E.U16 R128, desc[UR6][R100.64] ;  /* 0x0000000664807981 */ /* 0x0002e2000c1e1500 */
[-C--:B------:R-:W-:Y:S01]  /*1f30*/  LEA.HI.X.SX32 R79, R125, R0.reuse, 0x1, P1 ;  /* 0x000000007d4f7211 */ /* 0x080fe200008f0eff */
[----:B0-----:R-:W-:Y:S01]  /*1f40*/  IMAD R81, R18, 0x2, R115 ;  /* 0x0000000212517824 */ /* 0x001fe200078e0273 */
[----:B------:R-:W-:Y:S01]  /*1f50*/  LEA.HI.X.SX32 R91, R115, R0, 0x1, P0 ;  /* 0x00000000735b7211 */ /* 0x000fe200000f0eff */
[----:B------:R0:W3:Y:S03]  /*1f60*/  LDG.E.U16 R131, desc[UR6][R84.64] ;  /* 0x0000000654837981 */ /* 0x0000e6000c1e1500 */
[-C--:B-1----:R-:W-:Y:S01]  /*1f70*/  LEA R86, P1, R81, R4.reuse, 0x1 ;  /* 0x0000000451567211 */ /* 0x082fe200078208ff */
[----:B------:R-:W3:Y:S01]  /*1f80*/  LDG.E.U16 R18, desc[UR6][R88.64] ;  /* 0x0000000658127981 */ /* 0x000ee2000c1e1500 */
[----:B------:R-:W-:-:S03]  /*1f90*/  LEA R80, P0, R109, R4, 0x1 ;  /* 0x000000046d507211 */ /* 0x000fc600078008ff */
[----:B------:R1:W3:Y:S01]  /*1fa0*/  LDG.E.U16 R115, desc[UR6][R78.64] ;  /* 0x000000064e737981 */ /* 0x0002e2000c1e1500 */
[----:B------:R-:W-:-:S03]  /*1fb0*/  LEA.HI.X.SX32 R87, R81, R0, 0x1, P1 ;  /* 0x0000000051577211 */ /* 0x000fc600008f0eff */
[----:B------:R-:W3:Y:S01]  /*1fc0*/  LDG.E.U16 R125, desc[UR6][R90.64] ;  /* 0x000000065a7d7981 */ /* 0x000ee2000c1e1500 */
[----:B------:R-:W-:Y:S02]  /*1fd0*/  LEA.HI.X.SX32 R81, R109, R0, 0x1, P0 ;  /* 0x000000006d517211 */ /* 0x000fe400000f0eff */
[-C--:B------:R-:W-:Y:S01]  /*1fe0*/  LEA R100, P0, R111, R4.reuse, 0x1 ;  /* 0x000000046f647211 */ /* 0x080fe200078008ff */
[----:B------:R1:W3:Y:S01]  /*1ff0*/  LDG.E.U16 R109, desc[UR6][R86.64] ;  /* 0x00000006566d7981 */ /* 0x0002e2000c1e1500 */
[----:B------:R-:W-:Y:S02]  /*2000*/  LEA R96, P1, R145, R4, 0x1 ;  /* 0x0000000491607211 */ /* 0x000fe400078208ff */
[----:B------:R-:W-:Y:S01]  /*2010*/  LEA.HI.X.SX32 R101, R111, R0, 0x1, P0 ;  /* 0x000000006f657211 */ /* 0x000fe200000f0eff */
[----:B------:R1:W3:Y:S01]  /*2020*/  LDG.E.U16 R80, desc[UR6][R80.64] ;  /* 0x0000000650507981 */ /* 0x0002e2000c1e1500 */
[----:B0-----:R-:W-:Y:S02]  /*2030*/  LEA R84, P0, R123, R4, 0x1 ;  /* 0x000000047b547211 */ /* 0x001fe400078008ff */
[-C--:B------:R-:W-:Y:S01]  /*2040*/  LEA.HI.X.SX32 R97, R145, R0.reuse, 0x1, P1 ;  /* 0x0000000091617211 */ /* 0x080fe200008f0eff */
[----:B------:R-:W3:Y:S01]  /*2050*/  LDG.E.U16 R100, desc[UR6][R100.64] ;  /* 0x0000000664647981 */ /* 0x000ee2000c1e1500 */
[----:B------:R-:W-:-:S02]  /*2060*/  LEA.HI.X.SX32 R85, R123, R0, 0x1, P0 ;  /* 0x000000007b557211 */ /* 0x000fc400000f0eff */
[-C--:B-1----:R-:W-:Y:S01]  /*2070*/  LEA R78, P0, R129, R4.reuse, 0x1 ;  /* 0x00000004814e7211 */ /* 0x082fe200078008ff */
[----:B------:R-:W3:Y:S01]  /*2080*/  LDG.E.U16 R96, desc[UR6][R96.64] ;  /* 0x0000000660607981 */ /* 0x000ee2000c1e1500 */
[----:B------:R-:W-:Y:S02]  /*2090*/  LEA R88, P1, R133, R4, 0x1 ;  /* 0x0000000485587211 */ /* 0x000fe400078208ff */
[----:B------:R-:W-:Y:S01]  /*20a0*/  LEA.HI.X.SX32 R79, R129, R0, 0x1, P0 ;  /* 0x00000000814f7211 */ /* 0x000fe200000f0eff */
[----:B------:R-:W3:Y:S01]  /*20b0*/  LDG.E.U16 R84, desc[UR6][R84.64] ;  /* 0x0000000654547981 */ /* 0x000ee2000c1e1500 */
[----:B------:R-:W-:Y:S02]  /*20c0*/  LEA R86, P0, R153, R4, 0x1 ;  /* 0x0000000499567211 */ /* 0x000fe400078008ff */
[----:B------:R-:W-:Y:S01]  /*20d0*/  LEA.HI.X.SX32 R89, R133, R0, 0x1, P1 ;  /* 0x0000000085597211 */ /* 0x000fe200008f0eff */
[----:B------:R-:W3:Y:S01]  /*20e0*/  LDG.E.U16 R78, desc[UR6][R78.64] ;  /* 0x000000064e4e7981 */ /* 0x000ee2000c1e1500 */
[----:B------:R-:W-:-:S02]  /*20f0*/  LEA R90, P1, R155, R4, 0x1 ;  /* 0x000000049b5a7211 */ /* 0x000fc400078208ff */
[-C--:B------:R-:W-:Y:S01]  /*2100*/  LEA.HI.X.SX32 R87, R153, R0.reuse, 0x1, P0 ;  /* 0x0000000099577211 */ /* 0x080fe200000f0eff */
[----:B------:R-:W3:Y:S01]  /*2110*/  LDG.E.U16 R88, desc[UR6][R88.64] ;  /* 0x0000000658587981 */ /* 0x000ee2000c1e1500 */
[----:B------:R-:W-:-:S03]  /*2120*/  LEA.HI.X.SX32 R91, R155, R0, 0x1, P1 ;  /* 0x000000009b5b7211 */ /* 0x000fc600008f0eff */
[----:B------:R-:W3:Y:S04]  /*2130*/  LDG.E.U16 R86, desc[UR6][R86.64] ;  /* 0x0000000656567981 */ /* 0x000ee8000c1e1500 */
[----:B------:R-:W3:Y:S01]  /*2140*/  LDG.E.U16 R90, desc[UR6][R90.64] ;  /* 0x000000065a5a7981 */ /* 0x000ee2000c1e1500 */
[----:B------:R-:W0:Y:S01]  /*2150*/  S2UR UR5, SR_CgaCtaId ;  /* 0x00000000000579c3 */ /* 0x000e220000008800 */
[----:B------:R-:W-:Y:S01]  /*2160*/  SHF.R.S32.HI R0, RZ, 0x7, R221 ;  /* 0x00000007ff007819 */ /* 0x000fe200000114dd */
[----:B------:R-:W-:-:S03]  /*2170*/  IMAD.SHL.U32 R4, R221, 0x2, RZ ;  /* 0x00000002dd047824 */ /* 0x000fc600078e00ff */
[----:B------:R-:W-:-:S04]  /*2180*/  SGXT R0, R0, 0x1 ;  /* 0x000000010000781a */ /* 0x000fc80000000200 */
[----:B------:R-:W-:Y:S01]  /*2190*/  LOP3.LUT R81, R0, 0x90, RZ, 0xc0, !PT ;  /* 0x0000009000517812 */ /* 0x000fe200078ec0ff */
[----:B------:R-:W-:Y:S01]  /*21a0*/  IMAD.SHL.U32 R0, R221, 0x200, RZ ;  /* 0x00000200dd007824 */ /* 0x000fe200078e00ff */
[----:B------:R-:W-:Y:S02]  /*21b0*/  UMOV UR4, 0x400 ;  /* 0x0000040000047882 */ /* 0x000fe40000000000 */
[----:B------:R-:W-:-:S04]  /*21c0*/  LOP3.LUT R81, R81, 0x7e, R4, 0x78, !PT ;  /* 0x0000007e51517812 */ /* 0x000fc800078e7804 */
[----:B------:R-:W-:Y:S01]  /*21d0*/  LOP3.LUT R0, R81, 0x8000, R0, 0xf8, !PT ;  /* 0x0000800051007812 */ /* 0x000fe200078ef800 */
[----:B0-----:R-:W-:-:S03]  /*21e0*/  ULEA UR4, UR5, UR4, 0x18 ;  /* 0x0000000405047291 */ /* 0x001fc6000f8ec03f */
[----:B------:R-:W-:-:S06]  /*21f0*/  LOP3.LUT R217, R0, 0x20, RZ, 0x3c, !PT ;  /* 0x0000002000d97812 */ /* 0x000fcc00078e3cff */
[----:B------:R-:W-:Y:S04]  /*2200*/  STS.U16 [R0+UR4], R7 ;  /* 0x0000000700007988 */ /* 0x000fe80008000404 */
[----:B------:R-:W-:Y:S04]  /*2210*/  STS.U16 [R0+UR4+0x400], R9 ;  /* 0x0004000900007988 */ /* 0x000fe80008000404 */
        /* <DEDUP_REMOVED lines=13> */
[----:B----4-:R-:W-:Y:S04]  /*22f0*/  STS.U16 [R0+UR4+0x3c00], R67 ;  /* 0x003c004300007988 */ /* 0x010fe80008000404 */
[----:B------:R-:W-:Y:S04]  /*2300*/  STS.U16 [R0+UR4+0x4000], R71 ;  /* 0x0040004700007988 */ /* 0x000fe80008000404 */
[----:B------:R-:W-:Y:S04]  /*2310*/  STS.U16 [R0+UR4+0x4400], R75 ;  /* 0x0044004b00007988 */ /* 0x000fe80008000404 */
[----:B--2---:R-:W-:Y:S04]  /*2320*/  STS.U16 [R0+UR4+0x4800], R83 ;  /* 0x0048005300007988 */ /* 0x004fe80008000404 */
[----:B------:R-:W-:Y:S04]  /*2330*/  STS.U16 [R0+UR4+0x4c00], R95 ;  /* 0x004c005f00007988 */ /* 0x000fe80008000404 */
[----:B------:R-:W-:Y:S04]  /*2340*/  STS.U16 [R0+UR4+0x5000], R103 ;  /* 0x0050006700007988 */ /* 0x000fe80008000404 */
[----:B------:R-:W-:Y:S04]  /*2350*/  STS.U16 [R0+UR4+0x5400], R107 ;  /* 0x0054006b00007988 */ /* 0x000fe80008000404 */
[----:B-----5:R-:W-:Y:S04]  /*2360*/  STS.U16 [R0+UR4+0x5800], R113 ;  /* 0x0058007100007988 */ /* 0x020fe80008000404 */
        /* <DEDUP_REMOVED lines=9> */
[----:B------:R0:W-:Y:S04]  /*2400*/  STS.U16 [R217+UR4+0x100], R2 ;  /* 0x00010002d9007988 */ /* 0x0001e80008000404 */
        /* <DEDUP_REMOVED lines=22> */
[----:B------:R-:W-:Y:S01]  /*2570*/  STS.U16 [R217+UR4+0x5d00], R118 ;  /* 0x005d0076d9007988 */ /* 0x000fe20008000404 */
[----:B------:R-:W-:-:S03]  /*2580*/  LOP3.LUT R216, R0, 0x40, RZ, 0x3c, !PT ;  /* 0x0000004000d87812 */ /* 0x000fc600078e3cff */
        /* <DEDUP_REMOVED lines=32> */
[----:B0-----:R-:W-:-:S03]  /*2790*/  LOP3.LUT R2, R0, 0x60, RZ, 0x3c, !PT ;  /* 0x0000006000027812 */ /* 0x001fc600078e3cff */
[----:B------:R-:W-:Y:S04]  /*27a0*/  STS.U16 [R216+UR4+0x6200], R117 ;  /* 0x00620075d8007988 */ /* 0x000fe80008000404 */
[----:B---3--:R-:W-:Y:S04]  /*27b0*/  STS.U16 [R216+UR4+0x6600], R119 ;  /* 0x00660077d8007988 */ /* 0x008fe80008000404 */
        /* <DEDUP_REMOVED lines=34> */
[----:B0-----:R-:W-:-:S03]  /*29e0*/  IMAD.MOV.U32 R8, RZ, RZ, 0x3f800000 ;  /* 0x3f800000ff087424 */ /* 0x001fc600078e00ff */
[----:B------:R-:W-:Y:S04]  /*29f0*/  STS.U16 [R2+UR4+0x6f00], R78 ;  /* 0x006f004e02007988 */ /* 0x000fe80008000404 */
[----:B------:R-:W-:Y:S04]  /*2a00*/  STS.U16 [R2+UR4+0x7300], R88 ;  /* 0x0073005802007988 */ /* 0x000fe80008000404 */
[----:B------:R-:W-:Y:S04]  /*2a10*/  STS.U16 [R2+UR4+0x7700], R86 ;  /* 0x0077005602007988 */ /* 0x000fe80008000404 */
[----:B------:R0:W-:Y:S04]  /*2a20*/  STS.U16 [R2+UR4+0x7b00], R90 ;  /* 0x007b005a02007988 */ /* 0x0001e80008000404 */
[----:B------:R-:W-:Y:S01]  /*2a30*/  STL [R1+0x264], R8 ;  /* 0x0002640801007387 */ /* 0x000fe20000100800 */
[----:B0-----:R-:W-:-:S05]  /*2a40*/  IMAD.MOV.U32 R2, RZ, RZ, 0x3f800000 ;  /* 0x3f800000ff027424 */ /* 0x001fca00078e00ff */
[----:B------:R0:W-:Y:S02]  /*2a50*/  STL [R1+0x260], R2 ;  /* 0x0002600201007387 */ /* 0x0001e40000100800 */
[----:B0-----:R-:W-:-:S05]  /*2a60*/  VIADD R2, R5, 0x80 ;  /* 0x0000008005027836 */ /* 0x001fca0000000000 */
[----:B------:R-:W-:Y:S01]  /*2a70*/  ISETP.GE.AND P0, PT, R2, 0x1, PT ;  /* 0x000000010200780c */ /* 0x000fe20003f06270 */
[----:B------:R-:W-:Y:S01]  /*2a80*/  IMAD.MOV.U32 R7, RZ, RZ, -0x800000 ;  /* 0xff800000ff077424 */ /* 0x000fe200078e00ff */
[----:B------:R-:W-:Y:S01]  /*2a90*/  CS2R R24, SRZ ;  /* 0x0000000000187805 */ /* 0x000fe2000001ff00 */
[----:B------:R-:W-:Y:S01]  /*2aa0*/  IMAD.MOV.U32 R6, RZ, RZ, -0x800000 ;  /* 0xff800000ff067424 */ /* 0x000fe200078e00ff */
[----:B------:R-:W-:Y:S02]  /*2ab0*/  CS2R R26, SRZ ;  /* 0x00000000001a7805 */ /* 0x000fe4000001ff00 */
[----:B------:R-:W-:Y:S02]  /*2ac0*/  CS2R R28, SRZ ;  /* 0x00000000001c7805 */ /* 0x000fe4000001ff00 */
[----:B------:R-:W-:Y:S02]  /*2ad0*/  CS2R R30, SRZ ;  /* 0x00000000001e7805 */ /* 0x000fe4000001ff00 */
[----:B------:R-:W-:-:S02]  /*2ae0*/  CS2R R32, SRZ ;  /* 0x0000000000207805 */ /* 0x000fc4000001ff00 */
[----:B------:R-:W-:Y:S02]  /*2af0*/  CS2R R34, SRZ ;  /* 0x0000000000227805 */ /* 0x000fe4000001ff00 */
[----:B------:R-:W-:Y:S02]  /*2b00*/  CS2R R36, SRZ ;  /* 0x0000000000247805 */ /* 0x000fe4000001ff00 */
        /* <DEDUP_REMOVED lines=57> */
[----:B------:R-:W-:Y:S01]  /*2ea0*/  LOP3.LUT R2, R221, 0xff, RZ, 0xc0, !PT ;  /* 0x000000ffdd027812 */ /* 0x000fe200078ec0ff */
[----:B------:R-:W-:Y:S06]  /*2eb0*/  @!P0 BRA `(.L_x_0) ;  /* 0x000000e400388947 */ /* 0x000fec0003800000 */
[----:B------:R-:W0:Y:S01]  /*2ec0*/  LDC.64 R216, c[0x0][0x250] ;  /* 0x00009400ffd87b82 */ /* 0x000e220000000a00 */
[--C-:B------:R-:W-:Y:S01]  /*2ed0*/  SHF.R.U32.HI R6, RZ, 0x5, R221.reuse ;  /* 0x00000005ff067819 */ /* 0x100fe200000116dd */
[----:B------:R-:W-:Y:S01]  /*2ee0*/  STL [R1+0x6b8], R234 ;  /* 0x0006b8ea01007387 */ /* 0x000fe20000100800 */
[--C-:B------:R-:W-:Y:S01]  /*2ef0*/  SHF.R.U32.HI R7, RZ, 0x2, R221.reuse ;  /* 0x00000002ff077819 */ /* 0x100fe200000116dd */
[----:B------:R-:W-:Y:S01]  /*2f00*/  ULDC UR5, c[0x0][0x258] ;  /* 0x0000960000057ab9 */ /* 0x000fe20000000800 */
[----:B------:R-:W-:Y:S01]  /*2f10*/  R2UR UR8, R6 ;  /* 0x00000000060872ca */ /* 0x000fe200000e0000 */
[----:B------:R-:W-:Y:S01]  /*2f20*/  STL [R1+0x6b4], R232 ;  /* 0x0006b4e801007387 */ /* 0x000fe20000100800 */
[----:B------:R-:W-:Y:S01]  /*2f30*/  SHF.R.U32.HI R6, RZ, 0x1, R221 ;  /* 0x00000001ff067819 */ /* 0x000fe200000116dd */
[----:B------:R-:W1:Y:S01]  /*2f40*/  LDC.64 R8, c[0x0][0x260] ;  /* 0x00009800ff087b82 */ /* 0x000e620000000a00 */
[----:B------:R-:W-:Y:S01]  /*2f50*/  SGXT.U32 R7, R7, 0x3 ;  /* 0x000000030707781a */ /* 0x000fe20000000000 */
[----:B------:R-:W-:Y:S01]  /*2f60*/  STL [R1+0x6b0], R230 ;  /* 0x0006b0e601007387 */ /* 0x000fe20000100800 */
[----:B------:R-:W-:-:S02]  /*2f70*/  IMAD R2, R2, UR5, RZ ;  /* 0x0000000502027c24 */ /* 0x000fc4000f8e02ff */
[----:B------:R-:W-:Y:S01]  /*2f80*/  LOP3.LUT R6, R7, 0x70, R6, 0xf8, !PT ;  /* 0x0000007007067812 */ /* 0x000fe200078ef806 */
[----:B------:R-:W-:Y:S01]  /*2f90*/  STL [R1+0x6ac], R228 ;  /* 0x0006ace401007387 */ /* 0x000fe20000100800 */
[C---:B------:R-:W-:Y:S01]  /*2fa0*/  IMAD.SHL.U32 R219, R2.reuse, 0x2, RZ ;  /* 0x0000000202db7824 */ /* 0x040fe200078e00ff */
[----:B------:R-:W2:Y:S01]  /*2fb0*/  S2UR UR10, SR_CTAID.Y ;  /* 0x00000000000a79c3 */ /* 0x000ea20000002600 */
[----:B------:R-:W-:Y:S01]  /*2fc0*/  IMAD.HI R7, R2, 0x2, RZ ;  /* 0x0000000202077827 */ /* 0x000fe200078e02ff */
[----:B------:R-:W-:Y:S01]  /*2fd0*/  STL [R1+0x6a8], R222 ;  /* 0x0006a8de01007387 */ /* 0x000fe20000100800 */
[----:B------:R-:W-:Y:S01]  /*2fe0*/  LOP3.LUT R2, R221, 0x7f, RZ, 0xc0, !PT ;  /* 0x0000007fdd027812 */ /* 0x000fe200078ec0ff */
[----:B------:R-:W-:Y:S01]  /*2ff0*/  ULDC.64 UR8, c[0x0][0x218] ;  /* 0x0000860000087ab9 */ /* 0x000fe20000000a00 */
[----:B------:R-:W-:Y:S01]  /*3000*/  LOP3.LUT R5, R6, R5, RZ, 0xfc, !PT ;  /* 0x0000000506057212 */ /* 0x000fe200078efcff */
[----:B------:R-:W-:Y:S01]  /*3010*/  STL [R1+0x6a4], R220 ;  /* 0x0006a4dc01007387 */ /* 0x000fe20000100800 */
[C---:B0-----:R-:W-:Y:S01]  /*3020*/  IMAD R11, R217.reuse, 0x44, RZ ;  /* 0x00000044d90b7824 */ /* 0x041fe200078e02ff */
[----:B------:R-:W0:Y:S02]  /*3030*/  LDC R55, c[0x0][0x268] ;  /* 0x00009a00ff377b82 */ /* 0x000e240000000800 */
[----:B------:R-:W-:Y:S01]  /*3040*/  STL [R1+0x6a0], R224 ;  /* 0x0006a0e001007387 */ /* 0x000fe20000100800 */
[----:B------:R-:W-:-:S02]  /*3050*/  IMAD R25, R217, 0x32, RZ ;  /* 0x00000032d9197824 */ /* 0x000fc400078e02ff */
[C---:B------:R-:W-:Y:S01]  /*3060*/  IMAD R27, R217.reuse, 0x34, RZ ;  /* 0x00000034d91b7824 */ /* 0x040fe200078e02ff */
[----:B------:R-:W-:Y:S01]  /*3070*/  STL [R1+0x69c], R226 ;  /* 0x00069ce201007387 */ /* 0x000fe20000100800 */
[----:B------:R-:W-:Y:S02]  /*3080*/  IMAD R29, R217, 0x36, RZ ;  /* 0x00000036d91d7824 */ /* 0x000fe400078e02ff */
[----:B-1----:R-:W-:Y:S01]  /*3090*/  IMAD.MOV.U32 R13, RZ, RZ, R8 ;  /* 0x000000ffff0d7224 */ /* 0x002fe200078e0008 */
[----:B------:R1:W-:Y:S01]  /*30a0*/  STL [R1+0x674], R9 ;  /* 0x0006740901007387 */ /* 0x0003e20000100800 */
[----:B------:R-:W-:Y:S01]  /*30b0*/  IMAD.SHL.U32 R8, R221, 0x100, RZ ;  /* 0x00000100dd087824 */ /* 0x000fe200078e00ff */
[----:B------:R-:W3:Y:S01]  /*30c0*/  LDC R116, c[0x0][0x268] ;  /* 0x00009a00ff747b82 */ /* 0x000ee20000000800 */
[----:B------:R-:W-:Y:S02]  /*30d0*/  IMAD.MOV.U32 R10, RZ, RZ, R9 ;  /* 0x000000ffff0a7224 */ /* 0x000fe400078e0009 */
[----:B------:R-:W-:-:S02]  /*30e0*/  IMAD R67, R217, 0x38, RZ ;  /* 0x00000038d9437824 */ /* 0x000fc400078e02ff */
[----:B--2---:R-:W-:Y:S02]  /*30f0*/  IMAD R216, R216, UR10, RZ ;  /* 0x0000000ad8d87c24 */ /* 0x004fe4000f8e02ff */
[----:B------:R-:W-:Y:S01]  /*3100*/  IMAD R6, R13, UR10, RZ ;  /* 0x0000000a0d067c24 */ /* 0x000fe2000f8e02ff */
[----:B-1----:R-:W-:Y:S01]  /*3110*/  LOP3.LUT R9, R8, 0xc000, RZ, 0xc0, !PT ;  /* 0x0000c00008097812 */ /* 0x002fe200078ec0ff */
[C---:B------:R-:W-:Y:S01]  /*3120*/  IMAD.SHL.U32 R218, R216.reuse, 0x2, RZ ;  /* 0x00000002d8da7824 */ /* 0x040fe200078e00ff */
[----:B------:R-:W1:Y:S01]  /*3130*/  LDC R117, c[0x0][0x268] ;  /* 0x00009a00ff757b82 */ /* 0x000e620000000800 */
[----:B------:R-:W-:Y:S01]  /*3140*/  IMAD.HI R216, R216, 0x2, RZ ;  /* 0x00000002d8d87827 */ /* 0x000fe200078e02ff */
[----:B------:R-:W-:Y:S02]  /*3150*/  LOP3.LUT R4, R9, 0x7e, R4, 0xf8, !PT ;  /* 0x0000007e09047812 */ /* 0x000fe400078ef804 */
[----:B------:R-:W-:Y:S01]  /*3160*/  IADD3 R218, P0, P1, R219, UR8, R218 ;  /* 0x00000008dbda7c10 */ /* 0x000fe2000f91e0da */
[----:B------:R-:W-:-:S02]  /*3170*/  IMAD R8, R2, R10, RZ ;  /* 0x0000000a02087224 */ /* 0x000fc400078e02ff */
[----:B------:R-:W-:Y:S01]  /*3180*/  IMAD R9, R217, 0x42, RZ ;  /* 0x00000042d9097824 */ /* 0x000fe200078e02ff */
[----:B------:R-:W-:Y:S01]  /*3190*/  IADD3.X R219, R7, UR9, R216, P0, P1 ;  /* 0x0000000907db7c10 */ /* 0x000fe200087e24d8 */
[----:B------:R-:W-:Y:S01]  /*31a0*/  IMAD.SHL.U32 R7, R6, 0x2, RZ ;  /* 0x0000000206077824 */ /* 0x000fe200078e00ff */
[----:B------:R-:W-:Y:S01]  /*31b0*/  ULDC.64 UR8, c[0x0][0x220] ;  /* 0x0000880000087ab9 */ /* 0x000fe20000000a00 */
[----:B------:R-:W-:Y:S01]  /*31c0*/  IMAD.SHL.U32 R10, R8, 0x2, RZ ;  /* 0x00000002080a7824 */ /* 0x000fe200078e00ff */
[-C--:B------:R-:W-:Y:S01]  /*31d0*/  IADD3 RZ, P1, R9, R218.reuse, RZ ;  /* 0x000000da09ff7210 */ /* 0x080fe20007f3e0ff */
[----:B------:R-:W-:Y:S01]  /*31e0*/  IMAD R9, R217, 0x46, RZ ;  /* 0x00000046d9097824 */ /* 0x000fe200078e02ff */
[-C--:B------:R-:W-:Y:S01]  /*31f0*/  IADD3 RZ, P2, R11, R218.reuse, RZ ;  /* 0x000000da0bff7210 */ /* 0x080fe20007f5e0ff */
[----:B------:R-:W-:Y:S01]  /*3200*/  IMAD.HI R2, R6, 0x2, RZ ;  /* 0x0000000206027827 */ /* 0x000fe200078e02ff */
[----:B------:R-:W-:Y:S01]  /*3210*/  IADD3 R7, P0, P4, R10, UR8, R7 ;  /* 0x000000080a077c10 */ /* 0x000fe2000fc1e007 */
[----:B------:R-:W2:Y:S01]  /*3220*/  LDC R48, c[0x0][0x268] ;  /* 0x00009a00ff307b82 */ /* 0x000ea20000000800 */
[----:B------:R-:W-:Y:S01]  /*3230*/  IADD3 RZ, P6, R9, R218, RZ ;  /* 0x000000da09ff7210 */ /* 0x000fe20007fde0ff */
[----:B------:R-:W-:-:S04]  /*3240*/  IMAD.HI R15, R8, 0x2, RZ ;  /* 0x00000002080f7827 */ /* 0x000fc800078e02ff */
[----:B------:R-:W-:Y:S01]  /*3250*/  IMAD R11, R217, 0x48, RZ ;  /* 0x00000048d90b7824 */ /* 0x000fe200078e02ff */
[----:B------:R-:W-:Y:S01]  /*3260*/  IADD3.X R2, R15, UR9, R2, P0, P4 ;  /* 0x000000090f027c10 */ /* 0x000fe200087e8402 */
[----:B------:R-:W-:Y:S01]  /*3270*/  IMAD R13, R217, 0x4a, RZ ;  /* 0x0000004ad90d7824 */ /* 0x000fe200078e02ff */
[-C--:B------:R-:W-:Y:S01]  /*3280*/  IADD3 RZ, P0, R25, R218.reuse, RZ ;  /* 0x000000da19ff7210 */ /* 0x080fe20007f1e0ff */
[----:B------:R-:W-:Y:S01]  /*3290*/  IMAD R9, R217, 0x19, RZ ;  /* 0x00000019d9097824 */ /* 0x000fe200078e02ff */
[-C--:B------:R-:W-:Y:S01]  /*32a0*/  IADD3 RZ, P5, R11, R218.reuse, RZ ;  /* 0x000000da0bff7210 */ /* 0x080fe20007fbe0ff */
[----:B------:R-:W-:Y:S01]  /*32b0*/  IMAD R11, R217, 0x1a, RZ ;  /* 0x0000001ad90b7824 */ /* 0x000fe200078e02ff */
[-C--:B------:R-:W-:Y:S01]  /*32c0*/  IADD3 RZ, P4, R27, R218.reuse, RZ ;  /* 0x000000da1bff7210 */ /* 0x080fe20007f9e0ff */
[----:B------:R-:W-:Y:S01]  /*32d0*/  IMAD R130, R217, 0x3a, RZ ;  /* 0x0000003ad9827824 */ /* 0x000fe200078e02ff */
[-C--:B------:R-:W-:Y:S01]  /*32e0*/  IADD3 RZ, P3, R13, R218.reuse, RZ ;  /* 0x000000da0dff7210 */ /* 0x080fe20007f7e0ff */
[----:B------:R-:W-:Y:S01]  /*32f0*/  IMAD R13, R217, 0x1b, RZ ;  /* 0x0000001bd90d7824 */ /* 0x000fe200078e02ff */
[-C--:B------:R-:W-:Y:S01]  /*3300*/  LEA.HI.X.SX32 R235, R9, R219.reuse, 0x1, P0 ;  /* 0x000000db09eb7211 */ /* 0x080fe200000f0eff */
        /* <DEDUP_REMOVED lines=8> */
[----:B------:R-:W-:Y:S01]  /*3390*/  STL [R1+0x25c], R235 ;  /* 0x00025ceb01007387 */ /* 0x000fe20000100800 */
[-C--:B------:R-:W-:Y:S01]  /*33a0*/  IADD3 RZ, P0, R130, R218.reuse, RZ ;  /* 0x000000da82ff7210 */ /* 0x080fe20007f1e0ff */
[----:B------:R-:W-:Y:S01]  /*33b0*/  IMAD R132, R217, 0x3e, RZ ;  /* 0x0000003ed9847824 */ /* 0x000fe200078e02ff */
[-C--:B------:R-:W-:Y:S01]  /*33c0*/  LEA.HI.X.SX32 R229, R15, R219.reuse, 0x1, P4 ;  /* 0x000000db0fe57211 */ /* 0x080fe200020f0eff */
[----:B------:R4:W5:Y:S01]  /*33d0*/  LDL.LU R234, [R1+0x6b8] ;  /* 0x0006b80001ea7983 */ /* 0x0009620000300800 */
[-C--:B------:R-:W-:Y:S01]  /*33e0*/  IADD3 RZ, P4, R131, R218.reuse, RZ ;  /* 0x000000da83ff7210 */ /* 0x080fe20007f9e0ff */
[----:B------:R-:W-:Y:S01]  /*33f0*/  IMAD R21, R217, 0x1f, RZ ;  /* 0x0000001fd9157824 */ /* 0x000fe200078e02ff */
[-C--:B------:R-:W-:Y:S01]  /*3400*/  LEA.HI.X.SX32 R223, R17, R219.reuse, 0x1, P0 ;  /* 0x000000db11df7211 */ /* 0x080fe200000f0eff */
[----:B------:R-:W-:Y:S01]  /*3410*/  STL [R1+0x254], R233 ;  /* 0x000254e901007387 */ /* 0x000fe20000100800 */
[----:B------:R-:W-:Y:S01]  /*3420*/  LEA.HI.X.SX32 R221, R19, R219, 0x1, P4 ;  /* 0x000000db13dd7211 */ /* 0x000fe200020f0eff */
[----:B------:R-:W-:Y:S01]  /*3430*/  IMAD R23, R217, 0x21, RZ ;  /* 0x00000021d9177824 */ /* 0x000fe200078e02ff */
[----:B------:R-:W4:Y:S01]  /*3440*/  LDC R113, c[0x0][0x268] ;  /* 0x00009a00ff717b82 */ /* 0x000f220000000800 */
[----:B------:R0:W5:Y:S04]  /*3450*/  LDL.LU R232, [R1+0x6b4] ;  /* 0x0006b40001e87983 */ /* 0x0001680000300800 */
[----:B------:R-:W-:Y:S03]  /*3460*/  STL [R1+0x24c], R231 ;  /* 0x00024ce701007387 */ /* 0x000fe60000100800 */
[----:B------:R-:W4:Y:S01]  /*3470*/  LDC R114, c[0x0][0x268] ;  /* 0x00009a00ff727b82 */ /* 0x000f220000000800 */
[----:B------:R0:W5:Y:S01]  /*3480*/  LDL.LU R230, [R1+0x6b0] ;  /* 0x0006b00001e67983 */ /* 0x0001620000300800 */
[----:B------:R-:W-:-:S03]  /*3490*/  IADD3 RZ, P0, R132, R218, RZ ;  /* 0x000000da84ff7210 */ /* 0x000fc60007f1e0ff */
[----:B------:R-:W-:Y:S03]  /*34a0*/  STL [R1+0x244], R229 ;  /* 0x000244e501007387 */ /* 0x000fe60000100800 */
[----:B------:R-:W4:Y:S01]  /*34b0*/  LDC R109, c[0x0][0x268] ;  /* 0x00009a00ff6d7b82 */ /* 0x000f220000000800 */
[----:B------:R0:W5:Y:S04]  /*34c0*/  LDL.LU R228, [R1+0x6ac] ;  /* 0x0006ac0001e47983 */ /* 0x0001680000300800 */
[----:B------:R-:W-:Y:S03]  /*34d0*/  STL [R1+0x23c], R223 ;  /* 0x00023cdf01007387 */ /* 0x000fe60000100800 */
[----:B------:R-:W4:Y:S01]  /*34e0*/  LDC R106, c[0x0][0x268] ;  /* 0x00009a00ff6a7b82 */ /* 0x000f220000000800 */
[----:B------:R0:W4:Y:S01]  /*34f0*/  LDL.LU R222, [R1+0x6a8] ;  /* 0x0006a80001de7983 */ /* 0x0001220000300800 */
[----:B------:R-:W-:-:S03]  /*3500*/  LEA.HI.X.SX32 R225, R21, R219, 0x1, P0 ;  /* 0x000000db15e17211 */ /* 0x000fc600000f0eff */
[----:B------:R-:W-:Y:S03]  /*3510*/  STL [R1+0x234], R221 ;  /* 0x000234dd01007387 */ /* 0x000fe60000100800 */
[----:B------:R-:W4:Y:S01]  /*3520*/  LDC R33, c[0x0][0x268] ;  /* 0x00009a00ff217b82 */ /* 0x000f220000000800 */
[----:B------:R0:W4:Y:S04]  /*3530*/  LDL.LU R220, [R1+0x6a4] ;  /* 0x0006a40001dc7983 */ /* 0x0001280000300800 */
[----:B------:R-:W-:Y:S03]  /*3540*/  STL [R1+0x22c], R225 ;  /* 0x00022ce101007387 */ /* 0x000fe60000100800 */
[----:B------:R-:W4:Y:S01]  /*3550*/  LDC R105, c[0x0][0x268] ;  /* 0x00009a00ff697b82 */ /* 0x000f220000000800 */
[----:B------:R0:W4:Y:S01]  /*3560*/  LDL.LU R224, [R1+0x6a0] ;  /* 0x0006a00001e07983 */ /* 0x0001220000300800 */
[----:B------:R-:W-:-:S02]  /*3570*/  IMAD R9, R217, 0x4c, RZ ;  /* 0x0000004cd9097824 */ /* 0x000fc400078e02ff */
[C---:B------:R-:W-:Y:S02]  /*3580*/  IMAD R11, R217.reuse, 0x4e, RZ ;  /* 0x0000004ed90b7824 */ /* 0x040fe400078e02ff */
        /* <DEDUP_REMOVED lines=11> */
[-C--:B------:R-:W-:Y:S01]  /*3640*/  LEA.HI.X.SX32 R249, R11, R219.reuse, 0x1, P6 ;  /* 0x000000db0bf97211 */ /* 0x080fe200030f0eff */
[----:B------:R-:W-:Y:S01]  /*3650*/  IMAD R11, R217, 0x26, RZ ;  /* 0x00000026d90b7824 */ /* 0x000fe200078e02ff */
[-C--:B------:R-:W-:Y:S01]  /*3660*/  IADD3 RZ, P6, R17, R218.reuse, RZ ;  /* 0x000000da11ff7210 */ /* 0x080fe20007fde0ff */
[----:B------:R-:W-:Y:S01]  /*3670*/  IMAD R17, R217, 0x5a, RZ ;  /* 0x0000005ad9117824 */ /* 0x000fe200078e02ff */
[-C--:B------:R-:W-:Y:S01]  /*3680*/  LEA.HI.X.SX32 R247, R13, R219.reuse, 0x1, P5 ;  /* 0x000000db0df77211 */ /* 0x080fe200028f0eff */
[C---:B------:R-:W-:Y:S01]  /*3690*/  IMAD R15, R217.reuse, 0x52, RZ ;  /* 0x00000052d90f7824 */ /* 0x040fe200078e02ff */
[----:B------:R-:W4:Y:S01]  /*36a0*/  LDC R102, c[0x0][0x268] ;  /* 0x00009a00ff667b82 */ /* 0x000f220000000800 */
[----:B------:R-:W-:Y:S01]  /*36b0*/  IMAD R13, R217, 0x27, RZ ;  /* 0x00000027d90d7824 */ /* 0x000fe200078e02ff */
[-C--:B------:R-:W-:Y:S01]  /*36c0*/  LEA.HI.X.SX32 R245, R9, R219.reuse, 0x1, P3 ;  /* 0x000000db09f57211 */ /* 0x080fe200018f0eff */
[----:B------:R-:W-:Y:S01]  /*36d0*/  IMAD R9, R217, 0x28, RZ ;  /* 0x00000028d9097824 */ /* 0x000fe200078e02ff */
[-C--:B------:R-:W-:Y:S01]  /*36e0*/  LEA.HI.X.SX32 R243, R11, R219.reuse, 0x1, P4 ;  /* 0x000000db0bf37211 */ /* 0x080fe200020f0eff */
[----:B------:R-:W-:Y:S01]  /*36f0*/  IMAD R11, R217, 0x29, RZ ;  /* 0x00000029d90b7824 */ /* 0x000fe200078e02ff */
[-C--:B------:R-:W-:Y:S01]  /*3700*/  IADD3 RZ, P4, R17, R218.reuse, RZ ;  /* 0x000000da11ff7210 */ /* 0x080fe20007f9e0ff */
[----:B------:R-:W-:Y:S01]  /*3710*/  IMAD R17, R217, 0x60, RZ ;  /* 0x00000060d9117824 */ /* 0x000fe200078e02ff */
[----:B------:R-:W-:Y:S01]  /*3720*/  IADD3 RZ, P2, R15, R218, RZ ;  /* 0x000000da0fff7210 */ /* 0x000fe20007f5e0ff */
[----:B------:R-:W-:Y:S01]  /*3730*/  STL [R1+0x224], R227 ;  /* 0x000224e301007387 */ /* 0x000fe20000100800 */
[-C--:B------:R-:W-:Y:S01]  /*3740*/  LEA.HI.X.SX32 R241, R13, R219.reuse, 0x1, P0 ;  /* 0x000000db0df17211 */ /* 0x080fe200000f0eff */
[----:B------:R-:W-:Y:S01]  /*3750*/  IMAD R13, R217, 0x2a, RZ ;  /* 0x0000002ad90d7824 */ /* 0x000fe200078e02ff */
[----:B------:R-:W4:Y:S01]  /*3760*/  LDC R41, c[0x0][0x268] ;  /* 0x00009a00ff297b82 */ /* 0x000f220000000800 */
[----:B------:R0:W5:Y:S01]  /*3770*/  LDL.LU R226, [R1+0x69c] ;  /* 0x00069c0001e27983 */ /* 0x0001620000300800 */
[----:B------:R-:W-:-:S02]  /*3780*/  LEA.HI.X.SX32 R239, R9, R219, 0x1, P1 ;  /* 0x000000db09ef7211 */ /* 0x000fc400008f0eff */
[-C--:B------:R-:W-:Y:S01]  /*3790*/  LEA.HI.X.SX32 R237, R11, R219.reuse, 0x1, P2 ;  /* 0x000000db0bed7211 */ /* 0x080fe200010f0eff */
[----:B------:R-:W-:Y:S01]  /*37a0*/  STL [R1+0x21c], R251 ;  /* 0x00021cfb01007387 */ /* 0x000fe20000100800 */
[----:B------:R-:W-:Y:S02]  /*37b0*/  IADD3 RZ, P2, R17, R218, RZ ;  /* 0x000000da11ff7210 */ /* 0x000fe40007f5e0ff */
[----:B------:R-:W4:Y:S01]  /*37c0*/  LDC R47, c[0x0][0x268] ;  /* 0x00009a00ff2f7b82 */ /* 0x000f220000000800 */
[----:B------:R-:W-:Y:S01]  /*37d0*/  STL [R1+0x214], R249 ;  /* 0x000214f901007387 */ /* 0x000fe20000100800 */
[----:B------:R-:W-:-:S03]  /*37e0*/  LEA.HI.X.SX32 R17, R13, R219, 0x1, P6 ;  /* 0x000000db0d117211 */ /* 0x000fc600030f0eff */
[----:B------:R-:W-:Y:S03]  /*37f0*/  STL [R1+0x20c], R247 ;  /* 0x00020cf701007387 */ /* 0x000fe60000100800 */
[----:B------:R-:W4:Y:S01]  /*3800*/  LDC R53, c[0x0][0x268] ;  /* 0x00009a00ff357b82 */ /* 0x000f220000000800 */
[----:B------:R-:W-:Y:S04]  /*3810*/  STL [R1+0x204], R245 ;  /* 0x000204f501007387 */ /* 0x000fe80000100800 */
[----:B------:R-:W-:Y:S03]  /*3820*/  STL [R1+0x1fc], R243 ;  /* 0x0001fcf301007387 */ /* 0x000fe60000100800 */
[----:B------:R-:W4:Y:S01]  /*3830*/  LDC R59, c[0x0][0x268] ;  /* 0x00009a00ff3b7b82 */ /* 0x000f220000000800 */
[----:B------:R-:W-:Y:S04]  /*3840*/  STL [R1+0x1f4], R241 ;  /* 0x0001f4f101007387 */ /* 0x000fe80000100800 */
[----:B------:R-:W-:Y:S03]  /*3850*/  STL [R1+0x1ec], R239 ;  /* 0x0001ecef01007387 */ /* 0x000fe60000100800 */
[----:B------:R-:W4:Y:S01]  /*3860*/  LDC R97, c[0x0][0x268] ;  /* 0x00009a00ff617b82 */ /* 0x000f220000000800 */
[----:B------:R-:W-:Y:S04]  /*3870*/  STL [R1+0x1e4], R237 ;  /* 0x0001e4ed01007387 */ /* 0x000fe80000100800 */
[----:B------:R3:W-:Y:S03]  /*3880*/  STL [R1+0x1dc], R17 ;  /* 0x0001dc1101007387 */ /* 0x0007e60000100800 */
[----:B------:R-:W4:Y:S08]  /*3890*/  LDC R92, c[0x0][0x268] ;  /* 0x00009a00ff5c7b82 */ /* 0x000f300000000800 */
[----:B---3--:R-:W3:Y:S01]  /*38a0*/  LDC R17, c[0x0][0x268] ;  /* 0x00009a00ff117b82 */ /* 0x008ee20000000800 */
[----:B------:R-:W-:-:S02]  /*38b0*/  IMAD R19, R217, 0x56, RZ ;  /* 0x00000056d9137824 */ /* 0x000fc400078e02ff */
[C---:B------:R-:W-:Y:S02]  /*38c0*/  IMAD R9, R217.reuse, 0x2b, RZ ;  /* 0x0000002bd9097824 */ /* 0x040fe400078e02ff */
[----:B------:R-:W-:Y:S01]  /*38d0*/  IMAD R15, R217, 0x58, RZ ;  /* 0x00000058d90f7824 */ /* 0x000fe200078e02ff */
[-C--:B------:R-:W-:Y:S01]  /*38e0*/  IADD3 RZ, P5, R19, R218.reuse, RZ ;  /* 0x000000da13ff7210 */ /* 0x080fe20007fbe0ff */
[----:B------:R-:W-:Y:S01]  /*38f0*/  IMAD R19, R217, 0x5c, RZ ;  /* 0x0000005cd9137824 */ /* 0x000fe200078e02ff */
[----:B------:R-:W4:Y:S02]  /*3900*/  LDC R77, c[0x0][0x268] ;  /* 0x00009a00ff4d7b82 */ /* 0x000f240000000800 */
[----:B------:R-:W-:Y:S01]  /*3910*/  LEA.HI.X.SX32 R235, R9, R219, 0x1, P5 ;  /* 0x000000db09eb7211 */ /* 0x000fe200028f0eff */
[----:B------:R-:W-:Y:S01]  /*3920*/  IMAD R9, R217, 0x2d, RZ ;  /* 0x0000002dd9097824 */ /* 0x000fe200078e02ff */
[----:B------:R-:W-:Y:S01]  /*3930*/  IADD3 RZ, P3, R15, R218, RZ ;  /* 0x000000da0fff7210 */ /* 0x000fe20007f7e0ff */
[----:B------:R-:W-:-:S02]  /*3940*/  IMAD R15, R217, 0x5e, RZ ;  /* 0x0000005ed90f7824 */ /* 0x000fc400078e02ff */
[----:B------:R-:W-:Y:S01]  /*3950*/  IMAD R11, R217, 0x2c, RZ ;  /* 0x0000002cd90b7824 */ /* 0x000fe200078e02ff */
[----:B------:R-:W-:Y:S01]  /*3960*/  LEA.HI.X.SX32 R231, R9, R219, 0x1, P4 ;  /* 0x000000db09e77211 */ /* 0x000fe200020f0eff */
[----:B------:R-:W-:Y:S01]  /*3970*/  IMAD R9, R217, 0x2f, RZ ;  /* 0x0000002fd9097824 */ /* 0x000fe200078e02ff */
[-C--:B------:R-:W-:Y:S01]  /*3980*/  IADD3 RZ, P0, R19, R218.reuse, RZ ;  /* 0x000000da13ff7210 */ /* 0x080fe20007f1e0ff */
[----:B------:R-:W4:Y:S01]  /*3990*/  LDC R91, c[0x0][0x268] ;  /* 0x00009a00ff5b7b82 */ /* 0x000f220000000800 */
[----:B---3--:R-:W-:Y:S01]  /*39a0*/  IMAD R68, R3, R17, RZ ;  /* 0x0000001103447224 */ /* 0x008fe200078e02ff */
[----:B------:R-:W-:Y:S01]  /*39b0*/  IADD3 RZ, P1, R15, R218, RZ ;  /* 0x000000da0fff7210 */ /* 0x000fe20007f3e0ff */
[----:B------:R-:W-:-:S05]  /*39c0*/  IMAD R19, R217, 0x62, RZ ;  /* 0x00000062d9137824 */ /* 0x000fca00078e02ff */
[----:B------:R-:W3:Y:S01]  /*39d0*/  LDC R86, c[0x0][0x268] ;  /* 0x00009a00ff567b82 */ /* 0x000ee20000000800 */
[----:B------:R-:W-:Y:S01]  /*39e0*/  IMAD R74, R17, 0x2, R68 ;  /* 0x00000002114a7824 */ /* 0x000fe200078e0244 */
[-C--:B------:R-:W-:Y:S01]  /*39f0*/  LEA.HI.X.SX32 R233, R11, R219.reuse, 0x1, P3 ;  /* 0x000000db0be97211 */ /* 0x080fe200018f0eff */
[----:B------:R-:W-:Y:S01]  /*3a00*/  IMAD R11, R217, 0x2e, RZ ;  /* 0x0000002ed90b7824 */ /* 0x000fe200078e02ff */
[-C--:B------:R-:W-:Y:S01]  /*3a10*/  LEA.HI.X.SX32 R223, R9, R219.reuse, 0x1, P1 ;  /* 0x000000db09df7211 */ /* 0x080fe200008f0eff */
[----:B------:R-:W-:Y:S01]  /*3a20*/  IMAD R72, R17, 0x2, R74 ;  /* 0x0000000211487824 */ /* 0x000fe200078e024a */
[----:B------:R-:W-:Y:S01]  /*3a30*/  IADD3 RZ, P6, R19, R218, RZ ;  /* 0x000000da13ff7210 */ /* 0x000fe20007fde0ff */
[C---:B------:R-:W-:Y:S01]  /*3a40*/  IMAD R9, R217.reuse, 0x31, RZ ;  /* 0x00000031d9097824 */ /* 0x040fe200078e02ff */
[----:B------:R-:W3:Y:S01]  /*3a50*/  LDC R79, c[0x0][0x268] ;  /* 0x00009a00ff4f7b82 */ /* 0x000ee20000000800 */
[----:B------:R-:W-:Y:S01]  /*3a60*/  IMAD R13, R217, 0x64, RZ ;  /* 0x00000064d90d7824 */ /* 0x000fe200078e02ff */
[----:B------:R-:W-:Y:S01]  /*3a70*/  LEA.HI.X.SX32 R229, R11, R219, 0x1, P0 ;  /* 0x000000db0be57211 */ /* 0x000fe200000f0eff */
[----:B------:R-:W-:-:S02]  /*3a80*/  IMAD R73, R17, 0x2, R72 ;  /* 0x0000000211497824 */ /* 0x000fc400078e0248 */
[----:B------:R-:W-:Y:S01]  /*3a90*/  IMAD R15, R217, 0x66, RZ ;  /* 0x00000066d90f7824 */ /* 0x000fe200078e02ff */
[-C--:B------:R-:W-:Y:S01]  /*3aa0*/  LEA.HI.X.SX32 R21, R9, R219.reuse, 0x1, P6 ;  /* 0x000000db09157211 */ /* 0x080fe200030f0eff */
[----:B------:R-:W-:Y:S01]  /*3ab0*/  IMAD R11, R217, 0x30, RZ ;  /* 0x00000030d90b7824 */ /* 0x000fe200078e02ff */
[-C--:B------:R-:W-:Y:S01]  /*3ac0*/  IADD3 RZ, P5, R13, R218.reuse, RZ ;  /* 0x000000da0dff7210 */ /* 0x080fe20007fbe0ff */
[----:B------:R-:W-:Y:S01]  /*3ad0*/  IMAD R9, R217, 0x72, RZ ;  /* 0x00000072d9097824 */ /* 0x000fe200078e02ff */
[----:B------:R-:W3:Y:S01]  /*3ae0*/  LDC R85, c[0x0][0x268] ;  /* 0x00009a00ff557b82 */ /* 0x000ee20000000800 */
[----:B------:R-:W-:Y:S01]  /*3af0*/  IMAD R134, R17, 0x2, R73 ;  /* 0x0000000211867824 */ /* 0x000fe200078e0249 */
[-C--:B------:R-:W-:Y:S01]  /*3b00*/  IADD3 RZ, P3, R15, R218.reuse, RZ ;  /* 0x000000da0fff7210 */ /* 0x080fe20007f7e0ff */
[C---:B------:R-:W-:Y:S02]  /*3b10*/  IMAD R13, R217.reuse, 0x68, RZ ;  /* 0x00000068d90d7824 */ /* 0x040fe400078e02ff */
[----:B------:R-:W-:Y:S01]  /*3b20*/  IMAD R3, R217, 0x33, RZ ;  /* 0x00000033d9037824 */ /* 0x000fe200078e02ff */
[----:B------:R-:W-:Y:S01]  /*3b30*/  STL [R1+0x1d4], R235 ;  /* 0x0001d4eb01007387 */ /* 0x000fe20000100800 */
[-C--:B------:R-:W-:Y:S01]  /*3b40*/  LEA.HI.X.SX32 R23, R11, R219.reuse, 0x1, P2 ;  /* 0x000000db0b177211 */ /* 0x080fe200010f0eff */
[----:B------:R-:W-:Y:S01]  /*3b50*/  IMAD R15, R217, 0x6a, RZ ;  /* 0x0000006ad90f7824 */ /* 0x000fe200078e02ff */
[-C--:B------:R-:W-:Y:S01]  /*3b60*/  LEA.HI.X.SX32 R19, R25, R219.reuse, 0x1, P5 ;  /* 0x000000db19137211 */ /* 0x080fe200028f0eff */
[----:B------:R-:W-:Y:S01]  /*3b70*/  STL [R1+0x1cc], R233 ;  /* 0x0001cce901007387 */ /* 0x000fe20000100800 */
[----:B------:R-:W-:Y:S01]  /*3b80*/  IMAD R66, R17, 0x2, R134 ;  /* 0x0000000211427824 */ /* 0x000fe200078e0286 */
[-C--:B------:R-:W-:Y:S01]  /*3b90*/  IADD3 RZ, P5, R9, R218.reuse, RZ ;  /* 0x000000da09ff7210 */ /* 0x080fe20007fbe0ff */
[----:B------:R-:W-:Y:S01]  /*3ba0*/  IMAD R141, R217, 0x39, RZ ;  /* 0x00000039d98d7824 */ /* 0x000fe200078e02ff */
[----:B------:R-:W-:Y:S01]  /*3bb0*/  STL [R1+0x1c4], R231 ;  /* 0x0001c4e701007387 */ /* 0x000fe20000100800 */
[-C--:B------:R-:W-:Y:S01]  /*3bc0*/  IADD3 RZ, P4, R13, R218.reuse, RZ ;  /* 0x000000da0dff7210 */ /* 0x080fe20007f9e0ff */
[----:B------:R-:W-:Y:S01]  /*3bd0*/  IMAD R13, R217, 0x6c, RZ ;  /* 0x0000006cd90d7824 */ /* 0x000fe200078e02ff */
[----:B------:R-:W-:Y:S01]  /*3be0*/  LEA.HI.X.SX32 R9, R3, R219, 0x1, P3 ;  /* 0x000000db03097211 */ /* 0x000fe200018f0eff */
[----:B------:R-:W-:Y:S01]  /*3bf0*/  STL [R1+0x1bc], R229 ;  /* 0x0001bce501007387 */ /* 0x000fe20000100800 */
[----:B------:R-:W-:Y:S01]  /*3c00*/  IMAD R133, R17, 0x2, R66 ;  /* 0x0000000211857824 */ /* 0x000fe200078e0242 */
[-C--:B------:R-:W-:Y:S01]  /*3c10*/  IADD3 RZ, P0, R15, R218.reuse, RZ ;  /* 0x000000da0fff7210 */ /* 0x080fe20007f1e0ff */
[C---:B------:R-:W-:Y:S01]  /*3c20*/  IMAD R11, R217.reuse, 0x74, RZ ;  /* 0x00000074d90b7824 */ /* 0x040fe200078e02ff */
[----:B------:R-:W-:Y:S01]  /*3c30*/  STL [R1+0x1b4], R223 ;  /* 0x0001b4df01007387 */ /* 0x000fe20000100800 */
[----:B------:R-:W-:Y:S01]  /*3c40*/  IMAD R15, R217, 0x6e, RZ ;  /* 0x0000006ed90f7824 */ /* 0x000fe200078e02ff */
[----:B------:R-:W3:Y:S02]  /*3c50*/  LDC R80, c[0x0][0x268] ;  /* 0x00009a00ff507b82 */ /* 0x000ee40000000800 */
[----:B------:R1:W-:Y:S01]  /*3c60*/  STL [R1+0x1ac], R23 ;  /* 0x0001ac1701007387 */ /* 0x0003e20000100800 */
[----:B------:R-:W-:-:S03]  /*3c70*/  IADD3 RZ, P1, R13, R218, RZ ;  /* 0x000000da0dff7210 */ /* 0x000fc60007f3e0ff */
[----:B------:R-:W-:Y:S01]  /*3c80*/  STL [R1+0x1a4], R21 ;  /* 0x0001a41501007387 */ /* 0x000fe20000100800 */
[----:B------:R-:W-:Y:S01]  /*3c90*/  IMAD R129, R17, 0x2, R133 ;  /* 0x0000000211817824 */ /* 0x000fe200078e0285 */
[----:B------:R-:W3:Y:S02]  /*3ca0*/  LDC R143, c[0x0][0x268] ;  /* 0x00009a00ff8f7b82 */ /* 0x000ee40000000800 */
[----:B------:R-:W-:Y:S01]  /*3cb0*/  STL [R1+0x19c], R19 ;  /* 0x00019c1301007387 */ /* 0x000fe20000100800 */
[----:B------:R-:W-:-:S03]  /*3cc0*/  IMAD R13, R217, 0x70, RZ ;  /* 0x00000070d90d7824 */ /* 0x000fc600078e02ff */
[----:B------:R2:W-:Y:S01]  /*3cd0*/  STL [R1+0x194], R9 ;  /* 0x0001940901007387 */ /* 0x0005e20000100800 */
[----:B------:R-:W-:Y:S01]  /*3ce0*/  IMAD R3, R217, 0x35, RZ ;  /* 0x00000035d9037824 */ /* 0x000fe200078e02ff */
[-C--:B------:R-:W-:Y:S01]  /*3cf0*/  IADD3 RZ, P2, R15, R218.reuse, RZ ;  /* 0x000000da0fff7210 */ /* 0x080fe20007f5e0ff */
[----:B------:R-:W-:Y:S01]  /*3d00*/  IMAD R126, R17, 0x2, R129 ;  /* 0x00000002117e7824 */ /* 0x000fe200078e0281 */
[-C--:B------:R-:W-:Y:S01]  /*3d10*/  IADD3 RZ, P3, R11, R218.reuse, RZ ;  /* 0x000000da0bff7210 */ /* 0x080fe20007f7e0ff */
[----:B------:R-:W-:Y:S01]  /*3d20*/  IMAD R11, R217, 0x78, RZ ;  /* 0x00000078d90b7824 */ /* 0x000fe200078e02ff */
[-C--:B------:R-:W-:Y:S01]  /*3d30*/  LEA.HI.X.SX32 R15, R27, R219.reuse, 0x1, P4 ;  /* 0x000000db1b0f7211 */ /* 0x080fe200020f0eff */
[----:B-1----:R-:W1:Y:S01]  /*3d40*/  LDC R23, c[0x0][0x268] ;  /* 0x00009a00ff177b82 */ /* 0x002e620000000800 */
[----:B--2---:R-:W-:Y:S01]  /*3d50*/  IMAD R9, R217, 0x76, RZ ;  /* 0x00000076d9097824 */ /* 0x004fe200078e02ff */
[----:B------:R-:W-:Y:S01]  /*3d60*/  IADD3 RZ, P6, R13, R218, RZ ;  /* 0x000000da0dff7210 */ /* 0x000fe20007fde0ff */
[----:B------:R-:W-:Y:S01]  /*3d70*/  IMAD R62, R17, 0x2, R126 ;  /* 0x00000002113e7824 */ /* 0x000fe200078e027e */
[----:B------:R-:W-:-:S02]  /*3d80*/  LEA.HI.X.SX32 R13, R3, R219, 0x1, P0 ;  /* 0x000000db030d7211 */ /* 0x000fc400000f0eff */
[-C--:B------:R-:W-:Y:S01]  /*3d90*/  IADD3 RZ, P4, R9, R218.reuse, RZ ;  /* 0x000000da09ff7210 */ /* 0x080fe20007f9e0ff */
[----:B------:R-:W-:Y:S01]  /*3da0*/  IMAD R9, R217, 0x7a, RZ ;  /* 0x0000007ad9097824 */ /* 0x000fe200078e02ff */
[----:B------:R-:W2:Y:S01]  /*3db0*/  LDC R3, c[0x0][0x268] ;  /* 0x00009a00ff037b82 */ /* 0x000ea20000000800 */
[-C--:B------:R-:W-:Y:S02]  /*3dc0*/  IADD3 RZ, P0, R11, R218.reuse, RZ ;  /* 0x000000da0bff7210 */ /* 0x080fe40007f1e0ff */
[----:B------:R-:W-:Y:S01]  /*3dd0*/  LEA.HI.X.SX32 R11, R29, R219, 0x1, P1 ;  /* 0x000000db1d0b7211 */ /* 0x000fe200008f0eff */
[----:B------:R-:W-:Y:S01]  /*3de0*/  IMAD R124, R17, 0x2, R62 ;  /* 0x00000002117c7824 */ /* 0x000fe200078e023e */
[----:B------:R-:W-:-:S03]  /*3df0*/  IADD3 RZ, P1, R9, R218, RZ ;  /* 0x000000da09ff7210 */ /* 0x000fc60007f3e0ff */
[----:B------:R-:W0:Y:S01]  /*3e00*/  LDC R9, c[0x0][0x268] ;  /* 0x00009a00ff097b82 */ /* 0x000e220000000800 */
[----:B------:R-:W-:-:S04]  /*3e10*/  IMAD R60, R17, 0x2, R124 ;  /* 0x00000002113c7824 */ /* 0x000fc800078e027c */
[C---:B------:R-:W-:Y:S01]  /*3e20*/  IMAD R122, R17.reuse, 0x2, R60 ;  /* 0x00000002117a7824 */ /* 0x040fe200078e023c */
[----:B------:R3:W-:Y:S02]  /*3e30*/  STL [R1+0x18c], R15 ;  /* 0x00018c0f01007387 */ /* 0x0007e40000100800 */
[----:B------:R-:W1:Y:S01]  /*3e40*/  LDC R29, c[0x0][0x268] ;  /* 0x00009a00ff1d7b82 */ /* 0x000e620000000800 */
[----:B------:R-:W-:-:S04]  /*3e50*/  IMAD R123, R17, 0x2, R122 ;  /* 0x00000002117b7824 */ /* 0x000fc800078e027a */
[----:B------:R-:W-:Y:S01]  /*3e60*/  IMAD R56, R17, 0x2, R123 ;  /* 0x0000000211387824 */ /* 0x000fe200078e027b */
[----:B------:R0:W-:Y:S02]  /*3e70*/  STL [R1+0x184], R13 ;  /* 0x0001840d01007387 */ /* 0x0001e40000100800 */
[----:B---3--:R-:W3:Y:S01]  /*3e80*/  LDC R15, c[0x0][0x268] ;  /* 0x00009a00ff0f7b82 */ /* 0x008ee20000000800 */
[----:B--2---:R-:W-:Y:S01]  /*3e90*/  IMAD R54, R3, 0x2, R56 ;  /* 0x0000000203367824 */ /* 0x004fe200078e0238 */
[----:B------:R2:W-:Y:S03]  /*3ea0*/  STL [R1+0x17c], R11 ;  /* 0x00017c0b01007387 */ /* 0x0005e60000100800 */
[----:B0-----:R-:W-:-:S03]  /*3eb0*/  IMAD R118, R9, 0x2, R54 ;  /* 0x0000000209767824 */ /* 0x001fc600078e0236 */
[----:B------:R-:W0:Y:S01]  /*3ec0*/  LDC R13, c[0x0][0x268] ;  /* 0x00009a00ff0d7b82 */ /* 0x000e220000000800 */
[----:B------:R-:W-:-:S07]  /*3ed0*/  IMAD R55, R55, 0x2, R118 ;  /* 0x0000000237377824 */ /* 0x000fce00078e0276 */
[----:B--2---:R-:W2:Y:S01]  /*3ee0*/  LDC R11, c[0x0][0x268] ;  /* 0x00009a00ff0b7b82 */ /* 0x004ea20000000800 */
[----:B------:R-:W-:-:S04]  /*3ef0*/  IMAD R116, R116, 0x2, R55 ;  /* 0x0000000274747824 */ /* 0x000fc800078e0237 */
[----:B------:R-:W-:Y:S01]  /*3f00*/  IMAD R117, R117, 0x2, R116 ;  /* 0x0000000275757824 */ /* 0x000fe200078e0274 */
[-C--:B------:R-:W-:Y:S02]  /*3f10*/  LEA.HI.X.SX32 R225, R67, R219.reuse, 0x1, P6 ;  /* 0x000000db43e17211 */ /* 0x080fe400030f0eff */
[----:B------:R-:W-:Y:S01]  /*3f20*/  LEA.HI.X.SX32 R227, R141, R219, 0x1, P5 ;  /* 0x000000db8de37211 */ /* 0x000fe200028f0eff */
[----:B------:R-:W-:Y:S01]  /*3f30*/  IMAD R48, R48, 0x2, R117 ;  /* 0x0000000230307824 */ /* 0x000fe200078e0275 */
[----:B------:R-:W1:Y:S03]  /*3f40*/  LDC R145, c[0x0][0x268] ;  /* 0x00009a00ff917b82 */ /* 0x000e660000000800 */
[----:B----4-:R-:W-:-:S04]  /*3f50*/  IMAD R113, R113, 0x2, R48 ;  /* 0x0000000271717824 */ /* 0x010fc800078e0230 */
[----:B------:R-:W-:Y:S01]  /*3f60*/  IMAD R114, R114, 0x2, R113 ;  /* 0x0000000272727824 */ /* 0x000fe200078e0271 */
[----:B------:R-:W4:Y:S03]  /*3f70*/  LDC R138, c[0x0][0x268] ;  /* 0x00009a00ff8a7b82 */ /* 0x000f260000000800 */
[----:B--2---:R-:W-:-:S05]  /*3f80*/  IMAD R112, R11, 0x2, R114 ;  /* 0x000000020b707824 */ /* 0x004fca00078e0272 */
[----:B------:R-:W2:Y:S01]  /*3f90*/  LDC R139, c[0x0][0x268] ;  /* 0x00009a00ff8b7b82 */ /* 0x000ea20000000800 */
[----:B0-----:R-:W-:-:S04]  /*3fa0*/  IMAD R42, R13, 0x2, R112 ;  /* 0x000000020d2a7824 */ /* 0x001fc800078e0270 */
[----:B---3--:R-:W-:-:S03]  /*3fb0*/  IMAD R110, R15, 0x2, R42 ;  /* 0x000000020f6e7824 */ /* 0x008fc600078e022a */
[----:B------:R-:W0:Y:S01]  /*3fc0*/  LDC R137, c[0x0][0x268] ;  /* 0x00009a00ff897b82 */ /* 0x000e220000000800 */
[----:B------:R-:W-:-:S04]  /*3fd0*/  IMAD R109, R109, 0x2, R110 ;  /* 0x000000026d6d7824 */ /* 0x000fc800078e026e */
[----:B------:R-:W-:-:S03]  /*3fe0*/  IMAD R106, R106, 0x2, R109 ;  /* 0x000000026a6a7824 */ /* 0x000fc600078e026d */
[----:B------:R-:W3:Y:S01]  /*3ff0*/  LDC R136, c[0x0][0x268] ;  /* 0x00009a00ff887b82 */ /* 0x000ee20000000800 */
[----:B-1----:R-:W-:-:S04]  /*4000*/  IMAD R108, R23, 0x2, R106 ;  /* 0x00000002176c7824 */ /* 0x002fc800078e026a */
[----:B------:R-:W-:-:S03]  /*4010*/  IMAD R36, R29, 0x2, R108 ;  /* 0x000000021d247824 */ /* 0x000fc600078e026c */
[----:B------:R-:W1:Y:S01]  /*4020*/  LDC R135, c[0x0][0x268] ;  /* 0x00009a00ff877b82 */ /* 0x000e620000000800 */
[----:B------:R-:W-:-:S04]  /*4030*/  IMAD R104, R33, 0x2, R36 ;  /* 0x0000000221687824 */ /* 0x000fc800078e0224 */
[----:B------:R-:W-:-:S03]  /*4040*/  IMAD R105, R105, 0x2, R104 ;  /* 0x0000000269697824 */ /* 0x000fc600078e0268 */
[----:B------:R-:W1:Y:S01]  /*4050*/  LDC R127, c[0x0][0x268] ;  /* 0x00009a00ff7f7b82 */ /* 0x000e620000000800 */
[----:B------:R-:W-:-:S04]  /*4060*/  IMAD R102, R102, 0x2, R105 ;  /* 0x0000000266667824 */ /* 0x000fc800078e0269 */
[----:B------:R-:W-:-:S03]  /*4070*/  IMAD R16, R41, 0x2, R102 ;  /* 0x0000000229107824 */ /* 0x000fc600078e0266 */
[----:B------:R-:W1:Y:S01]  /*4080*/  LDC R128, c[0x0][0x268] ;  /* 0x00009a00ff807b82 */ /* 0x000e620000000800 */
[----:B------:R-:W-:-:S04]  /*4090*/  IMAD R100, R47, 0x2, R16 ;  /* 0x000000022f647824 */ /* 0x000fc800078e0210 */
[----:B------:R-:W-:Y:S01]  /*40a0*/  IMAD R98, R53, 0x2, R100 ;  /* 0x0000000235627824 */ /* 0x000fe200078e0264 */
[----:B------:R-:W-:Y:S02]  /*40b0*/  LEA R220, P6, R74, R7, 0x1 ;  /* 0x000000074adc7211 */ /* 0x000fe400078c08ff */
[----:B------:R-:W1:Y:S01]  /*40c0*/  LDC R125, c[0x0][0x268] ;  /* 0x00009a00ff7d7b82 */ /* 0x000e620000000800 */
[----:B------:R-:W-:-:S04]  /*40d0*/  IMAD R96, R59, 0x2, R98 ;  /* 0x000000023b607824 */ /* 0x000fc800078e0262 */
[----:B------:R-:W-:Y:S01]  /*40e0*/  IMAD R97, R97, 0x2, R96 ;  /* 0x0000000261617824 */ /* 0x000fe200078e0260 */
[----:B------:R-:W-:Y:S02]  /*40f0*/  LEA R224, P5, R72, R7, 0x1 ;  /* 0x0000000748e07211 */ /* 0x000fe400078a08ff */
[----:B------:R-:W1:Y:S01]  /*4100*/  LDC R61, c[0x0][0x268] ;  /* 0x00009a00ff3d7b82 */ /* 0x000e620000000800 */
[----:B------:R-:W-:-:S04]  /*4110*/  IMAD R92, R92, 0x2, R97 ;  /* 0x000000025c5c7824 */ /* 0x000fc800078e0261 */
[----:B------:R-:W-:-:S03]  /*4120*/  IMAD R90, R77, 0x2, R92 ;  /* 0x000000024d5a7824 */ /* 0x000fc600078e025c */
[----:B------:R-:W1:Y:S01]  /*4130*/  LDC R120, c[0x0][0x268] ;  /* 0x00009a00ff787b82 */ /* 0x000e620000000800 */
[----:B------:R-:W-:-:S04]  /*4140*/  IMAD R91, R91, 0x2, R90 ;  /* 0x000000025b5b7824 */ /* 0x000fc800078e025a */
[----:B------:R-:W-:-:S03]  /*4150*/  IMAD R86, R86, 0x2, R91 ;  /* 0x0000000256567824 */ /* 0x000fc600078e025b */
[----:B------:R-:W1:Y:S01]  /*4160*/  LDC R121, c[0x0][0x268] ;  /* 0x00009a00ff797b82 */ /* 0x000e620000000800 */
[----:B------:R-:W-:Y:S02]  /*4170*/  IMAD R84, R79, 0x2, R86 ;  /* 0x000000024f547824 */ /* 0x000fe400078e0256 */
[----:B------:R-:W-:-:S05]  /*4180*/  IMAD R79, R217, 0x37, RZ ;  /* 0x00000037d94f7824 */ /* 0x000fca00078e02ff */
[----:B------:R-:W1:Y:S01]  /*4190*/  LDC R119, c[0x0][0x268] ;  /* 0x00009a00ff777b82 */ /* 0x000e620000000800 */
[----:B------:R-:W-:Y:S02]  /*41a0*/  LEA.HI.X.SX32 R221, R79, R219, 0x1, P2 ;  /* 0x000000db4fdd7211 */ /* 0x000fe400010f0eff */
[----:B------:R-:W-:-:S03]  /*41b0*/  LEA R222, P2, R68, R7, 0x1 ;  /* 0x0000000744de7211 */ /* 0x000fc600078408ff */
[----:B------:R4:W-:Y:S01]  /*41c0*/  STL [R1+0x174], R221 ;  /* 0x000174dd01007387 */ /* 0x0009e20000100800 */
[-C--:B------:R-:W-:Y:S01]  /*41d0*/  LEA.HI.X.SX32 R223, R68, R2.reuse, 0x1, P2 ;  /* 0x0000000244df7211 */ /* 0x080fe200010f0eff */
[----:B------:R-:W1:Y:S02]  /*41e0*/  LDC R50, c[0x0][0x268] ;  /* 0x00009a00ff327b82 */ /* 0x000e640000000800 */
[----:B------:R2:W-:Y:S01]  /*41f0*/  STL [R1+0x16c], R225 ;  /* 0x00016ce101007387 */ /* 0x0005e20000100800 */
[----:B----4-:R-:W-:-:S03]  /*4200*/  LEA.HI.X.SX32 R221, R74, R2, 0x1, P6 ;  /* 0x000000024add7211 */ /* 0x010fc600030f0eff */
[----:B------:R-:W-:Y:S02]  /*4210*/  STL [R1+0x164], R227 ;  /* 0x000164e301007387 */ /* 0x000fe40000100800 */
[----:B------:R-:W4:Y:S02]  /*4220*/  LDC R115, c[0x0][0x268] ;  /* 0x00009a00ff737b82 */ /* 0x000f240000000800 */
[----:B------:R0:W-:Y:S01]  /*4230*/  STL.64 [R1+0x660], R222 ;  /* 0x000660de01007387 */ /* 0x0001e20000100a00 */
[----:B--2---:R-:W-:-:S03]  /*4240*/  LEA.HI.X.SX32 R225, R72, R2, 0x1, P5 ;  /* 0x0000000248e17211 */ /* 0x004fc600028f0eff */
[----:B------:R2:W-:Y:S02]  /*4250*/  STL.64 [R1+0x658], R220 ;  /* 0x000658dc01007387 */ /* 0x0005e40000100a00 */
[----:B------:R-:W4:Y:S01]  /*4260*/  LDC R49, c[0x0][0x268] ;  /* 0x00009a00ff317b82 */ /* 0x000f220000000800 */
[----:B0-----:R-:W-:-:S07]  /*4270*/  LEA R222, P2, R73, R7, 0x1 ;  /* 0x0000000749de7211 */ /* 0x001fce00078408ff */
[----:B------:R-:W0:Y:S01]  /*4280*/  LDC R44, c[0x0][0x268] ;  /* 0x00009a00ff2c7b82 */ /* 0x000e220000000800 */
[CC--:B--2---:R-:W-:Y:S02]  /*4290*/  LEA R220, P6, R134.reuse, R7.reuse, 0x1 ;  /* 0x0000000786dc7211 */ /* 0x0c4fe400078c08ff */
[-C--:B------:R-:W-:Y:S02]  /*42a0*/  LEA.HI.X.SX32 R223, R73, R2.reuse, 0x1, P2 ;  /* 0x0000000249df7211 */ /* 0x080fe400010f0eff */
[----:B------:R-:W-:Y:S01]  /*42b0*/  LEA.HI.X.SX32 R221, R134, R2, 0x1, P6 ;  /* 0x0000000286dd7211 */ /* 0x000fe200030f0eff */
[----:B------:R2:W-:Y:S02]  /*42c0*/  STL.64 [R1+0x650], R224 ;  /* 0x000650e001007387 */ /* 0x0005e40000100a00 */
[----:B------:R-:W0:Y:S02]  /*42d0*/  LDC R111, c[0x0][0x268] ;  /* 0x00009a00ff6f7b82 */ /* 0x000e240000000800 */
[----:B------:R3:W-:Y:S04]  /*42e0*/  STL.64 [R1+0x648], R222 ;  /* 0x000648de01007387 */ /* 0x0007e80000100a00 */
[----:B------:R1:W-:Y:S02]  /*42f0*/  STL.64 [R1+0x640], R220 ;  /* 0x000640dc01007387 */ /* 0x0003e40000100a00 */
[----:B------:R-:W0:Y:S01]  /*4300*/  LDC R43, c[0x0][0x268] ;  /* 0x00009a00ff2b7b82 */ /* 0x000e220000000800 */
[----:B--2---:R-:W-:-:S02]  /*4310*/  LEA R224, P2, R66, R7, 0x1 ;  /* 0x0000000742e07211 */ /* 0x004fc400078408ff */
[----:B---3--:R-:W-:-:S05]  /*4320*/  LEA R222, P5, R133, R7, 0x1 ;  /* 0x0000000785de7211 */ /* 0x008fca00078a08ff */
[----:B------:R-:W2:Y:S01]  /*4330*/  LDC R38, c[0x0][0x268] ;  /* 0x00009a00ff267b82 */ /* 0x000ea20000000800 */
[-C--:B------:R-:W-:Y:S02]  /*4340*/  LEA.HI.X.SX32 R225, R66, R2.reuse, 0x1, P2 ;  /* 0x0000000242e17211 */ /* 0x080fe400010f0eff */
[-C--:B-1----:R-:W-:Y:S02]  /*4350*/  LEA R220, P6, R129, R7.reuse, 0x1 ;  /* 0x0000000781dc7211 */ /* 0x082fe400078c08ff */
[-C--:B------:R-:W-:Y:S02]  /*4360*/  LEA.HI.X.SX32 R223, R133, R2.reuse, 0x1, P5 ;  /* 0x0000000285df7211 */ /* 0x080fe400028f0eff */
[----:B------:R-:W-:Y:S01]  /*4370*/  LEA.HI.X.SX32 R221, R129, R2, 0x1, P6 ;  /* 0x0000000281dd7211 */ /* 0x000fe200030f0eff */
[----:B------:R1:W-:Y:S01]  /*4380*/  STL.64 [R1+0x638], R224 ;  /* 0x000638e001007387 */ /* 0x0003e20000100a00 */
[----:B------:R-:W3:Y:S03]  /*4390*/  LDC R107, c[0x0][0x268] ;  /* 0x00009a00ff6b7b82 */ /* 0x000ee60000000800 */
[----:B------:R4:W-:Y:S04]  /*43a0*/  STL.64 [R1+0x630], R222 ;  /* 0x000630de01007387 */ /* 0x0009e80000100a00 */
[----:B------:R4:W-:Y:S01]  /*43b0*/  STL.64 [R1+0x628], R220 ;  /* 0x000628dc01007387 */ /* 0x0009e20000100a00 */
[----:B------:R-:W3:Y:S01]  /*43c0*/  LDC R37, c[0x0][0x268] ;  /* 0x00009a00ff257b82 */ /* 0x000ee20000000800 */
[----:B-1----:R-:W-:-:S02]  /*43d0*/  LEA R224, P2, R126, R7, 0x1 ;  /* 0x000000077ee07211 */ /* 0x002fc400078408ff */
[----:B----4-:R-:W-:-:S05]  /*43e0*/  LEA R222, P5, R62, R7, 0x1 ;  /* 0x000000073ede7211 */ /* 0x010fca00078a08ff */
[----:B------:R-:W1:Y:S01]  /*43f0*/  LDC R32, c[0x0][0x268] ;  /* 0x00009a00ff207b82 */ /* 0x000e620000000800 */
[-C--:B------:R-:W-:Y:S02]  /*4400*/  LEA.HI.X.SX32 R225, R126, R2.reuse, 0x1, P2 ;  /* 0x000000027ee17211 */ /* 0x080fe400010f0eff */
[-C--:B------:R-:W-:Y:S02]  /*4410*/  LEA R220, P6, R124, R7.reuse, 0x1 ;  /* 0x000000077cdc7211 */ /* 0x080fe400078c08ff */
[-C--:B------:R-:W-:Y:S02]  /*4420*/  LEA.HI.X.SX32 R223, R62, R2.reuse, 0x1, P5 ;  /* 0x000000023edf7211 */ /* 0x080fe400028f0eff */
[----:B------:R-:W-:Y:S01]  /*4430*/  LEA.HI.X.SX32 R221, R124, R2, 0x1, P6 ;  /* 0x000000027cdd7211 */ /* 0x000fe200030f0eff */
[----:B------:R4:W-:Y:S01]  /*4440*/  STL.64 [R1+0x620], R224 ;  /* 0x000620e001007387 */ /* 0x0009e20000100a00 */
[----:B------:R-:W1:Y:S03]  /*4450*/  LDC R103, c[0x0][0x268] ;  /* 0x00009a00ff677b82 */ /* 0x000e660000000800 */
[----:B------:R0:W-:Y:S04]  /*4460*/  STL.64 [R1+0x618], R222 ;  /* 0x000618de01007387 */ /* 0x0001e80000100a00 */
[----:B------:R2:W-:Y:S01]  /*4470*/  STL.64 [R1+0x610], R220 ;  /* 0x000610dc01007387 */ /* 0x0005e20000100a00 */
[----:B------:R-:W1:Y:S01]  /*4480*/  LDC R31, c[0x0][0x268] ;  /* 0x00009a00ff1f7b82 */ /* 0x000e620000000800 */
[----:B----4-:R-:W-:-:S02]  /*4490*/  LEA R224, P2, R60, R7, 0x1 ;  /* 0x000000073ce07211 */ /* 0x010fc400078408ff */
[----:B0-----:R-:W-:-:S05]  /*44a0*/  LEA R222, P5, R122, R7, 0x1 ;  /* 0x000000077ade7211 */ /* 0x001fca00078a08ff */
[----:B------:R-:W0:Y:S01]  /*44b0*/  LDC R21, c[0x0][0x268] ;  /* 0x00009a00ff157b82 */ /* 0x000e220000000800 */
[-C--:B------:R-:W-:Y:S02]  /*44c0*/  LEA.HI.X.SX32 R225, R60, R2.reuse, 0x1, P2 ;  /* 0x000000023ce17211 */ /* 0x080fe400010f0eff */
[CC--:B--2---:R-:W-:Y:S02]  /*44d0*/  LEA R220, P6, R123.reuse, R7.reuse, 0x1 ;  /* 0x000000077bdc7211 */ /* 0x0c4fe400078c08ff */
[-C--:B------:R-:W-:Y:S02]  /*44e0*/  LEA.HI.X.SX32 R223, R122, R2.reuse, 0x1, P5 ;  /* 0x000000027adf7211 */ /* 0x080fe400028f0eff */
[----:B------:R-:W-:Y:S01]  /*44f0*/  LEA.HI.X.SX32 R221, R123, R2, 0x1, P6 ;  /* 0x000000027bdd7211 */ /* 0x000fe200030f0eff */
[----:B------:R2:W-:Y:S01]  /*4500*/  STL.64 [R1+0x608], R224 ;  /* 0x000608e001007387 */ /* 0x0005e20000100a00 */
[----:B------:R-:W4:Y:S03]  /*4510*/  LDC R11, c[0x0][0x268] ;  /* 0x00009a00ff0b7b82 */ /* 0x000f260000000800 */
[----:B------:R3:W-:Y:S04]  /*4520*/  STL.64 [R1+0x600], R222 ;  /* 0x000600de01007387 */ /* 0x0007e80000100a00 */
[----:B------:R1:W-:Y:S01]  /*4530*/  STL.64 [R1+0x5f8], R220 ;  /* 0x0005f8dc01007387 */ /* 0x0003e20000100a00 */
[----:B------:R-:W4:Y:S01]  /*4540*/  LDC R30, c[0x0][0x268] ;  /* 0x00009a00ff1e7b82 */ /* 0x000f220000000800 */
        /* <DEDUP_REMOVED lines=13> */
[----:B0-----:R-:W-:-:S05]  /*4620*/  LEA R222, P5, R116, R7, 0x1 ;  /* 0x0000000774de7211 */ /* 0x001fca00078a08ff */
[----:B------:R-:W0:Y:S01]  /*4630*/  LDC R15, c[0x0][0x268] ;  /* 0x00009a00ff0f7b82 */ /* 0x000e220000000800 */
[-C--:B------:R-:W-:Y:S02]  /*4640*/  LEA.HI.X.SX32 R225, R55, R2.reuse, 0x1, P2 ;  /* 0x0000000237e17211 */ /* 0x080fe400010f0eff */
[CC--:B------:R-:W-:Y:S02]  /*4650*/  LEA R220, P6, R117.reuse, R7.reuse, 0x1 ;  /* 0x0000000775dc7211 */ /* 0x0c0fe400078c08ff */
[-C--:B------:R-:W-:Y:S02]  /*4660*/  LEA.HI.X.SX32 R223, R116, R2.reuse, 0x1, P5 ;  /* 0x0000000274df7211 */ /* 0x080fe400028f0eff */
[----:B------:R-:W-:Y:S01]  /*4670*/  LEA.HI.X.SX32 R221, R117, R2, 0x1, P6 ;  /* 0x0000000275dd7211 */ /* 0x000fe200030f0eff */
[----:B------:R1:W-:Y:S01]  /*4680*/  STL.64 [R1+0x5d8], R224 ;  /* 0x0005d8e001007387 */ /* 0x0003e20000100a00 */
[----:B------:R-:W0:Y:S03]  /*4690*/  LDC R10, c[0x0][0x268] ;  /* 0x00009a00ff0a7b82 */ /* 0x000e260000000800 */
[----:B------:R4:W-:Y:S04]  /*46a0*/  STL.64 [R1+0x5d0], R222 ;  /* 0x0005d0de01007387 */ /* 0x0009e80000100a00 */
[----:B------:R2:W-:Y:S01]  /*46b0*/  STL.64 [R1+0x5c8], R220 ;  /* 0x0005c8dc01007387 */ /* 0x0005e20000100a00 */
[----:B------:R-:W0:Y:S01]  /*46c0*/  LDC R26, c[0x0][0x268] ;  /* 0x00009a00ff1a7b82 */ /* 0x000e220000000800 */
[----:B-1----:R-:W-:-:S02]  /*46d0*/  LEA R224, P2, R48, R7, 0x1 ;  /* 0x0000000730e07211 */ /* 0x002fc400078408ff */
[----:B----4-:R-:W-:-:S05]  /*46e0*/  LEA R222, P5, R113, R7, 0x1 ;  /* 0x0000000771de7211 */ /* 0x010fca00078a08ff */
[----:B------:R-:W1:Y:S01]  /*46f0*/  LDC R19, c[0x0][0x268] ;  /* 0x00009a00ff137b82 */ /* 0x000e620000000800 */
[-C--:B------:R-:W-:Y:S02]  /*4700*/  LEA.HI.X.SX32 R225, R48, R2.reuse, 0x1, P2 ;  /* 0x0000000230e17211 */ /* 0x080fe400010f0eff */
[CC--:B--2---:R-:W-:Y:S02]  /*4710*/  LEA R220, P6, R114.reuse, R7.reuse, 0x1 ;  /* 0x0000000772dc7211 */ /* 0x0c4fe400078c08ff */
[-C--:B------:R-:W-:Y:S02]  /*4720*/  LEA.HI.X.SX32 R223, R113, R2.reuse, 0x1, P5 ;  /* 0x0000000271df7211 */ /* 0x080fe400028f0eff */
[----:B------:R-:W-:Y:S01]  /*4730*/  LEA.HI.X.SX32 R221, R114, R2, 0x1, P6 ;  /* 0x0000000272dd7211 */ /* 0x000fe200030f0eff */
[----:B------:R2:W-:Y:S01]  /*4740*/  STL.64 [R1+0x5c0], R224 ;  /* 0x0005c0e001007387 */ /* 0x0005e20000100a00 */
[----:B------:R-:W-:Y:S01]  /*4750*/  IMAD R85, R85, 0x2, R84 ;  /* 0x0000000255557824 */ /* 0x000fe200078e0254 */
[----:B------:R-:W4:Y:S02]  /*4760*/  LDC R8, c[0x0][0x268] ;  /* 0x00009a00ff087b82 */ /* 0x000f240000000800 */
[----:B------:R3:W-:Y:S04]  /*4770*/  STL.64 [R1+0x5b8], R222 ;  /* 0x0005b8de01007387 */ /* 0x0007e80000100a00 */
[----:B------:R3:W-:Y:S02]  /*4780*/  STL.64 [R1+0x5b0], R220 ;  /* 0x0005b0dc01007387 */ /* 0x0007e40000100a00 */
[----:B------:R-:W4:Y:S01]  /*4790*/  LDC R25, c[0x0][0x268] ;  /* 0x00009a00ff197b82 */ /* 0x000f220000000800 */
[----:B--2---:R-:W-:-:S02]  /*47a0*/  LEA R224, P2, R112, R7, 0x1 ;  /* 0x0000000770e07211 */ /* 0x004fc400078408ff */
[----:B---3--:R-:W-:Y:S02]  /*47b0*/  LEA R222, P5, R42, R7, 0x1 ;  /* 0x000000072ade7211 */ /* 0x008fe400078a08ff */
[----:B------:R-:W-:-:S03]  /*47c0*/  LEA.HI.X.SX32 R225, R112, R2, 0x1, P2 ;  /* 0x0000000270e17211 */ /* 0x000fc600010f0eff */
[----:B------:R-:W2:Y:S01]  /*47d0*/  LDC R14, c[0x0][0x268] ;  /* 0x00009a00ff0e7b82 */ /* 0x000ea20000000800 */
[----:B------:R-:W-:Y:S01]  /*47e0*/  LEA R220, P6, R110, R7, 0x1 ;  /* 0x000000076edc7211 */ /* 0x000fe200078c08ff */
[----:B------:R-:W-:Y:S01]  /*47f0*/  IMAD R80, R80, 0x2, R85 ;  /* 0x0000000250507824 */ /* 0x000fe200078e0255 */
[-C--:B------:R-:W-:Y:S02]  /*4800*/  LEA.HI.X.SX32 R223, R42, R2.reuse, 0x1, P5 ;  /* 0x000000022adf7211 */ /* 0x080fe400028f0eff */
[----:B------:R-:W-:Y:S01]  /*4810*/  LEA.HI.X.SX32 R221, R110, R2, 0x1, P6 ;  /* 0x000000026edd7211 */ /* 0x000fe200030f0eff */
[----:B------:R3:W-:Y:S01]  /*4820*/  STL.64 [R1+0x5a8], R224 ;  /* 0x0005a8e001007387 */ /* 0x0007e20000100a00 */
[----:B------:R-:W-:Y:S01]  /*4830*/  IMAD R78, R143, 0x2, R80 ;  /* 0x000000028f4e7824 */ /* 0x000fe200078e0250 */
[----:B------:R-:W2:Y:S02]  /*4840*/  LDC R18, c[0x0][0x268] ;  /* 0x00009a00ff127b82 */ /* 0x000ea40000000800 */
[----:B------:R0:W-:Y:S01]  /*4850*/  STL.64 [R1+0x5a0], R222 ;  /* 0x0005a0de01007387 */ /* 0x0001e20000100a00 */
[----:B------:R-:W-:-:S03]  /*4860*/  IMAD R79, R145, 0x2, R78 ;  /* 0x00000002914f7824 */ /* 0x000fc600078e024e */
[----:B------:R1:W-:Y:S02]  /*4870*/  STL.64 [R1+0x598], R220 ;  /* 0x000598dc01007387 */ /* 0x0003e40000100a00 */
[----:B------:R-:W2:Y:S01]  /*4880*/  LDC R24, c[0x0][0x268] ;  /* 0x00009a00ff187b82 */ /* 0x000ea20000000800 */
[CC--:B---3--:R-:W-:Y:S02]  /*4890*/  LEA R224, P2, R109.reuse, R7.reuse, 0x1 ;  /* 0x000000076de07211 */ /* 0x0c8fe400078408ff */
[----:B0-----:R-:W-:Y:S02]  /*48a0*/  LEA R222, P5, R106, R7, 0x1 ;  /* 0x000000076ade7211 */ /* 0x001fe400078a08ff */
[----:B------:R-:W-:-:S03]  /*48b0*/  LEA.HI.X.SX32 R225, R109, R2, 0x1, P2 ;  /* 0x000000026de17211 */ /* 0x000fc600010f0eff */
[----:B------:R-:W0:Y:S01]  /*48c0*/  LDC R9, c[0x0][0x268] ;  /* 0x00009a00ff097b82 */ /* 0x000e220000000800 */
[----:B-1----:R-:W-:Y:S02]  /*48d0*/  LEA R220, P6, R108, R7, 0x1 ;  /* 0x000000076cdc7211 */ /* 0x002fe400078c08ff */
[-C--:B------:R-:W-:Y:S02]  /*48e0*/  LEA.HI.X.SX32 R223, R106, R2.reuse, 0x1, P5 ;  /* 0x000000026adf7211 */ /* 0x080fe400028f0eff */
[----:B------:R-:W-:Y:S01]  /*48f0*/  LEA.HI.X.SX32 R221, R108, R2, 0x1, P6 ;  /* 0x000000026cdd7211 */ /* 0x000fe200030f0eff */
[----:B------:R-:W-:Y:S01]  /*4900*/  IMAD R74, R138, 0x2, R79 ;  /* 0x000000028a4a7824 */ /* 0x000fe200078e024f */
[----:B------:R1:W-:Y:S01]  /*4910*/  STL.64 [R1+0x590], R224 ;  /* 0x000590e001007387 */ /* 0x0003e20000100a00 */
[----:B------:R-:W3:Y:S03]  /*4920*/  LDC R3, c[0x0][0x268] ;  /* 0x00009a00ff037b82 */ /* 0x000ee60000000800 */
[----:B------:R4:W-:Y:S01]  /*4930*/  STL.64 [R1+0x588], R222 ;  /* 0x000588de01007387 */ /* 0x0009e20000100a00 */
[----:B------:R-:W-:-:S03]  /*4940*/  IMAD R72, R139, 0x2, R74 ;  /* 0x000000028b487824 */ /* 0x000fc600078e024a */
[----:B------:R4:W-:Y:S01]  /*4950*/  STL.64 [R1+0x580], R220 ;  /* 0x000580dc01007387 */ /* 0x0009e20000100a00 */
[----:B------:R-:W3:Y:S01]  /*4960*/  LDC R23, c[0x0][0x268] ;  /* 0x00009a00ff177b82 */ /* 0x000ee20000000800 */
[-C--:B-1----:R-:W-:Y:S02]  /*4970*/  LEA R224, P2, R36, R7.reuse, 0x1 ;  /* 0x0000000724e07211 */ /* 0x082fe400078408ff */
[----:B----4-:R-:W-:-:S05]  /*4980*/  LEA R222, P5, R104, R7, 0x1 ;  /* 0x0000000768de7211 */ /* 0x010fca00078a08ff */
[----:B------:R-:W1:Y:S01]  /*4990*/  LDC R17, c[0x0][0x268] ;  /* 0x00009a00ff117b82 */ /* 0x000e620000000800 */
[-C--:B------:R-:W-:Y:S02]  /*49a0*/  LEA.HI.X.SX32 R225, R36, R2.reuse, 0x1, P2 ;  /* 0x0000000224e17211 */ /* 0x080fe400010f0eff */
[----:B------:R-:W-:Y:S01]  /*49b0*/  LEA R220, P6, R105, R7, 0x1 ;  /* 0x0000000769dc7211 */ /* 0x000fe200078c08ff */
[----:B------:R-:W-:Y:S01]  /*49c0*/  IMAD R73, R137, 0x2, R72 ;  /* 0x0000000289497824 */ /* 0x000fe200078e0248 */
[-C--:B------:R-:W-:Y:S02]  /*49d0*/  LEA.HI.X.SX32 R223, R104, R2.reuse, 0x1, P5 ;  /* 0x0000000268df7211 */ /* 0x080fe400028f0eff */
[----:B------:R-:W-:Y:S01]  /*49e0*/  LEA.HI.X.SX32 R221, R105, R2, 0x1, P6 ;  /* 0x0000000269dd7211 */ /* 0x000fe200030f0eff */
[----:B------:R4:W-:Y:S01]  /*49f0*/  STL.64 [R1+0x578], R224 ;  /* 0x000578e001007387 */ /* 0x0009e20000100a00 */
[----:B------:R-:W-:Y:S01]  /*4a00*/  IMAD R68, R136, 0x2, R73 ;  /* 0x0000000288447824 */ /* 0x000fe200078e0249 */
[----:B------:R-:W1:Y:S02]  /*4a10*/  LDC R13, c[0x0][0x268] ;  /* 0x00009a00ff0d7b82 */ /* 0x000e640000000800 */
[----:B------:R2:W-:Y:S01]  /*4a20*/  STL.64 [R1+0x570], R222 ;  /* 0x000570de01007387 */ /* 0x0005e20000100a00 */
[----:B------:R-:W-:-:S03]  /*4a30*/  IMAD R66, R135, 0x2, R68 ;  /* 0x0000000287427824 */ /* 0x000fc600078e0244 */
[----:B------:R0:W-:Y:S02]  /*4a40*/  STL.64 [R1+0x568], R220 ;  /* 0x000568dc01007387 */ /* 0x0001e40000100a00 */
[----:B------:R-:W1:Y:S01]  /*4a50*/  LDC R22, c[0x0][0x268] ;  /* 0x00009a00ff167b82 */ /* 0x000e620000000800 */
[-C--:B----4-:R-:W-:Y:S02]  /*4a60*/  LEA R224, P2, R102, R7.reuse, 0x1 ;  /* 0x0000000766e07211 */ /* 0x090fe400078408ff */
[----:B--2---:R-:W-:Y:S02]  /*4a70*/  LEA R222, P5, R16, R7, 0x1 ;  /* 0x0000000710de7211 */ /* 0x004fe400078a08ff */
[----:B------:R-:W-:-:S03]  /*4a80*/  LEA.HI.X.SX32 R225, R102, R2, 0x1, P2 ;  /* 0x0000000266e17211 */ /* 0x000fc600010f0eff */
[----:B------:R-:W2:Y:S01]  /*4a90*/  LDC R6, c[0x0][0x268] ;  /* 0x00009a00ff067b82 */ /* 0x000ea20000000800 */
[----:B0-----:R-:W-:Y:S02]  /*4aa0*/  LEA R220, P6, R100, R7, 0x1 ;  /* 0x0000000764dc7211 */ /* 0x001fe400078c08ff */
[-C--:B------:R-:W-:Y:S02]  /*4ab0*/  LEA.HI.X.SX32 R223, R16, R2.reuse, 0x1, P5 ;  /* 0x0000000210df7211 */ /* 0x080fe400028f0eff */
[----:B------:R-:W-:Y:S01]  /*4ac0*/  LEA.HI.X.SX32 R221, R100, R2, 0x1, P6 ;  /* 0x0000000264dd7211 */ /* 0x000fe200030f0eff */
[----:B------:R-:W-:Y:S01]  /*4ad0*/  IMAD R67, R127, 0x2, R66 ;  /* 0x000000027f437824 */ /* 0x000fe200078e0242 */
[----:B------:R0:W-:Y:S01]  /*4ae0*/  STL.64 [R1+0x560], R224 ;  /* 0x000560e001007387 */ /* 0x0001e20000100a00 */
[----:B------:R-:W4:Y:S03]  /*4af0*/  LDC R33, c[0x0][0x268] ;  /* 0x00009a00ff217b82 */ /* 0x000f260000000800 */
[----:B------:R3:W-:Y:S01]  /*4b00*/  STL.64 [R1+0x558], R222 ;  /* 0x000558de01007387 */ /* 0x0007e20000100a00 */
[----:B------:R-:W-:-:S03]  /*4b10*/  IMAD R62, R128, 0x2, R67 ;  /* 0x00000002803e7824 */ /* 0x000fc600078e0243 */
[----:B------:R3:W-:Y:S01]  /*4b20*/  STL.64 [R1+0x550], R220 ;  /* 0x000550dc01007387 */ /* 0x0007e20000100a00 */
[----:B------:R-:W4:Y:S01]  /*4b30*/  LDC R34, c[0x0][0x268] ;  /* 0x00009a00ff227b82 */ /* 0x000f220000000800 */
[-C--:B0-----:R-:W-:Y:S02]  /*4b40*/  LEA R224, P2, R98, R7.reuse, 0x1 ;  /* 0x0000000762e07211 */ /* 0x081fe400078408ff */
[----:B---3--:R-:W-:-:S05]  /*4b50*/  LEA R222, P5, R96, R7, 0x1 ;  /* 0x0000000760de7211 */ /* 0x008fca00078a08ff */
[----:B------:R-:W0:Y:S01]  /*4b60*/  LDC R35, c[0x0][0x268] ;  /* 0x00009a00ff237b82 */ /* 0x000e220000000800 */
[-C--:B------:R-:W-:Y:S02]  /*4b70*/  LEA.HI.X.SX32 R225, R98, R2.reuse, 0x1, P2 ;  /* 0x0000000262e17211 */ /* 0x080fe400010f0eff */
[----:B------:R-:W-:Y:S01]  /*4b80*/  LEA R220, P6, R97, R7, 0x1 ;  /* 0x0000000761dc7211 */ /* 0x000fe200078c08ff */
[----:B------:R-:W-:Y:S01]  /*4b90*/  IMAD R60, R125, 0x2, R62 ;  /* 0x000000027d3c7824 */ /* 0x000fe200078e023e */
[-C--:B------:R-:W-:Y:S02]  /*4ba0*/  LEA.HI.X.SX32 R223, R96, R2.reuse, 0x1, P5 ;  /* 0x0000000260df7211 */ /* 0x080fe400028f0eff */
[----:B------:R-:W-:Y:S01]  /*4bb0*/  LEA.HI.X.SX32 R221, R97, R2, 0x1, P6 ;  /* 0x0000000261dd7211 */ /* 0x000fe200030f0eff */
[----:B------:R3:W-:Y:S01]  /*4bc0*/  STL.64 [R1+0x548], R224 ;  /* 0x000548e001007387 */ /* 0x0007e20000100a00 */
[----:B------:R-:W-:Y:S01]  /*4bd0*/  IMAD R61, R61, 0x2, R60 ;  /* 0x000000023d3d7824 */ /* 0x000fe200078e023c */
[----:B------:R-:W0:Y:S02]  /*4be0*/  LDC R39, c[0x0][0x268] ;  /* 0x00009a00ff277b82 */ /* 0x000e240000000800 */
[----:B------:R1:W-:Y:S01]  /*4bf0*/  STL.64 [R1+0x540], R222 ;  /* 0x000540de01007387 */ /* 0x0003e20000100a00 */
[----:B------:R-:W-:-:S03]  /*4c00*/  IMAD R56, R120, 0x2, R61 ;  /* 0x0000000278387824 */ /* 0x000fc600078e023d */
[----:B------:R2:W-:Y:S02]  /*4c10*/  STL.64 [R1+0x538], R220 ;  /* 0x000538dc01007387 */ /* 0x0005e40000100a00 */
[----:B------:R-:W0:Y:S01]  /*4c20*/  LDC R40, c[0x0][0x268] ;  /* 0x00009a00ff287b82 */ /* 0x000e220000000800 */
[-C--:B---3--:R-:W-:Y:S02]  /*4c30*/  LEA R224, P2, R92, R7.reuse, 0x1 ;  /* 0x000000075ce07211 */ /* 0x088fe400078408ff */
[----:B-1----:R-:W-:Y:S02]  /*4c40*/  LEA R222, P5, R90, R7, 0x1 ;  /* 0x000000075ade7211 */ /* 0x002fe400078a08ff */
[----:B------:R-:W-:-:S03]  /*4c50*/  LEA.HI.X.SX32 R225, R92, R2, 0x1, P2 ;  /* 0x000000025ce17211 */ /* 0x000fc600010f0eff */
[----:B------:R-:W1:Y:S01]  /*4c60*/  LDC R41, c[0x0][0x268] ;  /* 0x00009a00ff297b82 */ /* 0x000e620000000800 */
[C---:B--2---:R-:W-:Y:S02]  /*4c70*/  LEA R220, P6, R91.reuse, R7, 0x1 ;  /* 0x000000075bdc7211 */ /* 0x044fe400078c08ff */
        /* <DEDUP_REMOVED lines=9> */
[-C--:B--2---:R-:W-:Y:S02]  /*4d10*/  LEA R224, P2, R86, R7.reuse, 0x1 ;  /* 0x0000000756e07211 */ /* 0x084fe400078408ff */
[----:B----4-:R-:W-:-:S05]  /*4d20*/  LEA R222, P5, R84, R7, 0x1 ;  /* 0x0000000754de7211 */ /* 0x010fca00078a08ff */
[----:B------:R-:W2:Y:S01]  /*4d30*/  LDC R47, c[0x0][0x268] ;  /* 0x00009a00ff2f7b82 */ /* 0x000ea20000000800 */
[-C--:B------:R-:W-:Y:S02]  /*4d40*/  LEA.HI.X.SX32 R225, R86, R2.reuse, 0x1, P2 ;  /* 0x0000000256e17211 */ /* 0x080fe400010f0eff */
[C---:B------:R-:W-:Y:S01]  /*4d50*/  LEA R220, P6, R85.reuse, R7, 0x1 ;  /* 0x0000000755dc7211 */ /* 0x040fe200078c08ff */
        /* <DEDUP_REMOVED lines=10> */
[-C--:B----4-:R-:W-:Y:S02]  /*4e00*/  LEA R224, P2, R80, R7.reuse, 0x1 ;  /* 0x0000000750e07211 */ /* 0x090fe400078408ff */
[----:B0-----:R-:W-:Y:S02]  /*4e10*/  LEA R222, P5, R78, R7, 0x1 ;  /* 0x000000074ede7211 */ /* 0x001fe400078a08ff */
[----:B------:R-:W-:-:S03]  /*4e20*/  LEA.HI.X.SX32 R225, R80, R2, 0x1, P2 ;  /* 0x0000000250e17211 */ /* 0x000fc600010f0eff */
[----:B------:R-:W0:Y:S01]  /*4e30*/  LDC R53, c[0x0][0x268] ;  /* 0x00009a00ff357b82 */ /* 0x000e220000000800 */
[C---:B-1----:R-:W-:Y:S02]  /*4e40*/  LEA R220, P6, R79.reuse, R7, 0x1 ;  /* 0x000000074fdc7211 */ /* 0x042fe400078c08ff */
        /* <DEDUP_REMOVED lines=9> */
[-C--:B-1----:R-:W-:Y:S02]  /*4ee0*/  LEA R224, P2, R74, R7.reuse, 0x1 ;  /* 0x000000074ae07211 */ /* 0x082fe400078408ff */
[----:B---3--:R-:W-:-:S05]  /*4ef0*/  LEA R222, P5, R72, R7, 0x1 ;  /* 0x0000000748de7211 */ /* 0x008fca00078a08ff */
        /* <DEDUP_REMOVED lines=13> */
[-C--:B---3--:R-:W-:Y:S02]  /*4fd0*/  LEA R224, P2, R68, R7.reuse, 0x1 ;  /* 0x0000000744e07211 */ /* 0x088fe400078408ff */
[----:B--2---:R-:W-:Y:S02]  /*4fe0*/  LEA R222, P5, R66, R7, 0x1 ;  /* 0x0000000742de7211 */ /* 0x004fe400078a08ff */
[----:B------:R-:W-:-:S03]  /*4ff0*/  LEA.HI.X.SX32 R225, R68, R2, 0x1, P2 ;  /* 0x0000000244e17211 */ /* 0x000fc600010f0eff */
[----:B------:R-:W2:Y:S01]  /*5000*/  LDC R65, c[0x0][0x268] ;  /* 0x00009a00ff417b82 */ /* 0x000ea20000000800 */
[C---:B0-----:R-:W-:Y:S02]  /*5010*/  LEA R220, P6, R67.reuse, R7, 0x1 ;  /* 0x0000000743dc7211 */ /* 0x041fe400078c08ff */
        /* <DEDUP_REMOVED lines=9> */
[-C--:B0-----:R-:W-:Y:S02]  /*50b0*/  LEA R224, P2, R62, R7.reuse, 0x1 ;  /* 0x000000073ee07211 */ /* 0x081fe400078408ff */
[----:B----4-:R-:W-:-:S05]  /*50c0*/  LEA R222, P5, R60, R7, 0x1 ;  /* 0x000000073cde7211 */ /* 0x010fca00078a08ff */
        /* <DEDUP_REMOVED lines=13> */
[-C--:B----4-:R-:W-:Y:S02]  /*51a0*/  LEA R224, P2, R56, R7.reuse, 0x1 ;  /* 0x0000000738e07211 */ /* 0x090fe400078408ff */
        /* <DEDUP_REMOVED lines=13> */
[-C--:B--2---:R-:W-:Y:S02]  /*5280*/  LEA R224, P2, R50, R7.reuse, 0x1 ;  /* 0x0000000732e07211 */ /* 0x084fe400078408ff */
[----:B---3--:R-:W-:-:S05]  /*5290*/  LEA R222, P5, R48, R7, 0x1 ;  /* 0x0000000730de7211 */ /* 0x008fca00078a08ff */
        /* <DEDUP_REMOVED lines=13> */
[-C--:B---3--:R-:W-:Y:S02]  /*5370*/  LEA R224, P2, R44, R7.reuse, 0x1 ;  /* 0x000000072ce07211 */ /* 0x088fe400078408ff */
        /* <DEDUP_REMOVED lines=17> */
[C---:B------:R-:W-:Y:S01]  /*5490*/  LEA R220, P6, R37.reuse, R7, 0x1 ;  /* 0x0000000725dc7211 */ /* 0x040fe200078c08ff */
        /* <DEDUP_REMOVED lines=11> */
[-C--:B--2---:R-:W-:Y:S02]  /*5550*/  LEA R222, P5, R16, R7.reuse, 0x1 ;  /* 0x0000000710de7211 */ /* 0x084fe400078a08ff */
[-C--:B------:R-:W-:Y:S02]  /*5560*/  LEA.HI.X.SX32 R225, R32, R2.reuse, 0x1, P2 ;  /* 0x0000000220e17211 */ /* 0x080fe400010f0eff */
[----:B0-----:R-:W-:Y:S02]  /*5570*/  LEA R220, P6, R31, R7, 0x1 ;  /* 0x000000071fdc7211 */ /* 0x001fe400078c08ff */
[----:B------:R-:W-:-:S02]  /*5580*/  LEA.HI.X.SX32 R223, R16, R2, 0x1, P5 ;  /* 0x0000000210df7211 */ /* 0x000fc400028f0eff */
[----:B------:R-:W-:Y:S01]  /*5590*/  LEA.HI.X.SX32 R221, R31, R2, 0x1, P6 ;  /* 0x000000021fdd7211 */ /* 0x000fe200030f0eff */
[----:B------:R-:W-:Y:S01]  /*55a0*/  IMAD R25, R25, 0x2, R8 ;  /* 0x0000000219197824 */ /* 0x000fe200078e0208 */
[----:B------:R0:W-:Y:S04]  /*55b0*/  STL.64 [R1+0x440], R224 ;  /* 0x000440e001007387 */ /* 0x0001e80000100a00 */
[----:B------:R2:W-:Y:S01]  /*55c0*/  STL.64 [R1+0x438], R222 ;  /* 0x000438de01007387 */ /* 0x0005e20000100a00 */
[----:B------:R-:W-:-:S03]  /*55d0*/  IMAD R14, R14, 0x2, R25 ;  /* 0x000000020e0e7824 */ /* 0x000fc600078e0219 */
[----:B------:R4:W-:Y:S01]  /*55e0*/  STL.64 [R1+0x430], R220 ;  /* 0x000430dc01007387 */ /* 0x0009e20000100a00 */
[-C--:B0-----:R-:W-:Y:S02]  /*55f0*/  LEA R224, P2, R21, R7.reuse, 0x1 ;  /* 0x0000000715e07211 */ /* 0x081fe400078408ff */
[-C--:B--2---:R-:W-:Y:S02]  /*5600*/  LEA R222, P5, R11, R7.reuse, 0x1 ;  /* 0x000000070bde7211 */ /* 0x084fe400078a08ff */
[-C--:B------:R-:W-:Y:S02]  /*5610*/  LEA.HI.X.SX32 R225, R21, R2.reuse, 0x1, P2 ;  /* 0x0000000215e17211 */ /* 0x080fe400010f0eff */
[----:B----4-:R-:W-:Y:S01]  /*5620*/  LEA R220, P6, R30, R7, 0x1 ;  /* 0x000000071edc7211 */ /* 0x010fe200078c08ff */
[----:B------:R-:W-:Y:S01]  /*5630*/  IMAD R18, R18, 0x2, R14 ;  /* 0x0000000212127824 */ /* 0x000fe200078e020e */
[-C--:B------:R-:W-:Y:S02]  /*5640*/  LEA.HI.X.SX32 R223, R11, R2.reuse, 0x1, P5 ;  /* 0x000000020bdf7211 */ /* 0x080fe400028f0eff */
[----:B------:R-:W-:Y:S01]  /*5650*/  LEA.HI.X.SX32 R221, R30, R2, 0x1, P6 ;  /* 0x000000021edd7211 */ /* 0x000fe200030f0eff */
[----:B------:R0:W-:Y:S01]  /*5660*/  STL.64 [R1+0x428], R224 ;  /* 0x000428e001007387 */ /* 0x0001e20000100a00 */
[----:B------:R-:W-:-:S03]  /*5670*/  IMAD R24, R24, 0x2, R18 ;  /* 0x0000000218187824 */ /* 0x000fc600078e0212 */
[----:B------:R2:W-:Y:S01]  /*5680*/  STL.64 [R1+0x420], R222 ;  /* 0x000420de01007387 */ /* 0x0005e20000100a00 */
[----:B------:R-:W-:-:S03]  /*5690*/  IMAD R9, R9, 0x2, R24 ;  /* 0x0000000209097824 */ /* 0x000fc600078e0218 */
[----:B------:R4:W-:Y:S01]  /*56a0*/  STL.64 [R1+0x418], R220 ;  /* 0x000418dc01007387 */ /* 0x0009e20000100a00 */
[-C--:B0-----:R-:W-:Y:S02]  /*56b0*/  LEA R224, P2, R12, R7.reuse, 0x1 ;  /* 0x000000070ce07211 */ /* 0x081fe400078408ff */
[-C--:B--2---:R-:W-:Y:S02]  /*56c0*/  LEA R222, P5, R20, R7.reuse, 0x1 ;  /* 0x0000000714de7211 */ /* 0x084fe400078a08ff */
[-C--:B------:R-:W-:Y:S02]  /*56d0*/  LEA.HI.X.SX32 R225, R12, R2.reuse, 0x1, P2 ;  /* 0x000000020ce17211 */ /* 0x080fe400010f0eff */
[C---:B----4-:R-:W-:Y:S02]  /*56e0*/  LEA R220, P6, R27.reuse, R7, 0x1 ;  /* 0x000000071bdc7211 */ /* 0x050fe400078c08ff */
[-C--:B------:R-:W-:Y:S02]  /*56f0*/  LEA.HI.X.SX32 R223, R20, R2.reuse, 0x1, P5 ;  /* 0x0000000214df7211 */ /* 0x080fe400028f0eff */
[----:B------:R-:W-:Y:S01]  /*5700*/  LEA.HI.X.SX32 R221, R27, R2, 0x1, P6 ;  /* 0x000000021bdd7211 */ /* 0x000fe200030f0eff */
[----:B------:R-:W-:Y:S01]  /*5710*/  IMAD R3, R3, 0x2, R9 ;  /* 0x0000000203037824 */ /* 0x000fe200078e0209 */
[----:B------:R0:W-:Y:S04]  /*5720*/  STL.64 [R1+0x410], R224 ;  /* 0x000410e001007387 */ /* 0x0001e80000100a00 */
[----:B------:R2:W-:Y:S01]  /*5730*/  STL.64 [R1+0x408], R222 ;  /* 0x000408de01007387 */ /* 0x0005e20000100a00 */
[----:B------:R-:W-:-:S03]  /*5740*/  IMAD R23, R23, 0x2, R3 ;  /* 0x0000000217177824 */ /* 0x000fc600078e0203 */
[----:B------:R4:W-:Y:S01]  /*5750*/  STL.64 [R1+0x400], R220 ;  /* 0x000400dc01007387 */ /* 0x0009e20000100a00 */
[CC--:B0-----:R-:W-:Y:S02]  /*5760*/  LEA R224, P2, R15.reuse, R7.reuse, 0x1 ;  /* 0x000000070fe07211 */ /* 0x0c1fe400078408ff */
        /* <DEDUP_REMOVED lines=11> */
[CC--:B0-----:R-:W-:Y:S02]  /*5820*/  LEA R224, P2, R19.reuse, R7.reuse, 0x1 ;  /* 0x0000000713e07211 */ /* 0x0c1fe400078408ff */
[CC--:B--2---:R-:W-:Y:S02]  /*5830*/  LEA R222, P5, R8.reuse, R7.reuse, 0x1 ;  /* 0x0000000708de7211 */ /* 0x0c4fe400078a08ff */
        /* <DEDUP_REMOVED lines=24> */
[----:B----4-:R-:W-:Y:S02]  /*59c0*/  LEA R220, P6, R23, R7, 0x1 ;  /* 0x0000000717dc7211 */ /* 0x010fe400078c08ff */
        /* <DEDUP_REMOVED lines=10> */
[C---:B----4-:R-:W-:Y:S01]  /*5a70*/  LEA R220, P6, R22.reuse, R7, 0x1 ;  /* 0x0000000716dc7211 */ /* 0x050fe200078c08ff */
        /* <DEDUP_REMOVED lines=11> */
[CC--:B----4-:R-:W-:Y:S02]  /*5b30*/  LEA R220, P6, R21.reuse, R7.reuse, 0x1 ;  /* 0x0000000715dc7211 */ /* 0x0d0fe400078c08ff */
[-C--:B------:R-:W-:Y:S02]  /*5b40*/  LEA.HI.X.SX32 R223, R16, R2.reuse, 0x1, P5 ;  /* 0x0000000210df7211 */ /* 0x080fe400028f0eff */
[----:B------:R-:W-:Y:S01]  /*5b50*/  LEA.HI.X.SX32 R221, R21, R2, 0x1, P6 ;  /* 0x0000000215dd7211 */ /* 0x000fe200030f0eff */
[----:B------:R-:W-:Y:S01]  /*5b60*/  IMAD R14, R51, 0x2, R8 ;  /* 0x00000002330e7824 */ /* 0x000fe200078e0208 */
[----:B------:R-:W-:Y:S01]  /*5b70*/  STL.64 [R1+0x380], R224 ;  /* 0x000380e001007387 */ /* 0x000fe20000100a00 */
[----:B------:R-:W-:-:S03]  /*5b80*/  LEA R22, P6, R20, R7, 0x1 ;  /* 0x0000000714167211 */ /* 0x000fc600078c08ff */
[----:B------:R0:W-:Y:S01]  /*5b90*/  STL.64 [R1+0x378], R222 ;  /* 0x000378de01007387 */ /* 0x0001e20000100a00 */
[----:B------:R-:W-:-:S03]  /*5ba0*/  IMAD R18, R52, 0x2, R14 ;  /* 0x0000000234127824 */ /* 0x000fc600078e020e */
[----:B------:R2:W-:Y:S01]  /*5bb0*/  STL.64 [R1+0x370], R220 ;  /* 0x000370dc01007387 */ /* 0x0005e20000100a00 */
[----:B------:R-:W-:Y:S01]  /*5bc0*/  IMAD R9, R53, 0x2, R18 ;  /* 0x0000000235097824 */ /* 0x000fe200078e0212 */
[-C--:B------:R-:W-:Y:S02]  /*5bd0*/  LEA.HI.X.SX32 R23, R20, R2.reuse, 0x1, P6 ;  /* 0x0000000214177211 */ /* 0x080fe400030f0eff */
[CC--:B0-----:R-:W-:Y:S02]  /*5be0*/  LEA R222, P2, R11.reuse, R7.reuse, 0x1 ;  /* 0x000000070bde7211 */ /* 0x0c1fe400078408ff */
[C---:B--2---:R-:W-:Y:S02]  /*5bf0*/  LEA R220, P5, R12.reuse, R7, 0x1 ;  /* 0x000000070cdc7211 */ /* 0x044fe400078a08ff */
[-C--:B------:R-:W-:Y:S02]  /*5c00*/  LEA.HI.X.SX32 R223, R11, R2.reuse, 0x1, P2 ;  /* 0x000000020bdf7211 */ /* 0x080fe400010f0eff */
[----:B------:R-:W-:Y:S01]  /*5c10*/  LEA.HI.X.SX32 R221, R12, R2, 0x1, P5 ;  /* 0x000000020cdd7211 */ /* 0x000fe200028f0eff */
[----:B------:R-:W-:-:S02]  /*5c20*/  IMAD R3, R57, 0x2, R9 ;  /* 0x0000000239037824 */ /* 0x000fc400078e0209 */
[----:B------:R0:W-:Y:S04]  /*5c30*/  STL.64 [R1+0x368], R222 ;  /* 0x000368de01007387 */ /* 0x0001e80000100a00 */
[----:B------:R2:W-:Y:S01]  /*5c40*/  STL.64 [R1+0x360], R220 ;  /* 0x000360dc01007387 */ /* 0x0005e20000100a00 */
[----:B------:R-:W-:-:S03]  /*5c50*/  IMAD R17, R58, 0x2, R3 ;  /* 0x000000023a117824 */ /* 0x000fc600078e0203 */
[----:B------:R4:W-:Y:S01]  /*5c60*/  STL.64 [R1+0x358], R22 ;  /* 0x0003581601007387 */ /* 0x0009e20000100a00 */
[CC--:B0-----:R-:W-:Y:S02]  /*5c70*/  LEA R222, P2, R15.reuse, R7.reuse, 0x1 ;  /* 0x000000070fde7211 */ /* 0x0c1fe400078408ff */
[CC--:B--2---:R-:W-:Y:S02]  /*5c80*/  LEA R220, P5, R10.reuse, R7.reuse, 0x1 ;  /* 0x000000070adc7211 */ /* 0x0c4fe400078a08ff */
[-C--:B------:R-:W-:Y:S02]  /*5c90*/  LEA.HI.X.SX32 R223, R15, R2.reuse, 0x1, P2 ;  /* 0x000000020fdf7211 */ /* 0x080fe400010f0eff */
[----:B----4-:R-:W-:Y:S02]  /*5ca0*/  LEA R22, P6, R19, R7, 0x1 ;  /* 0x0000000713167211 */ /* 0x010fe400078c08ff */
[-C--:B------:R-:W-:Y:S01]  /*5cb0*/  LEA.HI.X.SX32 R221, R10, R2.reuse, 0x1, P5 ;  /* 0x000000020add7211 */ /* 0x080fe200028f0eff */
[----:B------:R-:W-:Y:S01]  /*5cc0*/  IMAD R13, R59, 0x2, R17 ;  /* 0x000000023b0d7824 */ /* 0x000fe200078e0211 */
[----:B------:R-:W-:Y:S01]  /*5cd0*/  LEA.HI.X.SX32 R23, R19, R2, 0x1, P6 ;  /* 0x0000000213177211 */ /* 0x000fe200030f0eff */
[----:B------:R-:W-:Y:S02]  /*5ce0*/  STL.64 [R1+0x350], R222 ;  /* 0x000350de01007387 */ /* 0x000fe40000100a00 */
[----:B------:R-:W-:-:S02]  /*5cf0*/  IMAD R6, R63, 0x2, R13 ;  /* 0x000000023f067824 */ /* 0x000fc400078e020d */
[----:B------:R0:W-:Y:S01]  /*5d00*/  STL.64 [R1+0x348], R220 ;  /* 0x000348dc01007387 */ /* 0x0001e20000100a00 */
[----:B------:R-:W-:-:S03]  /*5d10*/  LEA R20, P6, R18, R7, 0x1 ;  /* 0x0000000712147211 */ /* 0x000fc600078c08ff */
[----:B------:R2:W-:Y:S01]  /*5d20*/  STL.64 [R1+0x340], R22 ;  /* 0x0003401601007387 */ /* 0x0005e20000100a00 */
[----:B------:R-:W-:Y:S01]  /*5d30*/  IMAD R16, R64, 0x2, R6 ;  /* 0x0000000240107824 */ /* 0x000fe200078e0206 */
[-C--:B------:R-:W-:Y:S02]  /*5d40*/  LEA.HI.X.SX32 R21, R18, R2.reuse, 0x1, P6 ;  /* 0x0000000212157211 */ /* 0x080fe400030f0eff */
[-C--:B0-----:R-:W-:Y:S02]  /*5d50*/  LEA R220, P2, R8, R7.reuse, 0x1 ;  /* 0x0000000708dc7211 */ /* 0x081fe400078408ff */
[----:B--2---:R-:W-:Y:S02]  /*5d60*/  LEA R22, P5, R14, R7, 0x1 ;  /* 0x000000070e167211 */ /* 0x004fe400078a08ff */
[-C--:B------:R-:W-:Y:S02]  /*5d70*/  LEA.HI.X.SX32 R221, R8, R2.reuse, 0x1, P2 ;  /* 0x0000000208dd7211 */ /* 0x080fe400010f0eff */
[----:B------:R-:W-:Y:S01]  /*5d80*/  LEA.HI.X.SX32 R23, R14, R2, 0x1, P5 ;  /* 0x000000020e177211 */ /* 0x000fe200028f0eff */
[----:B------:R-:W-:-:S02]  /*5d90*/  IMAD R11, R65, 0x2, R16 ;  /* 0x00000002410b7824 */ /* 0x000fc400078e0210 */
[----:B------:R0:W-:Y:S02]  /*5da0*/  STL.64 [R1+0x338], R220 ;  /* 0x000338dc01007387 */ /* 0x0001e40000100a00 */
[----:B------:R-:W-:Y:S02]  /*5db0*/  IMAD R12, R69, 0x2, R11 ;  /* 0x00000002450c7824 */ /* 0x000fe400078e020b */
[----:B------:R2:W-:Y:S04]  /*5dc0*/  STL.64 [R1+0x330], R22 ;  /* 0x0003301601007387 */ /* 0x0005e80000100a00 */
[----:B------:R4:W-:Y:S01]  /*5dd0*/  STL.64 [R1+0x328], R20 ;  /* 0x0003281401007387 */ /* 0x0009e20000100a00 */
[-C--:B0-----:R-:W-:Y:S02]  /*5de0*/  LEA R220, P2, R9, R7.reuse, 0x1 ;  /* 0x0000000709dc7211 */ /* 0x081fe400078408ff */
[----:B--2---:R-:W-:-:S02]  /*5df0*/  LEA R22, P5, R3, R7, 0x1 ;  /* 0x0000000703167211 */ /* 0x004fc400078a08ff */
        /* <DEDUP_REMOVED lines=22> */
[CC--:B--2---:R-:W-:Y:S02]  /*5f60*/  LEA R22, P5, R12.reuse, R7.reuse, 0x1 ;  /* 0x000000070c167211 */ /* 0x0c4fe400078a08ff */
        /* <DEDUP_REMOVED lines=29> */
[----:B---3--:R-:W-:-:S03]  /*6140*/  IMAD R8, R93, 0x2, R10 ;  /* 0x000000025d087824 */ /* 0x008fc600078e020a */
[----:B------:R2:W-:Y:S01]  /*6150*/  STL.64 [R1+0x2b8], R22 ;  /* 0x0002b81601007387 */ /* 0x0005e20000100a00 */
[----:B------:R-:W-:-:S03]  /*6160*/  IMAD R9, R94, 0x2, R8 ;  /* 0x000000025e097824 */ /* 0x000fc600078e0208 */
[----:B------:R3:W-:Y:S01]  /*6170*/  STL.64 [R1+0x2b0], R20 ;  /* 0x0002b01401007387 */ /* 0x0007e20000100a00 */
[CC--:B0-----:R-:W-:Y:S02]  /*6180*/  LEA R220, P2, R6.reuse, R7.reuse, 0x1 ;  /* 0x0000000706dc7211 */ /* 0x0c1fe400078408ff */
[CC--:B--2---:R-:W-:Y:S02]  /*6190*/  LEA R22, P5, R11.reuse, R7.reuse, 0x1 ;  /* 0x000000070b167211 */ /* 0x0c4fe400078a08ff */
[-C--:B------:R-:W-:Y:S02]  /*61a0*/  LEA.HI.X.SX32 R221, R6, R2.reuse, 0x1, P2 ;  /* 0x0000000206dd7211 */ /* 0x080fe400010f0eff */
[C---:B---3--:R-:W-:Y:S02]  /*61b0*/  LEA R20, P6, R12.reuse, R7, 0x1 ;  /* 0x000000070c147211 */ /* 0x048fe400078c08ff */
[-C--:B------:R-:W-:Y:S02]  /*61c0*/  LEA.HI.X.SX32 R23, R11, R2.reuse, 0x1, P5 ;  /* 0x000000020b177211 */ /* 0x080fe400028f0eff */
[----:B------:R-:W-:Y:S01]  /*61d0*/  LEA.HI.X.SX32 R21, R12, R2, 0x1, P6 ;  /* 0x000000020c157211 */ /* 0x000fe200030f0eff */
[----:B-1----:R-:W-:Y:S01]  /*61e0*/  IMAD R3, R95, 0x2, R9 ;  /* 0x000000025f037824 */ /* 0x002fe200078e0209 */
[----:B------:R-:W-:Y:S04]  /*61f0*/  STL.64 [R1+0x2a8], R220 ;  /* 0x0002a8dc01007387 */ /* 0x000fe80000100a00 */
[----:B------:R0:W-:Y:S01]  /*6200*/  STL.64 [R1+0x2a0], R22 ;  /* 0x0002a01601007387 */ /* 0x0001e20000100a00 */
[----:B------:R-:W-:-:S03]  /*6210*/  IMAD R6, R99, 0x2, R3 ;  /* 0x0000000263067824 */ /* 0x000fc600078e0203 */
[----:B------:R1:W-:Y:S01]  /*6220*/  STL.64 [R1+0x298], R20 ;  /* 0x0002981401007387 */ /* 0x0003e20000100a00 */
[----:B------:R-:W-:Y:S01]  /*6230*/  IMAD R11, R101, 0x2, R6 ;  /* 0x00000002650b7824 */ /* 0x000fe200078e0206 */
[CC--:B0-----:R-:W-:Y:S02]  /*6240*/  LEA R22, P5, R10.reuse, R7.reuse, 0x1 ;  /* 0x000000070a167211 */ /* 0x0c1fe400078a08ff */
[CC--:B-1----:R-:W-:Y:S02]  /*6250*/  LEA R20, P6, R9.reuse, R7.reuse, 0x1 ;  /* 0x0000000709147211 */ /* 0x0c2fe400078c08ff */
[-C--:B------:R-:W-:Y:S02]  /*6260*/  LEA.HI.X.SX32 R23, R10, R2.reuse, 0x1, P5 ;  /* 0x000000020a177211 */ /* 0x080fe400028f0eff */
[-C--:B------:R-:W-:Y:S02]  /*6270*/  LEA.HI.X.SX32 R21, R9, R2.reuse, 0x1, P6 ;  /* 0x0000000209157211 */ /* 0x080fe400030f0eff */
[CC--:B------:R-:W-:Y:S01]  /*6280*/  LEA R220, P2, R8.reuse, R7.reuse, 0x1 ;  /* 0x0000000708dc7211 */ /* 0x0c0fe200078408ff */
[----:B------:R0:W-:Y:S03]  /*6290*/  STL.64 [R1+0x290], R22 ;  /* 0x0002901601007387 */ /* 0x0001e60000100a00 */
[----:B------:R-:W-:Y:S01]  /*62a0*/  LEA.HI.X.SX32 R221, R8, R2, 0x1, P2 ;  /* 0x0000000208dd7211 */ /* 0x000fe200010f0eff */
[----:B------:R1:W-:Y:S01]  /*62b0*/  STL.64 [R1+0x280], R20 ;  /* 0x0002801401007387 */ /* 0x0003e20000100a00 */
[----:B------:R-:W-:-:S02]  /*62c0*/  LEA R8, P6, R6, R7, 0x1 ;  /* 0x0000000706087211 */ /* 0x000fc400078c08ff */
[-C--:B0-----:R-:W-:Y:S02]  /*62d0*/  LEA R22, P5, R11, R7.reuse, 0x1 ;  /* 0x000000070b167211 */ /* 0x081fe400078a08ff */
[----:B-1----:R-:W-:Y:S02]  /*62e0*/  LEA R20, P2, R3, R7, 0x1 ;  /* 0x0000000703147211 */ /* 0x002fe400078408ff */
[-C--:B------:R-:W-:Y:S02]  /*62f0*/  LEA.HI.X.SX32 R23, R11, R2.reuse, 0x1, P5 ;  /* 0x000000020b177211 */ /* 0x080fe400028f0eff */
[-C--:B------:R-:W-:Y:S02]  /*6300*/  LEA.HI.X.SX32 R21, R3, R2.reuse, 0x1, P2 ;  /* 0x0000000203157211 */ /* 0x080fe400010f0eff */
[----:B------:R-:W-:Y:S01]  /*6310*/  LEA.HI.X.SX32 R9, R6, R2, 0x1, P6 ;  /* 0x0000000206097211 */ /* 0x000fe200030f0eff */
[----:B------:R-:W-:Y:S01]  /*6320*/  IMAD.MOV.U32 R2, RZ, RZ, 0x3f800000 ;  /* 0x3f800000ff027424 */ /* 0x000fe200078e00ff */
[----:B------:R-:W-:Y:S01]  /*6330*/  STL.64 [R1+0x288], R220 ;  /* 0x000288dc01007387 */ /* 0x000fe20000100a00 */
[----:B------:R-:W-:-:S03]  /*6340*/  IMAD.MOV.U32 R6, RZ, RZ, -0x800000 ;  /* 0xff800000ff067424 */ /* 0x000fc600078e00ff */
[----:B------:R-:W-:Y:S01]  /*6350*/  STL.64 [R1+0x268], R22 ;  /* 0x0002681601007387 */ /* 0x000fe20000100a00 */
[----:B------:R-:W-:-:S03]  /*6360*/  IMAD.MOV.U32 R7, RZ, RZ, -0x800000 ;  /* 0xff800000ff077424 */ /* 0x000fc600078e00ff */
[----:B------:R-:W-:Y:S04]  /*6370*/  STL.64 [R1+0x278], R20 ;  /* 0x0002781401007387 */ /* 0x000fe80000100a00 */
[----:B------:R-:W-:Y:S04]  /*6380*/  STL.64 [R1+0x270], R8 ;  /* 0x0002700801007387 */ /* 0x000fe80000100a00 */
[----:B------:R-:W-:Y:S04]  /*6390*/  STL [R1+0x264], R2 ;  /* 0x0002640201007387 */ /* 0x000fe80000100800 */
[----:B------:R0:W-:Y:S01]  /*63a0*/  STL [R1+0x12c], R6 ;  /* 0x00012c0601007387 */ /* 0x0001e20000100800 */
[----:B------:R-:W-:Y:S01]  /*63b0*/  IMAD R29, R217, 0x7c, RZ ;  /* 0x0000007cd91d7824 */ /* 0x000fe200078e02ff */
[----:B------:R-:W-:-:S02]  /*63c0*/  UIADD3 UR8, UR4, 0x10000, URZ ;  /* 0x0001000004087890 */ /* 0x000fc4000fffe03f */
[----:B------:R1:W-:Y:S01]  /*63d0*/  STL [R1+0x128], R7 ;  /* 0x0001280701007387 */ /* 0x0003e20000100800 */
[----:B0-----:R-:W-:Y:S02]  /*63e0*/  IMAD.MOV.U32 R6, RZ, RZ, 0x3f800000 ;  /* 0x3f800000ff067424 */ /* 0x001fe400078e00ff */
[----:B------:R-:W-:-:S03]  /*63f0*/  IMAD R28, R217, 0x7e, RZ ;  /* 0x0000007ed91c7824 */ /* 0x000fc600078e02ff */
[----:B------:R0:W-:Y:S01]  /*6400*/  STL [R1+0x260], R6 ;  /* 0x0002600601007387 */ /* 0x0001e20000100800 */
[----:B-1----:R-:W-:Y:S01]  /*6410*/  IMAD R7, R217, 0x3d, RZ ;  /* 0x0000003dd9077824 */ /* 0x002fe200078e02ff */
[----:B------:R-:W-:Y:S01]  /*6420*/  USHF.R.U32.HI UR8, URZ, 0x4, UR8 ;  /* 0x000000043f087899 */ /* 0x000fe20008011608 */
[-C--:B------:R-:W-:Y:S01]  /*6430*/  IADD3 RZ, P5, R29, R218.reuse, RZ ;  /* 0x000000da1dff7210 */ /* 0x080fe20007fbe0ff */
[C---:B------:R-:W-:Y:S01]  /*6440*/  IMAD R8, R217.reuse, 0x3f, RZ ;  /* 0x0000003fd9087824 */ /* 0x040fe200078e02ff */
[-C--:B------:R-:W-:Y:S01]  /*6450*/  LEA.HI.X.SX32 R19, R130, R219.reuse, 0x1, P3 ;  /* 0x000000db82137211 */ /* 0x080fe200018f0eff */
[----:B0-----:R-:W-:Y:S01]  /*6460*/  IMAD R6, R217, 0x3b, RZ ;  /* 0x0000003bd9067824 */ /* 0x001fe200078e02ff */
[----:B------:R-:W-:Y:S01]  /*6470*/  IADD3 RZ, P2, R28, R218, RZ ;  /* 0x000000da1cff7210 */ /* 0x000fe20007f5e0ff */
[----:B------:R-:W-:Y:S01]  /*6480*/  USGXT.U32 UR10, UR8, 0xe ;  /* 0x0000000e080a789a */ /* 0x000fe20008000000 */
[-C--:B------:R-:W-:Y:S02]  /*6490*/  LEA.HI.X.SX32 R15, R131, R219.reuse, 0x1, P0 ;  /* 0x000000db830f7211 */ /* 0x080fe400000f0eff */
[----:B------:R-:W-:-:S02]  /*64a0*/  LEA.HI.X.SX32 R17, R6, R219, 0x1, P4 ;  /* 0x000000db06117211 */ /* 0x000fc400020f0eff */
[-C--:B------:R-:W-:Y:S01]  /*64b0*/  LEA.HI.X.SX32 R13, R7, R219.reuse, 0x1, P1 ;  /* 0x000000db070d7211 */ /* 0x080fe200008f0eff */
[----:B------:R-:W-:Y:S01]  /*64c0*/  STL [R1+0x15c], R19 ;  /* 0x00015c1301007387 */ /* 0x000fe20000100800 */
[-C--:B------:R-:W-:Y:S02]  /*64d0*/  LEA.HI.X.SX32 R11, R132, R219.reuse, 0x1, P5 ;  /* 0x000000db840b7211 */ /* 0x080fe400028f0eff */
[----:B------:R-:W-:Y:S01]  /*64e0*/  LEA.HI.X.SX32 R7, R8, R219, 0x1, P2 ;  /* 0x000000db08077211 */ /* 0x000fe200010f0eff */
[----:B------:R-:W-:Y:S01]  /*64f0*/  STL [R1+0x154], R17 ;  /* 0x0001541101007387 */ /* 0x000fe20000100800 */
[----:B------:R-:W-:Y:S01]  /*6500*/  LOP3.LUT R6, R4, 0x10, RZ, 0x3c, !PT ;  /* 0x0000001004067812 */ /* 0x000fe200078e3cff */
[----:B------:R-:W-:Y:S02]  /*6510*/  UIADD3 UR14, UP0, UR10, 0x2, URZ ;  /* 0x000000020a0e7890 */ /* 0x000fe4000ff1e03f */
[----:B------:R-:W-:Y:S01]  /*6520*/  STL [R1+0x14c], R15 ;  /* 0x00014c0f01007387 */ /* 0x000fe20000100800 */
[----:B------:R-:W-:-:S03]  /*6530*/  UMOV UR5, URZ ;  /* 0x0000003f00057c82 */ /* 0x000fc60008000000 */
[----:B------:R-:W-:Y:S01]  /*6540*/  STL [R1+0x144], R13 ;  /* 0x0001440d01007387 */ /* 0x000fe20000100800 */
[----:B------:R-:W-:-:S03]  /*6550*/  UIADD3.X UR15, UR5, 0x40000040, URZ, UP0, !UPT ;  /* 0x40000040050f7890 */ /* 0x000fc600087fe43f */
[----:B------:R-:W-:Y:S01]  /*6560*/  STL [R1+0x13c], R11 ;  /* 0x00013c0b01007387 */ /* 0x000fe20000100800 */
[----:B------:R-:W-:Y:S02]  /*6570*/  LOP3.LUT R8, R4, 0x20, RZ, 0x3c, !PT ;  /* 0x0000002004087812 */ /* 0x000fe400078e3cff */
[----:B------:R-:W-:Y:S02]  /*6580*/  CS2R R2, SRZ ;  /* 0x0000000000027805 */ /* 0x000fe4000001ff00 */
[----:B------:R-:W-:Y:S01]  /*6590*/  CS2R R24, SRZ ;  /* 0x0000000000187805 */ /* 0x000fe2000001ff00 */
[----:B------:R0:W-:Y:S01]  /*65a0*/  STL [R1+0x134], R7 ;  /* 0x0001340701007387 */ /* 0x0001e20000100800 */
[----:B------:R-:W-:Y:S02]  /*65b0*/  CS2R R26, SRZ ;  /* 0x00000000001a7805 */ /* 0x000fe4000001ff00 */
[----:B------:R-:W-:Y:S02]  /*65c0*/  CS2R R28, SRZ ;  /* 0x00000000001c7805 */ /* 0x000fe4000001ff00 */
[----:B------:R-:W-:Y:S01]  /*65d0*/  CS2R R30, SRZ ;  /* 0x00000000001e7805 */ /* 0x000fe2000001ff00 */
[----:B------:R1:W-:Y:S01]  /*65e0*/  STL [R1+0x68c], R6 ;  /* 0x00068c0601007387 */ /* 0x0003e20000100800 */
[----:B------:R-:W-:-:S02]  /*65f0*/  CS2R R32, SRZ ;  /* 0x0000000000207805 */ /* 0x000fc4000001ff00 */
[----:B------:R-:W-:Y:S02]  /*6600*/  CS2R R34, SRZ ;  /* 0x0000000000227805 */ /* 0x000fe4000001ff00 */
[----:B------:R-:W-:Y:S02]  /*6610*/  CS2R R36, SRZ ;  /* 0x0000000000247805 */ /* 0x000fe4000001ff00 */
[----:B------:R-:W-:Y:S02]  /*6620*/  CS2R R38, SRZ ;  /* 0x0000000000267805 */ /* 0x000fe4000001ff00 */
[----:B------:R-:W-:Y:S02]  /*6630*/  CS2R R40, SRZ ;  /* 0x0000000000287805 */ /* 0x000fe4000001ff00 */
[----:B0-----:R-:W-:Y:S02]  /*6640*/  LOP3.LUT R7, R4, 0x30, RZ, 0x3c, !PT ;  /* 0x0000003004077812 */ /* 0x001fe400078e3cff */
[----:B------:R-:W-:-:S02]  /*6650*/  CS2R R42, SRZ ;  /* 0x00000000002a7805 */ /* 0x000fc4000001ff00 */
[----:B------:R-:W-:Y:S02]  /*6660*/  CS2R R44, SRZ ;  /* 0x00000000002c7805 */ /* 0x000fe4000001ff00 */
[----:B------:R-:W-:Y:S02]  /*6670*/  CS2R R46, SRZ ;  /* 0x00000000002e7805 */ /* 0x000fe4000001ff00 */
[----:B-1----:R-:W-:Y:S02]  /*6680*/  LOP3.LUT R6, R4, 0x40, RZ, 0x3c, !PT ;  /* 0x0000004004067812 */ /* 0x002fe400078e3cff */
        /* <DEDUP_REMOVED lines=52> */
[C---:B------:R-:W-:Y:S01]  /*69d0*/  LOP3.LUT R8, R4.reuse, 0x50, RZ, 0x3c, !PT ;  /* 0x0000005004087812 */ /* 0x040fe200078e3cff */
[----:B------:R-:W-:Y:S01]  /*69e0*/  UMOV UR61, URZ ;  /* 0x0000003f003d7c82 */ /* 0x000fe20008000000 */
[C---:B------:R-:W-:Y:S01]  /*69f0*/  LOP3.LUT R7, R4.reuse, 0x60, RZ, 0x3c, !PT ;  /* 0x0000006004077812 */ /* 0x040fe200078e3cff */
[----:B------:R-:W-:Y:S01]  /*6a00*/  UMOV UR60, URZ ;  /* 0x0000003f003c7c82 */ /* 0x000fe20008000000 */
[----:B------:R-:W-:Y:S01]  /*6a10*/  LOP3.LUT R6, R4, 0x70, RZ, 0x3c, !PT ;  /* 0x0000007004067812 */ /* 0x000fe200078e3cff */
[----:B------:R-:W-:Y:S02]  /*6a20*/  UIADD3.64 UR8, UR14, 0x3fe, URZ ;  /* 0x000003fe0e087897 */ /* 0x000fe4000fffe03f */
[----:B------:R-:W-:Y:S02]  /*6a30*/  UIADD3.64 UR18, UR14, 0x2, URZ ;  /* 0x000000020e127897 */ /* 0x000fe4000fffe03f */
[----:B------:R-:W-:-:S02]  /*6a40*/  UIADD3.64 UR22, UR14, 0x4, URZ ;  /* 0x000000040e167897 */ /* 0x000fc4000fffe03f */
[----:B------:R-:W-:Y:S02]  /*6a50*/  UIADD3.64 UR12, UR14, 0x400, URZ ;  /* 0x000004000e0c7897 */ /* 0x000fe4000fffe03f */
[----:B------:R-:W-:Y:S02]  /*6a60*/  UIADD3.64 UR8, UR14, 0x402, URZ ;  /* 0x000004020e087897 */ /* 0x000fe4000fffe03f */
[----:B------:R-:W-:Y:S02]  /*6a70*/  UIADD3.64 UR26, UR14, 0x404, URZ ;  /* 0x000004040e1a7897 */ /* 0x000fe4000fffe03f */
[----:B------:R-:W-:Y:S02]  /*6a80*/  UIADD3.64 UR30, UR14, 0x7fe, URZ ;  /* 0x000007fe0e1e7897 */ /* 0x000fe4000fffe03f */
[----:B------:R-:W-:Y:S02]  /*6a90*/  UIADD3.64 UR34, UR14, 0x800, URZ ;  /* 0x000008000e227897 */ /* 0x000fe4000fffe03f */
[----:B------:R-:W-:-:S02]  /*6aa0*/  UIADD3.64 UR38, UR14, 0x802, URZ ;  /* 0x000008020e267897 */ /* 0x000fc4000fffe03f */
[----:B------:R-:W-:Y:S02]  /*6ab0*/  UIADD3.64 UR42, UR14, 0x804, URZ ;  /* 0x000008040e2a7897 */ /* 0x000fe4000fffe03f */
[----:B------:R-:W-:Y:S02]  /*6ac0*/  UIADD3.64 UR46, UR14, 0xbfe, URZ ;  /* 0x00000bfe0e2e7897 */ /* 0x000fe4000fffe03f */
[----:B------:R-:W-:Y:S02]  /*6ad0*/  UIADD3.64 UR50, UR14, 0xc00, URZ ;  /* 0x00000c000e327897 */ /* 0x000fe4000fffe03f */
[----:B------:R-:W-:Y:S02]  /*6ae0*/  UIADD3.64 UR54, UR14, 0xc02, URZ ;  /* 0x00000c020e367897 */ /* 0x000fe4000fffe03f */
[----:B------:R-:W-:Y:S01]  /*6af0*/  UIADD3.64 UR58, UR14, 0xc04, URZ ;  /* 0x00000c040e3a7897 */ /* 0x000fe2000fffe03f */
[----:B------:R-:W-:Y:S01]  /*6b00*/  ULDC UR5, c[0x0][0x238] ;  /* 0x00008e0000057ab9 */ /* 0x000fe20000000800 */
[----:B------:R-:W-:-:S10]  /*6b10*/  UMOV UR11, 0x40000040 ;  /* 0x40000040000b7882 */ /* 0x000fd40000000000 */
.L_x_1:
[----:B-----5:R0:W-:Y:S01]  /*6b20*/  STL [R1+0x724], R5 ;  /* 0x0007240501007387 */ /* 0x0201e20000100800 */
[C---:B------:R-:W-:Y:S01]  /*6b30*/  IMAD.SHL.U32 R13, R217.reuse, 0x2, RZ ;  /* 0x00000002d90d7824 */ /* 0x040fe200078e00ff */
[CC--:B------:R-:W-:Y:S01]  /*6b40*/  LEA R8, P0, R217.reuse, R218.reuse, 0x2 ;  /* 0x000000dad9087211 */ /* 0x0c0fe200078010ff */
[C---:B------:R-:W-:Y:S01]  /*6b50*/  IMAD.SHL.U32 R7, R217.reuse, 0x4, RZ ;  /* 0x00000004d9077824 */ /* 0x040fe200078e00ff */
[----:B------:R1:W-:Y:S01]  /*6b60*/  STL [R1+0x720], R2 ;  /* 0x0007200201007387 */ /* 0x0003e20000100800 */
[----:B------:R-:W-:-:S03]  /*6b70*/  LEA R6, P1, R217, R218, 0x3 ;  /* 0x000000dad9067211 */ /* 0x000fc600078218ff */
[----:B------:R2:W-:Y:S01]  /*6b80*/  STL [R1+0x71c], R0 ;  /* 0x00071c0001007387 */ /* 0x0005e20000100800 */
[----:B0-----:R-:W-:Y:S02]  /*6b90*/  MOV R5, UR51 ;  /* 0x0000003300057c02 */ /* 0x001fe40008000f00 */
[----:B-1----:R-:W-:-:S03]  /*6ba0*/  MOV R2, UR50 ;  /* 0x0000003200027c02 */ /* 0x002fc60008000f00 */
[----:B------:R0:W-:Y:S01]  /*6bb0*/  STL [R1+0x48], R5 ;  /* 0x0000480501007387 */ /* 0x0001e20000100800 */
[-C--:B------:R-:W-:Y:S02]  /*6bc0*/  LEA.HI.X.SX32 R9, R13, R219.reuse, 0x1, P0 ;  /* 0x000000db0d097211 */ /* 0x080fe400000f0eff */
[----:B--2---:R-:W-:Y:S01]  /*6bd0*/  MOV R0, UR55 ;  /* 0x0000003700007c02 */ /* 0x004fe20008000f00 */
[----:B------:R-:W2:Y:S01]  /*6be0*/  LDL.64 R20, [R1+0x258] ;  /* 0x0002580001147983 */ /* 0x000ea20000100a00 */
[----:B------:R-:W-:Y:S01]  /*6bf0*/  LEA.HI.X.SX32 R7, R7, R219, 0x1, P1 ;  /* 0x000000db07077211 */ /* 0x000fe200008f0eff */
[----:B------:R-:W-:Y:S02]  /*6c00*/  IMAD.WIDE R10, R3, 0x2, R218 ;  /* 0x00000002030a7825 */ /* 0x000fe400078e02da */
[----:B------:R1:W-:Y:S01]  /*6c10*/  STL [R1+0x44], R2 ;  /* 0x0000440201007387 */ /* 0x0003e20000100800 */
[----:B0-----:R-:W-:-:S03]  /*6c20*/  MOV R5, UR54 ;  /* 0x0000003600057c02 */ /* 0x001fc60008000f00 */
[----:B------:R-:W3:Y:S01]  /*6c30*/  LDL.64 R18, [R1+0x258] ;  /* 0x0002580001127983 */ /* 0x000ee20000100a00 */
[----:B------:R-:W-:-:S03]  /*6c40*/  IMAD.WIDE R8, R3, 0x2, R8 ;  /* 0x0000000203087825 */ /* 0x000fc600078e0208 */
[----:B------:R0:W-:Y:S01]  /*6c50*/  STL [R1+0x40], R0 ;  /* 0x0000400001007387 */ /* 0x0001e20000100800 */
[----:B------:R-:W-:Y:S01]  /*6c60*/  IMAD.WIDE R6, R3, 0x2, R6 ;  /* 0x0000000203067825 */ /* 0x000fe200078e0206 */
[----:B-1----:R-:W-:Y:S02]  /*6c70*/  MOV R2, UR59 ;  /* 0x0000003b00027c02 */ /* 0x002fe40008000f00 */
[----:B------:R1:W-:Y:S04]  /*6c80*/  STL [R1+0x728], R5 ;  /* 0x0007280501007387 */ /* 0x0003e80000100800 */
[----:B------:R4:W-:Y:S01]  /*6c90*/  STL [R1+0x72c], R2 ;  /* 0x00072c0201007387 */ /* 0x0009e20000100800 */
[----:B0-----:R-:W-:-:S03]  /*6ca0*/  MOV R0, UR58 ;  /* 0x0000003a00007c02 */ /* 0x001fc60008000f00 */
[----:B-1----:R0:W2:Y:S04]  /*6cb0*/  LDG.E.U16 R5, desc[UR6][R10.64] ;  /* 0x000000060a057981 */ /* 0x0020a8000c1e1500 */
[----:B------:R1:W-:Y:S04]  /*6cc0*/  STL [R1+0x730], R0 ;  /* 0x0007300001007387 */ /* 0x0003e80000100800 */
[----:B----4-:R4:W2:Y:S01]  /*6cd0*/  LDG.E.U16 R2, desc[UR6][R8.64] ;  /* 0x0000000608027981 */ /* 0x0108a2000c1e1500 */
[C---:B------:R-:W-:Y:S01]  /*6ce0*/  IMAD R16, R217.reuse, 0x32, RZ ;  /* 0x00000032d9107824 */ /* 0x040fe200078e02ff */
[----:B------:R-:W-:-:S02]  /*6cf0*/  LEA R14, P0, R217, R218, 0x4 ;  /* 0x000000dad90e7211 */ /* 0x000fc400078020ff */
[CC--:B0-----:R-:W-:Y:S01]  /*6d00*/  LEA R10, P1, R217.reuse, R218.reuse, 0x5 ;  /* 0x000000dad90a7211 */ /* 0x0c1fe200078228ff */
[----:B------:R-:W2:Y:S04]  /*6d10*/  LDL.64 R250, [R1+0x250] ;  /* 0x0002500001fa7983 */ /* 0x000ea80000100a00 */
[----:B-1----:R0:W2:Y:S01]  /*6d20*/  LDG.E.U16 R0, desc[UR6][R6.64] ;  /* 0x0000000606007981 */ /* 0x0020a2000c1e1500 */
[C---:B----4-:R-:W-:Y:S01]  /*6d30*/  IMAD.SHL.U32 R9, R217.reuse, 0x20, RZ ;  /* 0x00000020d9097824 */ /* 0x050fe200078e00ff */
[CC--:B------:R-:W-:Y:S01]  /*6d40*/  LEA R8, P2, R217.reuse, R218.reuse, 0x6 ;  /* 0x000000dad9087211 */ /* 0x0c0fe200078430ff */
[C---:B------:R-:W-:Y:S01]  /*6d50*/  IMAD.SHL.U32 R12, R217.reuse, 0x40, RZ ;  /* 0x00000040d90c7824 */ /* 0x040fe200078e00ff */
[----:B------:R-:W4:Y:S01]  /*6d60*/  LDL.64 R248, [R1+0x248] ;  /* 0x0002480001f87983 */ /* 0x000f220000100a00 */
[----:B------:R-:W-:-:S03]  /*6d70*/  LEA R182, P3, R217, R218, 0x7 ;  /* 0x000000dad9b67211 */ /* 0x000fc600078638ff */
[----:B------:R-:W4:Y:S01]  /*6d80*/  LDL.64 R246, [R1+0x240] ;  /* 0x0002400001f67983 */ /* 0x000f220000100a00 */
[C---:B0-----:R-:W-:Y:S02]  /*6d90*/  IMAD.SHL.U32 R6, R217.reuse, 0x8, RZ ;  /* 0x00000008d9067824 */ /* 0x041fe400078e00ff */
[----:B------:R-:W-:Y:S01]  /*6da0*/  IMAD.SHL.U32 R7, R217, 0x10, RZ ;  /* 0x00000010d9077824 */ /* 0x000fe200078e00ff */
[----:B------:R-:W4:Y:S02]  /*6db0*/  LDL.64 R244, [R1+0x238] ;  /* 0x0002380001f47983 */ /* 0x000f240000100a00 */
[-C--:B------:R-:W-:Y:S02]  /*6dc0*/  LEA.HI.X.SX32 R15, R6, R219.reuse, 0x1, P0 ;  /* 0x000000db060f7211 */ /* 0x080fe400000f0eff */
[-C--:B------:R-:W-:Y:S01]  /*6dd0*/  LEA.HI.X.SX32 R11, R7, R219.reuse, 0x1, P1 ;  /* 0x000000db070b7211 */ /* 0x080fe200008f0eff */
[----:B------:R-:W4:Y:S01]  /*6de0*/  LDL.64 R242, [R1+0x250] ;  /* 0x0002500001f27983 */ /* 0x000f220000100a00 */
[----:B------:R-:W-:Y:S01]  /*6df0*/  LEA.HI.X.SX32 R9, R9, R219, 0x1, P2 ;  /* 0x000000db09097211 */ /* 0x000fe200010f0eff */
[----:B------:R-:W-:-:S02]  /*6e00*/  IMAD.WIDE R14, R3, 0x2, R14 ;  /* 0x00000002030e7825 */ /* 0x000fc400078e020e */
[----:B------:R-:W4:Y:S04]  /*6e10*/  LDL.64 R240, [R1+0x248] ;  /* 0x0002480001f07983 */ /* 0x000f280000100a00 */
[----:B------:R-:W4:Y:S04]  /*6e20*/  LDL.64 R238, [R1+0x240] ;  /* 0x0002400001ee7983 */ /* 0x000f280000100a00 */
[----:B------:R-:W4:Y:S04]  /*6e30*/  LDL.64 R236, [R1+0x238] ;  /* 0x0002380001ec7983 */ /* 0x000f280000100a00 */
[----:B-----5:R-:W4:Y:S01]  /*6e40*/  LDL.64 R234, [R1+0x230] ;  /* 0x0002300001ea7983 */ /* 0x020f220000100a00 */
[----:B------:R-:W-:Y:S01]  /*6e50*/  IMAD.WIDE R10, R3, 0x2, R10 ;  /* 0x00000002030a7825 */ /* 0x000fe200078e020a */
[----:B------:R-:W-:-:S02]  /*6e60*/  LEA.HI.X.SX32 R183, R12, R219, 0x1, P3 ;  /* 0x000000db0cb77211 */ /* 0x000fc400018f0eff */
[----:B------:R-:W4:Y:S01]  /*6e70*/  LDG.E.U16 R12, desc[UR6][R14.64] ;  /* 0x000000060e0c7981 */ /* 0x000f22000c1e1500 */
[----:B------:R-:W-:-:S04]  /*6e80*/  IMAD.WIDE R8, R3, 0x2, R8 ;  /* 0x0000000203087825 */ /* 0x000fc800078e0208 */
[----:B---3--:R-:W-:Y:S02]  /*6e90*/  IMAD.IADD R18, R16, 0x1, R218 ;  /* 0x0000000110127824 */ /* 0x008fe400078e02da */
[----:B--2---:R-:W-:-:S03]  /*6ea0*/  IMAD.MOV.U32 R19, RZ, RZ, R21 ;  /* 0x000000ffff137224 */ /* 0x004fc600078e0015 */
[----:B------:R-:W-:Y:S01]  /*6eb0*/  STL [R1+0x258], R18 ;  /* 0x0002581201007387 */ /* 0x000fe20000100800 */
[----:B------:R-:W-:-:S03]  /*6ec0*/  IMAD.WIDE R6, R3, 0x2, R18 ;  /* 0x0000000203067825 */ /* 0x000fc600078e0212 */
[----:B------:R0:W-:Y:S04]  /*6ed0*/  STL [R1+0x34], R5 ;  /* 0x0000340501007387 */ /* 0x0001e80000100800 */
[----:B------:R1:W-:Y:S04]  /*6ee0*/  STL [R1+0x30], R2 ;  /* 0x0000300201007387 */ /* 0x0003e80000100800 */
[----:B0-----:R0:W2:Y:S04]  /*6ef0*/  LDG.E.U16 R5, desc[UR6][R10.64] ;  /* 0x000000060a057981 */ /* 0x0010a8000c1e1500 */
[----:B------:R3:W-:Y:S04]  /*6f00*/  STL [R1+0x2c], R0 ;  /* 0x00002c0001007387 */ /* 0x0007e80000100800 */
[----:B------:R-:W2:Y:S04]  /*6f10*/  LDL.64 R16, [R1+0x230] ;  /* 0x0002300001107983 */ /* 0x000ea80000100a00 */
[----:B-1----:R1:W2:Y:S04]  /*6f20*/  LDG.E.U16 R2, desc[UR6][R8.64] ;  /* 0x0000000608027981 */ /* 0x0022a8000c1e1500 */
[----:B---3--:R3:W2:Y:S01]  /*6f30*/  LDG.E.U16 R0, desc[UR6][R6.64] ;  /* 0x0000000606007981 */ /* 0x0086a2000c1e1500 */
[----:B0-----:R-:W-:-:S03]  /*6f40*/  IMAD R10, R217, 0x3c, RZ ;  /* 0x0000003cd90a7824 */ /* 0x001fc600078e02ff */
[----:B------:R-:W2:Y:S01]  /*6f50*/  LDL.64 R232, [R1+0x228] ;  /* 0x0002280001e87983 */ /* 0x000ea20000100a00 */
[----:B-1----:R-:W-:-:S03]  /*6f60*/  IMAD R8, R217, 0x38, RZ ;  /* 0x00000038d9087824 */ /* 0x002fc600078e02ff */
[----:B------:R-:W2:Y:S01]  /*6f70*/  LDL.64 R230, [R1+0x220] ;  /* 0x0002200001e67983 */ /* 0x000ea20000100a00 */
[C---:B---3--:R-:W-:Y:S02]  /*6f80*/  IMAD R6, R217.reuse, 0x34, RZ ;  /* 0x00000034d9067824 */ /* 0x048fe400078e02ff */
[C---:B------:R-:W-:Y:S01]  /*6f90*/  IMAD R7, R217.reuse, 0x36, RZ ;  /* 0x00000036d9077824 */ /* 0x040fe200078e02ff */
[----:B------:R-:W3:Y:S01]  /*6fa0*/  LDL.64 R228, [R1+0x218] ;  /* 0x0002180001e47983 */ /* 0x000ee20000100a00 */
[----:B------:R-:W-:Y:S02]  /*6fb0*/  IMAD R9, R217, 0x3a, RZ ;  /* 0x0000003ad9097824 */ /* 0x000fe400078e02ff */
[--C-:B----4-:R-:W-:Y:S01]  /*6fc0*/  IMAD.IADD R242, R6, 0x1, R218.reuse ;  /* 0x0000000106f27824 */ /* 0x110fe200078e02da */
[----:B------:R-:W4:Y:S01]  /*6fd0*/  LDL.64 R226, [R1+0x210] ;  /* 0x0002100001e27983 */ /* 0x000f220000100a00 */
[--C-:B------:R-:W-:Y:S02]  /*6fe0*/  IMAD.IADD R240, R7, 0x1, R218.reuse ;  /* 0x0000000107f07824 */ /* 0x100fe400078e02da */
[----:B------:R-:W-:Y:S01]  /*6ff0*/  IMAD.IADD R238, R8, 0x1, R218 ;  /* 0x0000000108ee7824 */ /* 0x000fe200078e02da */
[----:B------:R-:W4:Y:S01]  /*7000*/  LDL.64 R224, [R1+0x208] ;  /* 0x0002080001e07983 */ /* 0x000f220000100a00 */
[----:B------:R-:W-:-:S02]  /*7010*/  IMAD.MOV.U32 R237, RZ, RZ, R245 ;  /* 0x000000ffffed7224 */ /* 0x000fc400078e00f5 */
[--C-:B------:R-:W-:Y:S01]  /*7020*/  IMAD.IADD R236, R9, 0x1, R218.reuse ;  /* 0x0000000109ec7824 */ /* 0x100fe200078e02da */
[----:B------:R-:W3:Y:S01]  /*7030*/  LDL.64 R222, [R1+0x228] ;  /* 0x0002280001de7983 */ /* 0x000ee20000100a00 */
[----:B------:R-:W-:-:S03]  /*7040*/  IMAD.IADD R234, R10, 0x1, R218 ;  /* 0x000000010aea7824 */ /* 0x000fc600078e02da */
[----:B------:R-:W4:Y:S04]  /*7050*/  LDL.64 R220, [R1+0x220] ;  /* 0x0002200001dc7983 */ /* 0x000f280000100a00 */
[----:B------:R-:W4:Y:S04]  /*7060*/  LDL.64 R22, [R1+0x218] ;  /* 0x0002180001167983 */ /* 0x000f280000100a00 */
[----:B------:R-:W4:Y:S04]  /*7070*/  LDL.64 R20, [R1+0x210] ;  /* 0x0002100001147983 */ /* 0x000f280000100a00 */
[----:B------:R-:W4:Y:S01]  /*7080*/  LDL.64 R18, [R1+0x208] ;  /* 0x0002080001127983 */ /* 0x000f220000100a00 */
[----:B------:R-:W-:-:S03]  /*7090*/  IMAD.WIDE R8, R3, 0x2, R236 ;  /* 0x0000000203087825 */ /* 0x000fc600078e02ec */
[----:B------:R-:W-:Y:S04]  /*70a0*/  STL [R1+0x250], R242 ;  /* 0x000250f201007387 */ /* 0x000fe80000100800 */
[----:B------:R-:W-:Y:S04]  /*70b0*/  STL [R1+0x248], R240 ;  /* 0x000248f001007387 */ /* 0x000fe80000100800 */
[----:B------:R0:W-:Y:S04]  /*70c0*/  STL [R1+0x28], R12 ;  /* 0x0000280c01007387 */ /* 0x0001e80000100800 */
[----:B------:R-:W-:Y:S01]  /*70d0*/  STL [R1+0x240], R238 ;  /* 0x000240ee01007387 */ /* 0x000fe20000100800 */
[----:B------:R-:W-:-:S02]  /*70e0*/  IMAD.MOV.U32 R243, RZ, RZ, R251 ;  /* 0x000000fffff37224 */ /* 0x000fc400078e00fb */
[----:B------:R-:W-:Y:S02]  /*70f0*/  IMAD.MOV.U32 R241, RZ, RZ, R249 ;  /* 0x000000fffff17224 */ /* 0x000fe400078e00f9 */
[----:B------:R-:W-:Y:S02]  /*7100*/  IMAD.MOV.U32 R239, RZ, RZ, R247 ;  /* 0x000000ffffef7224 */ /* 0x000fe400078e00f7 */
[----:B------:R-:W-:-:S04]  /*7110*/  IMAD.WIDE R14, R3, 0x2, R240 ;  /* 0x00000002030e7825 */ /* 0x000fc800078e02f0 */
[----:B------:R-:W-:Y:S01]  /*7120*/  IMAD.WIDE R10, R3, 0x2, R238 ;  /* 0x00000002030a7825 */ /* 0x000fe200078e02ee */
[----:B0-----:R-:W4:Y:S04]  /*7130*/  LDG.E.U16 R12, desc[UR6][R14.64] ;  /* 0x000000060e0c7981 */ /* 0x001f28000c1e1500 */
[----:B--2---:R0:W-:Y:S01]  /*7140*/  STL [R1+0x24], R5 ;  /* 0x0000240501007387 */ /* 0x0041e20000100800 */
[----:B------:R-:W-:-:S03]  /*7150*/  IMAD.MOV.U32 R235, RZ, RZ, R17 ;  /* 0x000000ffffeb7224 */ /* 0x000fc600078e0011 */
[----:B0-----:R-:W2:Y:S01]  /*7160*/  LDG.E.U16 R5, desc[UR6][R10.64] ;  /* 0x000000060a057981 */ /* 0x001ea2000c1e1500 */
[----:B------:R-:W-:-:S03]  /*7170*/  IMAD.WIDE R6, R3, 0x2, R234 ;  /* 0x0000000203067825 */ /* 0x000fc600078e02ea */
[----:B------:R0:W-:Y:S04]  /*7180*/  STL [R1+0x8], R2 ;  /* 0x0000080201007387 */ /* 0x0001e80000100800 */
[----:B------:R-:W-:Y:S04]  /*7190*/  STL [R1+0x238], R236 ;  /* 0x000238ec01007387 */ /* 0x000fe80000100800 */
[----:B------:R1:W-:Y:S01]  /*71a0*/  STL [R1+0x20], R0 ;  /* 0x0000200001007387 */ /* 0x0003e20000100800 */
[----:B------:R-:W-:-:S03]  /*71b0*/  IMAD.WIDE R16, R3, 0x2, R242 ;  /* 0x0000000203107825 */ /* 0x000fc600078e02f2 */
[----:B0-----:R0:W2:Y:S04]  /*71c0*/  LDG.E.U16 R2, desc[UR6][R6.64] ;  /* 0x0000000606027981 */ /* 0x0010a8000c1e1500 */
[----:B------:R4:W2:Y:S04]  /*71d0*/  LDG.E.U16 R216, desc[UR6][R16.64] ;  /* 0x0000000610d87981 */ /* 0x0008a8000c1e1500 */
[----:B-1----:R-:W2:Y:S01]  /*71e0*/  LDG.E.U16 R0, desc[UR6][R8.64] ;  /* 0x0000000608007981 */ /* 0x002ea2000c1e1500 */
[C---:B------:R-:W-:Y:S02]  /*71f0*/  IMAD R189, R217.reuse, 0x42, RZ ;  /* 0x00000042d9bd7824 */ /* 0x040fe400078e02ff */
[----:B0-----:R-:W-:-:S02]  /*7200*/  IMAD R6, R217, 0x3e, RZ ;  /* 0x0000003ed9067824 */ /* 0x001fc400078e02ff */
[C---:B------:R-:W-:Y:S02]  /*7210*/  IMAD R188, R217.reuse, 0x44, RZ ;  /* 0x00000044d9bc7824 */ /* 0x040fe400078e02ff */
[C---:B------:R-:W-:Y:S02]  /*7220*/  IMAD R187, R217.reuse, 0x46, RZ ;  /* 0x00000046d9bb7824 */ /* 0x040fe400078e02ff */
[----:B------:R-:W-:Y:S02]  /*7230*/  IMAD R186, R217, 0x48, RZ ;  /* 0x00000048d9ba7824 */ /* 0x000fe400078e02ff */
[--C-:B---3--:R-:W-:Y:S01]  /*7240*/  IMAD.IADD R222, R6, 0x1, R218.reuse ;  /* 0x0000000106de7824 */ /* 0x108fe200078e02da */
[----:B------:R0:W-:Y:S01]  /*7250*/  STL [R1+0x230], R234 ;  /* 0x000230ea01007387 */ /* 0x0001e20000100800 */
[--C-:B----4-:R-:W-:Y:S02]  /*7260*/  IMAD.IADD R220, R189, 0x1, R218.reuse ;  /* 0x00000001bddc7824 */ /* 0x110fe400078e02da */
[----:B------:R-:W-:-:S02]  /*7270*/  IMAD.IADD R22, R188, 0x1, R218 ;  /* 0x00000001bc167824 */ /* 0x000fc400078e02da */
[--C-:B------:R-:W-:Y:S02]  /*7280*/  IMAD.IADD R20, R187, 0x1, R218.reuse ;  /* 0x00000001bb147824 */ /* 0x100fe400078e02da */
[----:B------:R-:W-:Y:S02]  /*7290*/  IMAD.IADD R18, R186, 0x1, R218 ;  /* 0x00000001ba127824 */ /* 0x000fe400078e02da */
[----:B------:R-:W-:Y:S02]  /*72a0*/  IMAD.MOV.U32 R223, RZ, RZ, R233 ;  /* 0x000000ffffdf7224 */ /* 0x000fe400078e00e9 */
[----:B------:R-:W-:Y:S01]  /*72b0*/  IMAD.WIDE R16, R3, 0x2, R222 ;  /* 0x0000000203107825 */ /* 0x000fe200078e02de */
[----:B--2---:R-:W-:Y:S04]  /*72c0*/  STL [R1+0x734], R0 ;  /* 0x0007340001007387 */ /* 0x004fe80000100800 */
[----:B------:R-:W-:Y:S04]  /*72d0*/  STL [R1+0x738], R2 ;  /* 0x0007380201007387 */ /* 0x000fe80000100800 */
[----:B------:R-:W-:Y:S04]  /*72e0*/  STL [R1+0x228], R222 ;  /* 0x000228de01007387 */ /* 0x000fe80000100800 */
[----:B------:R-:W-:Y:S04]  /*72f0*/  STL [R1+0x220], R220 ;  /* 0x000220dc01007387 */ /* 0x000fe80000100800 */
[----:B------:R-:W-:Y:S04]  /*7300*/  STL [R1+0x218], R22 ;  /* 0x0002181601007387 */ /* 0x000fe80000100800 */
[----:B------:R-:W-:Y:S04]  /*7310*/  STL [R1+0x210], R20 ;  /* 0x0002101401007387 */ /* 0x000fe80000100800 */
[----:B------:R-:W-:Y:S04]  /*7320*/  STL [R1+0x208], R18 ;  /* 0x0002081201007387 */ /* 0x000fe80000100800 */
[----:B------:R-:W2:Y:S04]  /*7330*/  LDL.64 R238, [R1+0x1f0] ;  /* 0x0001f00001ee7983 */ /* 0x000ea80000100a00 */
[----:B------:R-:W-:Y:S04]  /*7340*/  STL [R1+0x1c], R216 ;  /* 0x00001cd801007387 */ /* 0x000fe80000100800 */
[----:B------:R-:W3:Y:S04]  /*7350*/  LDL.64 R236, [R1+0x1e8] ;  /* 0x0001e80001ec7983 */ /* 0x000ee80000100a00 */
[----:B------:R-:W-:Y:S04]  /*7360*/  STL [R1+0x18], R12 ;  /* 0x0000180c01007387 */ /* 0x000fe80000100800 */
[----:B0-----:R-:W4:Y:S04]  /*7370*/  LDL.64 R234, [R1+0x1e0] ;  /* 0x0001e00001ea7983 */ /* 0x001f280000100a00 */
[----:B------:R0:W-:Y:S01]  /*7380*/  STL [R1+0x14], R5 ;  /* 0x0000140501007387 */ /* 0x0001e20000100800 */
[----:B------:R-:W-:-:S02]  /*7390*/  IMAD.MOV.U32 R23, RZ, RZ, R229 ;  /* 0x000000ffff177224 */ /* 0x000fc400078e00e5 */
[----:B------:R-:W-:Y:S01]  /*73a0*/  IMAD.MOV.U32 R21, RZ, RZ, R227 ;  /* 0x000000ffff157224 */ /* 0x000fe200078e00e3 */
[----:B------:R-:W4:Y:S04]  /*73b0*/  LDL.64 R242, [R1+0x200] ;  /* 0x0002000001f27983 */ /* 0x000f280000100a00 */
[----:B0-----:R-:W4:Y:S01]  /*73c0*/  LDG.E.U16 R5, desc[UR6][R16.64] ;  /* 0x0000000610057981 */ /* 0x001f22000c1e1500 */
[----:B------:R-:W-:Y:S02]  /*73d0*/  IMAD.MOV.U32 R221, RZ, RZ, R231 ;  /* 0x000000ffffdd7224 */ /* 0x000fe400078e00e7 */
[C---:B------:R-:W-:Y:S01]  /*73e0*/  IMAD.WIDE R10, R3.reuse, 0x2, R22 ;  /* 0x00000002030a7825 */ /* 0x040fe200078e0216 */
[----:B------:R-:W4:Y:S03]  /*73f0*/  LDL.64 R240, [R1+0x1f8] ;  /* 0x0001f80001f07983 */ /* 0x000f260000100a00 */
[C---:B------:R-:W-:Y:S01]  /*7400*/  IMAD.WIDE R8, R3.reuse, 0x2, R20 ;  /* 0x0000000203087825 */ /* 0x040fe200078e0214 */
[----:B------:R-:W4:Y:S03]  /*7410*/  LDG.E.U16 R2, desc[UR6][R10.64] ;  /* 0x000000060a027981 */ /* 0x000f26000c1e1500 */
[----:B------:R-:W-:Y:S01]  /*7420*/  IMAD.WIDE R14, R3, 0x2, R220 ;  /* 0x00000002030e7825 */ /* 0x000fe200078e02dc */
[----:B------:R-:W4:Y:S04]  /*7430*/  LDG.E.U16 R0, desc[UR6][R8.64] ;  /* 0x0000000608007981 */ /* 0x000f28000c1e1500 */
[----:B------:R-:W4:Y:S01]  /*7440*/  LDL.64 R244, [R1+0x200] ;  /* 0x0002000001f47983 */ /* 0x000f220000100a00 */
[----:B------:R-:W-:-:S02]  /*7450*/  IMAD.MOV.U32 R19, RZ, RZ, R225 ;  /* 0x000000ffff137224 */ /* 0x000fc400078e00e1 */
[----:B------:R-:W-:-:S04]  /*7460*/  IMAD.WIDE R6, R3, 0x2, R18 ;  /* 0x0000000203067825 */ /* 0x000fc800078e0212 */
[C---:B------:R-:W-:Y:S01]  /*7470*/  IMAD R185, R217.reuse, 0x4a, RZ ;  /* 0x0000004ad9b97824 */ /* 0x040fe200078e02ff */
[----:B------:R0:W4:Y:S04]  /*7480*/  LDG.E.U16 R252, desc[UR6][R6.64] ;  /* 0x0000000606fc7981 */ /* 0x000128000c1e1500 */
[----:B--2---:R-:W2:Y:S04]  /*7490*/  LDL.64 R238, [R1+0x1f8] ;  /* 0x0001f80001ee7983 */ /* 0x004ea80000100a00 */
[----:B---3--:R-:W3:Y:S04]  /*74a0*/  LDL.64 R236, [R1+0x1f0] ;  /* 0x0001f00001ec7983 */ /* 0x008ee80000100a00 */
[----:B----4-:R-:W4:Y:S04]  /*74b0*/  LDL.64 R234, [R1+0x1e8] ;  /* 0x0001e80001ea7983 */ /* 0x010f280000100a00 */
[----:B------:R1:W-:Y:S04]  /*74c0*/  STL [R1+0x73c], R5 ;  /* 0x00073c0501007387 */ /* 0x0003e80000100800 */
[----:B------:R-:W4:Y:S04]  /*74d0*/  LDL.64 R222, [R1+0x1d8] ;  /* 0x0001d80001de7983 */ /* 0x000f280000100a00 */
[----:B------:R-:W4:Y:S04]  /*74e0*/  LDL.64 R220, [R1+0x1d0] ;  /* 0x0001d00001dc7983 */ /* 0x000f280000100a00 */
[----:B-1----:R-:W4:Y:S04]  /*74f0*/  LDG.E.U16 R5, desc[UR6][R14.64] ;  /* 0x000000060e057981 */ /* 0x002f28000c1e1500 */
[----:B------:R-:W4:Y:S04]  /*7500*/  LDL.64 R22, [R1+0x1c8] ;  /* 0x0001c80001167983 */ /* 0x000f280000100a00 */
[----:B------:R-:W4:Y:S04]  /*7510*/  LDL.64 R16, [R1+0x1e0] ;  /* 0x0001e00001107983 */ /* 0x000f280000100a00 */
[----:B------:R-:W4:Y:S04]  /*7520*/  LDL.64 R20, [R1+0x1c0] ;  /* 0x0001c00001147983 */ /* 0x000f280000100a00 */
[----:B------:R-:W4:Y:S01]  /*7530*/  LDL.64 R18, [R1+0x1b8] ;  /* 0x0001b80001127983 */ /* 0x000f220000100a00 */
[----:B------:R-:W-:-:S02]  /*7540*/  IMAD R195, R217, 0x4c, RZ ;  /* 0x0000004cd9c37824 */ /* 0x000fc400078e02ff */
[----:B------:R-:W-:Y:S01]  /*7550*/  IMAD R193, R217, 0x4e, RZ ;  /* 0x0000004ed9c17824 */ /* 0x000fe200078e02ff */
[----:B------:R-:W4:Y:S01]  /*7560*/  LDL.64 R232, [R1+0x1d8] ;  /* 0x0001d80001e87983 */ /* 0x000f220000100a00 */
[--C-:B------:R-:W-:Y:S02]  /*7570*/  IMAD.IADD R242, R185, 0x1, R218.reuse ;  /* 0x00000001b9f27824 */ /* 0x100fe400078e02da */
[----:B------:R-:W-:Y:S01]  /*7580*/  IMAD.IADD R240, R195, 0x1, R218 ;  /* 0x00000001c3f07824 */ /* 0x000fe200078e02da */
[----:B------:R-:W4:Y:S04]  /*7590*/  LDL.64 R230, [R1+0x1d0] ;  /* 0x0001d00001e67983 */ /* 0x000f280000100a00 */
[----:B------:R-:W4:Y:S04]  /*75a0*/  LDL.64 R228, [R1+0x1c8] ;  /* 0x0001c80001e47983 */ /* 0x000f280000100a00 */
[----:B------:R-:W4:Y:S04]  /*75b0*/  LDL.64 R226, [R1+0x1c0] ;  /* 0x0001c00001e27983 */ /* 0x000f280000100a00 */
[----:B------:R-:W4:Y:S01]  /*75c0*/  LDL.64 R224, [R1+0x1b8] ;  /* 0x0001b80001e07983 */ /* 0x000f220000100a00 */
[----:B------:R-:W-:-:S03]  /*75d0*/  IMAD R192, R217, 0x50, RZ ;  /* 0x00000050d9c07824 */ /* 0x000fc600078e02ff */
[----:B------:R1:W-:Y:S01]  /*75e0*/  STL [R1+0x740], R2 ;  /* 0x0007400201007387 */ /* 0x0003e20000100800 */
[----:B------:R-:W-:-:S03]  /*75f0*/  IMAD R191, R217, 0x52, RZ ;  /* 0x00000052d9bf7824 */ /* 0x000fc600078e02ff */
[----:B------:R0:W-:Y:S01]  /*7600*/  STL [R1+0x744], R0 ;  /* 0x0007440001007387 */ /* 0x0001e20000100800 */
[----:B------:R-:W-:-:S03]  /*7610*/  IMAD R190, R217, 0x54, RZ ;  /* 0x00000054d9be7824 */ /* 0x000fc600078e02ff */
[----:B------:R-:W-:Y:S04]  /*7620*/  STL [R1+0x200], R242 ;  /* 0x000200f201007387 */ /* 0x000fe80000100800 */
[----:B------:R-:W-:Y:S01]  /*7630*/  STL [R1+0x1f8], R240 ;  /* 0x0001f8f001007387 */ /* 0x000fe20000100800 */
[C---:B------:R-:W-:Y:S02]  /*7640*/  IMAD R12, R217.reuse, 0x58, RZ ;  /* 0x00000058d90c7824 */ /* 0x040fe400078e02ff */
[C---:B-1----:R-:W-:Y:S02]  /*7650*/  IMAD R2, R217.reuse, 0x5a, RZ ;  /* 0x0000005ad9027824 */ /* 0x042fe400078e02ff */
[----:B------:R-:W-:Y:S02]  /*7660*/  IMAD.MOV.U32 R243, RZ, RZ, R245 ;  /* 0x000000fffff37224 */ /* 0x000fe400078e00f5 */
[----:B0-----:R-:W-:-:S02]  /*7670*/  IMAD R0, R217, 0x5c, RZ ;  /* 0x0000005cd9007824 */ /* 0x001fc400078e02ff */
[----:B--2---:R-:W-:Y:S02]  /*7680*/  IMAD.MOV.U32 R241, RZ, RZ, R239 ;  /* 0x000000fffff17224 */ /* 0x004fe400078e00ef */
[--C-:B------:R-:W-:Y:S02]  /*7690*/  IMAD.IADD R238, R193, 0x1, R218.reuse ;  /* 0x00000001c1ee7824 */ /* 0x100fe400078e02da */
[----:B---3--:R-:W-:Y:S02]  /*76a0*/  IMAD.MOV.U32 R239, RZ, RZ, R237 ;  /* 0x000000ffffef7224 */ /* 0x008fe400078e00ed */
[----:B------:R-:W-:Y:S02]  /*76b0*/  IMAD.IADD R236, R192, 0x1, R218 ;  /* 0x00000001c0ec7824 */ /* 0x000fe400078e02da */
[----:B------:R-:W-:-:S04]  /*76c0*/  IMAD.WIDE R10, R3, 0x2, R238 ;  /* 0x00000002030a7825 */ /* 0x000fc800078e02ee */
[--C-:B----4-:R-:W-:Y:S01]  /*76d0*/  IMAD.IADD R234, R191, 0x1, R218.reuse ;  /* 0x00000001bfea7824 */ /* 0x110fe200078e02da */
[----:B------:R-:W2:Y:S01]  /*76e0*/  LDG.E.U16 R249, desc[UR6][R10.64] ;  /* 0x000000060af97981 */ /* 0x000ea2000c1e1500 */
[----:B------:R-:W-:Y:S02]  /*76f0*/  IMAD.MOV.U32 R237, RZ, RZ, R235 ;  /* 0x000000ffffed7224 */ /* 0x000fe400078e00eb */
[--C-:B------:R-:W-:Y:S01]  /*7700*/  IMAD.IADD R222, R190, 0x1, R218.reuse ;  /* 0x00000001bede7824 */ /* 0x100fe200078e02da */
[----:B------:R-:W-:Y:S04]  /*7710*/  STL [R1+0x4], R5 ;  /* 0x0000040501007387 */ /* 0x000fe80000100800 */
[----:B------:R0:W-:Y:S01]  /*7720*/  STL [R1+0x1f0], R238 ;  /* 0x0001f0ee01007387 */ /* 0x0001e20000100800 */
[----:B------:R-:W-:-:S02]  /*7730*/  IMAD.IADD R22, R12, 0x1, R218 ;  /* 0x000000010c167824 */ /* 0x000fc400078e02da */
[----:B------:R-:W-:Y:S02]  /*7740*/  IMAD.MOV.U32 R235, RZ, RZ, R17 ;  /* 0x000000ffffeb7224 */ /* 0x000fe400078e0011 */
[----:B0-----:R-:W-:Y:S01]  /*7750*/  IMAD R238, R217, 0x56, RZ ;  /* 0x00000056d9ee7824 */ /* 0x001fe200078e02ff */
[----:B------:R0:W-:Y:S01]  /*7760*/  STL [R1+0x1e8], R236 ;  /* 0x0001e8ec01007387 */ /* 0x0001e20000100800 */
[--C-:B------:R-:W-:Y:S02]  /*7770*/  IMAD.IADD R20, R2, 0x1, R218.reuse ;  /* 0x0000000102147824 */ /* 0x100fe400078e02da */
[----:B------:R-:W-:Y:S01]  /*7780*/  IMAD.IADD R220, R238, 0x1, R218 ;  /* 0x00000001eedc7824 */ /* 0x000fe200078e02da */
[----:B------:R1:W-:Y:S01]  /*7790*/  STL [R1+0x1e0], R234 ;  /* 0x0001e0ea01007387 */ /* 0x0003e20000100800 */
[----:B------:R-:W-:-:S03]  /*77a0*/  IMAD.WIDE R16, R3, 0x2, R242 ;  /* 0x0000000203107825 */ /* 0x000fc600078e02f2 */
[----:B------:R-:W-:Y:S01]  /*77b0*/  STL [R1+0x1d8], R222 ;  /* 0x0001d8de01007387 */ /* 0x000fe20000100800 */
[----:B------:R-:W-:-:S03]  /*77c0*/  IMAD.IADD R18, R0, 0x1, R218 ;  /* 0x0000000100127824 */ /* 0x000fc600078e02da */
[----:B------:R-:W-:Y:S04]  /*77d0*/  STL [R1+0x1d0], R220 ;  /* 0x0001d0dc01007387 */ /* 0x000fe80000100800 */
[----:B------:R-:W-:Y:S04]  /*77e0*/  STL [R1+0x1c8], R22 ;  /* 0x0001c81601007387 */ /* 0x000fe80000100800 */
[----:B------:R-:W-:Y:S04]  /*77f0*/  STL [R1+0x1c0], R20 ;  /* 0x0001c01401007387 */ /* 0x000fe80000100800 */
[----:B------:R-:W3:Y:S04]  /*7800*/  LDG.E.U16 R251, desc[UR6][R16.64] ;  /* 0x0000000610fb7981 */ /* 0x000ee8000c1e1500 */
[----:B------:R4:W-:Y:S01]  /*7810*/  STL [R1+0x1b8], R18 ;  /* 0x0001b81201007387 */ /* 0x0009e20000100800 */
[----:B------:R-:W-:-:S03]  /*7820*/  IMAD.WIDE R14, R3, 0x2, R240 ;  /* 0x00000002030e7825 */ /* 0x000fc600078e02f0 */
[----:B------:R-:W2:Y:S04]  /*7830*/  LDL.64 R10, [R1+0x1a0] ;  /* 0x0001a000010a7983 */ /* 0x000ea80000100a00 */
[----:B------:R-:W3:Y:S04]  /*7840*/  LDL.64 R16, [R1+0x1b0] ;  /* 0x0001b00001107983 */ /* 0x000ee80000100a00 */
[----:B------:R-:W2:Y:S01]  /*7850*/  LDG.E.U16 R250, desc[UR6][R14.64] ;  /* 0x000000060efa7981 */ /* 0x000ea2000c1e1500 */
[----:B------:R-:W-:-:S03]  /*7860*/  IMAD.WIDE R8, R3, 0x2, R236 ;  /* 0x0000000203087825 */ /* 0x000fc600078e02ec */
[----:B0-----:R-:W2:Y:S01]  /*7870*/  LDL.64 R236, [R1+0x198] ;  /* 0x0001980001ec7983 */ /* 0x001ea20000100a00 */
[----:B------:R-:W-:-:S03]  /*7880*/  IMAD.WIDE R6, R3, 0x2, R234 ;  /* 0x0000000203067825 */ /* 0x000fc600078e02ea */
[----:B-1----:R-:W2:Y:S04]  /*7890*/  LDL.64 R234, [R1+0x190] ;  /* 0x0001900001ea7983 */ /* 0x002ea80000100a00 */
[----:B------:R-:W2:Y:S01]  /*78a0*/  LDL.64 R14, [R1+0x1a8] ;  /* 0x0001a800010e7983 */ /* 0x000ea20000100a00 */
[----:B------:R-:W-:-:S03]  /*78b0*/  IMAD.MOV.U32 R19, RZ, RZ, R225 ;  /* 0x000000ffff137224 */ /* 0x000fc600078e00e1 */
[----:B------:R-:W2:Y:S01]  /*78c0*/  LDL.64 R224, [R1+0x190] ;  /* 0x0001900001e07983 */ /* 0x000ea20000100a00 */
[----:B------:R-:W-:-:S03]  /*78d0*/  IMAD.WIDE R210, R3, 0x2, R18 ;  /* 0x0000000203d27825 */ /* 0x000fc600078e0212 */
[----:B----4-:R-:W4:Y:S01]  /*78e0*/  LDL.64 R18, [R1+0x168] ;  /* 0x0001680001127983 */ /* 0x010f220000100a00 */
[----:B------:R-:W-:Y:S02]  /*78f0*/  IMAD.MOV.U32 R221, RZ, RZ, R231 ;  /* 0x000000ffffdd7224 */ /* 0x000fe400078e00e7 */
[C---:B------:R-:W-:Y:S01]  /*7900*/  IMAD R216, R217.reuse, 0x5e, RZ ;  /* 0x0000005ed9d87824 */ /* 0x040fe200078e02ff */
[----:B------:R0:W4:Y:S01]  /*7910*/  LDG.E.U16 R247, desc[UR6][R6.64] ;  /* 0x0000000606f77981 */ /* 0x000122000c1e1500 */
[----:B------:R-:W-:Y:S02]  /*7920*/  IMAD.MOV.U32 R223, RZ, RZ, R233 ;  /* 0x000000ffffdf7224 */ /* 0x000fe400078e00e9 */
[----:B------:R-:W-:Y:S01]  /*7930*/  IMAD.MOV.U32 R23, RZ, RZ, R229 ;  /* 0x000000ffff177224 */ /* 0x000fe200078e00e5 */
[----:B------:R1:W4:Y:S01]  /*7940*/  LDG.E.U16 R248, desc[UR6][R8.64] ;  /* 0x0000000608f87981 */ /* 0x000322000c1e1500 */
[----:B------:R-:W-:Y:S02]  /*7950*/  IMAD.MOV.U32 R21, RZ, RZ, R227 ;  /* 0x000000ffff157224 */ /* 0x000fe400078e00e3 */
[C---:B------:R-:W-:Y:S01]  /*7960*/  IMAD R5, R217.reuse, 0x62, RZ ;  /* 0x00000062d9057824 */ /* 0x040fe200078e02ff */
[----:B------:R-:W4:Y:S01]  /*7970*/  LDL.64 R244, [R1+0x1a8] ;  /* 0x0001a80001f47983 */ /* 0x000f220000100a00 */
[----:B------:R-:W-:-:S03]  /*7980*/  IMAD R2, R217, 0x64, RZ ;  /* 0x00000064d9027824 */ /* 0x000fc600078e02ff */
[----:B------:R-:W4:Y:S04]  /*7990*/  LDL.64 R242, [R1+0x1a0] ;  /* 0x0001a00001f27983 */ /* 0x000f280000100a00 */
[----:B------:R-:W4:Y:S04]  /*79a0*/  LDL.64 R240, [R1+0x198] ;  /* 0x0001980001f07983 */ /* 0x000f280000100a00 */
[----:B---3--:R-:W3:Y:S01]  /*79b0*/  LDL.64 R16, [R1+0x1b0] ;  /* 0x0001b00001107983 */ /* 0x008ee20000100a00 */
[----:B0-----:R-:W-:-:S03]  /*79c0*/  IMAD.WIDE R6, R3, 0x2, R220 ;  /* 0x0000000203067825 */ /* 0x001fc600078e02dc */
[----:B------:R-:W4:Y:S01]  /*79d0*/  LDL.64 R232, [R1+0x188] ;  /* 0x0001880001e87983 */ /* 0x000f220000100a00 */
[----:B------:R-:W-:Y:S02]  /*79e0*/  IMAD R220, R217, 0x60, RZ ;  /* 0x00000060d9dc7824 */ /* 0x000fe400078e02ff */
[----:B--2---:R-:W-:Y:S01]  /*79f0*/  IMAD.IADD R10, R5, 0x1, R218 ;  /* 0x00000001050a7824 */ /* 0x004fe200078e02da */
[----:B------:R-:W2:Y:S01]  /*7a00*/  LDL.64 R230, [R1+0x180] ;  /* 0x0001800001e67983 */ /* 0x000ea20000100a00 */
[----:B-1----:R-:W-:-:S03]  /*7a10*/  IMAD.WIDE R8, R3, 0x2, R222 ;  /* 0x0000000203087825 */ /* 0x002fc600078e02de */
[----:B------:R-:W2:Y:S01]  /*7a20*/  LDL.64 R228, [R1+0x178] ;  /* 0x0001780001e47983 */ /* 0x000ea20000100a00 */
[----:B------:R-:W-:-:S03]  /*7a30*/  IMAD.WIDE R214, R3, 0x2, R22 ;  /* 0x0000000203d67825 */ /* 0x000fc600078e0216 */
[----:B------:R-:W2:Y:S01]  /*7a40*/  LDL.64 R226, [R1+0x170] ;  /* 0x0001700001e27983 */ /* 0x000ea20000100a00 */
[----:B------:R-:W-:Y:S02]  /*7a50*/  IMAD.IADD R14, R220, 0x1, R218 ;  /* 0x00000001dc0e7824 */ /* 0x000fe400078e02da */
[----:B------:R-:W-:Y:S01]  /*7a60*/  IMAD.WIDE R212, R3, 0x2, R20 ;  /* 0x0000000203d47825 */ /* 0x000fe200078e0214 */
[----:B------:R-:W2:Y:S04]  /*7a70*/  LDL.64 R222, [R1+0x180] ;  /* 0x0001800001de7983 */ /* 0x000ea80000100a00 */
[----:B------:R-:W2:Y:S01]  /*7a80*/  LDL.64 R22, [R1+0x178] ;  /* 0x0001780001167983 */ /* 0x000ea20000100a00 */
[----:B------:R-:W-:-:S03]  /*7a90*/  IMAD.IADD R236, R2, 0x1, R218 ;  /* 0x0000000102ec7824 */ /* 0x000fc600078e02da */
[----:B------:R-:W2:Y:S01]  /*7aa0*/  LDL.64 R20, [R1+0x170] ;  /* 0x0001700001147983 */ /* 0x000ea20000100a00 */
[----:B------:R-:W-:Y:S02]  /*7ab0*/  IMAD.MOV.U32 R235, RZ, RZ, R225 ;  /* 0x000000ffffeb7224 */ /* 0x000fe400078e00e1 */
[C---:B------:R-:W-:Y:S01]  /*7ac0*/  IMAD R0, R217.reuse, 0x66, RZ ;  /* 0x00000066d9007824 */ /* 0x040fe200078e02ff */
[----:B------:R0:W2:Y:S01]  /*7ad0*/  LDG.E.U16 R214, desc[UR6][R214.64] ;  /* 0x00000006d6d67981 */ /* 0x0000a2000c1e1500 */
[----:B------:R-:W-:-:S03]  /*7ae0*/  IMAD R174, R217, 0x82, RZ ;  /* 0x00000082d9ae7824 */ /* 0x000fc600078e02ff */
[----:B------:R-:W2:Y:S01]  /*7af0*/  LDG.E.U16 R210, desc[UR6][R210.64] ;  /* 0x00000006d2d27981 */ /* 0x000ea2000c1e1500 */
[----:B---3--:R-:W-:-:S03]  /*7b00*/  IMAD.IADD R16, R216, 0x1, R218 ;  /* 0x00000001d8107824 */ /* 0x008fc600078e02da */
[----:B------:R1:W3:Y:S04]  /*7b10*/  LDG.E.U16 R212, desc[UR6][R212.64] ;  /* 0x00000006d4d47981 */ /* 0x0002e8000c1e1500 */
[----:B------:R-:W-:Y:S04]  /*7b20*/  STL [R1+0x1b0], R16 ;  /* 0x0001b01001007387 */ /* 0x000fe80000100800 */
[----:B------:R-:W-:Y:S04]  /*7b30*/  STL [R1+0x1a8], R14 ;  /* 0x0001a80e01007387 */ /* 0x000fe80000100800 */
[----:B------:R2:W-:Y:S04]  /*7b40*/  STL [R1+0x1a0], R10 ;  /* 0x0001a00a01007387 */ /* 0x0005e80000100800 */
[----:B------:R-:W3:Y:S04]  /*7b50*/  LDL.64 R224, [R1+0x188] ;  /* 0x0001880001e07983 */ /* 0x000ee80000100a00 */
[----:B------:R-:W-:Y:S04]  /*7b60*/  STL [R1+0x198], R236 ;  /* 0x000198ec01007387 */ /* 0x000fe80000100800 */
[----:B----4-:R-:W4:Y:S01]  /*7b70*/  LDL.64 R18, [R1+0x168] ;  /* 0x0001680001127983 */ /* 0x010f220000100a00 */
[----:B0-----:R-:W-:-:S02]  /*7b80*/  IMAD R215, R217, 0x68, RZ ;  /* 0x00000068d9d77824 */ /* 0x001fc400078e02ff */
[C---:B------:R-:W-:Y:S01]  /*7b90*/  IMAD R240, R217.reuse, 0x6a, RZ ;  /* 0x0000006ad9f07824 */ /* 0x040fe200078e02ff */
[----:B------:R0:W4:Y:S01]  /*7ba0*/  LDG.E.U16 R239, desc[UR6][R6.64] ;  /* 0x0000000606ef7981 */ /* 0x000122000c1e1500 */
[--C-:B------:R-:W-:Y:S02]  /*7bb0*/  IMAD.IADD R234, R0, 0x1, R218.reuse ;  /* 0x0000000100ea7824 */ /* 0x100fe400078e02da */
[C---:B------:R-:W-:Y:S01]  /*7bc0*/  IMAD R2, R217.reuse, 0x6c, RZ ;  /* 0x0000006cd9027824 */ /* 0x040fe200078e02ff */
[----:B------:R-:W4:Y:S01]  /*7bd0*/  LDG.E.U16 R246, desc[UR6][R8.64] ;  /* 0x0000000608f67981 */ /* 0x000f22000c1e1500 */
[C---:B------:R-:W-:Y:S02]  /*7be0*/  IMAD R0, R217.reuse, 0x6e, RZ ;  /* 0x0000006ed9007824 */ /* 0x040fe400078e02ff */
[----:B-1----:R-:W-:Y:S02]  /*7bf0*/  IMAD R213, R217, 0x70, RZ ;  /* 0x00000070d9d57824 */ /* 0x002fe400078e02ff */
[----:B--2---:R-:W-:-:S02]  /*7c00*/  IMAD.IADD R222, R240, 0x1, R218 ;  /* 0x00000001f0de7824 */ /* 0x004fc400078e02da */
[--C-:B------:R-:W-:Y:S01]  /*7c10*/  IMAD.IADD R22, R2, 0x1, R218.reuse ;  /* 0x0000000102167824 */ /* 0x100fe200078e02da */
[----:B------:R1:W-:Y:S01]  /*7c20*/  STL [R1+0x190], R234 ;  /* 0x000190ea01007387 */ /* 0x0003e20000100800 */
[----:B------:R-:W-:Y:S02]  /*7c30*/  IMAD.MOV.U32 R11, RZ, RZ, R243 ;  /* 0x000000ffff0b7224 */ /* 0x000fe400078e00f3 */
[----:B------:R-:W-:Y:S02]  /*7c40*/  IMAD.IADD R20, R0, 0x1, R218 ;  /* 0x0000000100147824 */ /* 0x000fe400078e02da */
[----:B------:R-:W-:-:S04]  /*7c50*/  IMAD.WIDE R10, R3, 0x2, R10 ;  /* 0x00000002030a7825 */ /* 0x000fc800078e020a */
[----:B------:R-:W-:Y:S01]  /*7c60*/  IMAD.MOV.U32 R23, RZ, RZ, R229 ;  /* 0x000000ffff177224 */ /* 0x000fe200078e00e5 */
[----:B------:R2:W4:Y:S01]  /*7c70*/  LDG.E.U16 R207, desc[UR6][R10.64] ;  /* 0x000000060acf7981 */ /* 0x000522000c1e1500 */
[----:B0-----:R-:W-:-:S04]  /*7c80*/  IMAD.WIDE R6, R3, 0x2, R234 ;  /* 0x0000000203067825 */ /* 0x001fc800078e02ea */
[----:B------:R-:W-:Y:S01]  /*7c90*/  IMAD.MOV.U32 R223, RZ, RZ, R231 ;  /* 0x000000ffffdf7224 */ /* 0x000fe200078e00e7 */
[----:B------:R0:W4:Y:S01]  /*7ca0*/  LDG.E.U16 R205, desc[UR6][R6.64] ;  /* 0x0000000606cd7981 */ /* 0x000122000c1e1500 */
[----:B--2---:R-:W-:-:S04]  /*7cb0*/  IMAD.WIDE R10, R3, 0x2, R22 ;  /* 0x00000002030a7825 */ /* 0x004fc800078e0216 */
[--C-:B---3--:R-:W-:Y:S02]  /*7cc0*/  IMAD.IADD R224, R215, 0x1, R218.reuse ;  /* 0x00000001d7e07824 */ /* 0x108fe400078e02da */
[----:B------:R-:W-:Y:S02]  /*7cd0*/  IMAD.MOV.U32 R237, RZ, RZ, R241 ;  /* 0x000000ffffed7224 */ /* 0x000fe400078e00f1 */
[----:B------:R-:W-:Y:S01]  /*7ce0*/  IMAD.MOV.U32 R21, RZ, RZ, R227 ;  /* 0x000000ffff157224 */ /* 0x000fe200078e00e3 */
[----:B------:R-:W-:Y:S01]  /*7cf0*/  STL [R1+0x188], R224 ;  /* 0x000188e001007387 */ /* 0x000fe20000100800 */
[----:B----4-:R-:W-:-:S03]  /*7d00*/  IMAD.IADD R18, R213, 0x1, R218 ;  /* 0x00000001d5127824 */ /* 0x010fc600078e02da */
[----:B------:R-:W-:Y:S04]  /*7d10*/  STL [R1+0x180], R222 ;  /* 0x000180de01007387 */ /* 0x000fe80000100800 */
[----:B------:R2:W-:Y:S04]  /*7d20*/  STL [R1+0x178], R22 ;  /* 0x0001781601007387 */ /* 0x0005e80000100800 */
[----:B------:R3:W-:Y:S04]  /*7d30*/  STL [R1+0x170], R20 ;  /* 0x0001701401007387 */ /* 0x0007e80000100800 */
[----:B------:R4:W-:Y:S04]  /*7d40*/  STL [R1+0x168], R18 ;  /* 0x0001681201007387 */ /* 0x0009e80000100800 */
[----:B-1----:R-:W4:Y:S04]  /*7d50*/  LDL.64 R234, [R1+0x160] ;  /* 0x0001600001ea7983 */ /* 0x002f280000100a00 */
[----:B------:R-:W4:Y:S04]  /*7d60*/  LDL.64 R228, [R1+0x148] ;  /* 0x0001480001e47983 */ /* 0x000f280000100a00 */
[----:B--2---:R-:W2:Y:S04]  /*7d70*/  LDL.64 R22, [R1+0x140] ;  /* 0x0001400001167983 */ /* 0x004ea80000100a00 */
[----:B------:R-:W2:Y:S04]  /*7d80*/  LDL.64 R242, [R1+0x150] ;  /* 0x0001500001f27983 */ /* 0x000ea80000100a00 */
[----:B------:R-:W2:Y:S01]  /*7d90*/  LDL.64 R230, [R1+0x150] ;  /* 0x0001500001e67983 */ /* 0x000ea20000100a00 */
[----:B------:R-:W-:-:S03]  /*7da0*/  IMAD.WIDE R8, R3, 0x2, R236 ;  /* 0x0000000203087825 */ /* 0x000fc600078e02ec */
[----:B------:R-:W2:Y:S01]  /*7db0*/  LDL.64 R226, [R1+0x138] ;  /* 0x0001380001e27983 */ /* 0x000ea20000100a00 */
[----:B------:R-:W-:-:S03]  /*7dc0*/  IMAD.WIDE R16, R3, 0x2, R16 ;  /* 0x0000000203107825 */ /* 0x000fc600078e0210 */
[----:B------:R1:W2:Y:S01]  /*7dd0*/  LDG.E.U16 R206, desc[UR6][R8.64] ;  /* 0x0000000608ce7981 */ /* 0x0002a2000c1e1500 */
[----:B------:R-:W-:-:S03]  /*7de0*/  IMAD.MOV.U32 R225, RZ, RZ, R233 ;  /* 0x000000ffffe17224 */ /* 0x000fc600078e00e9 */
[----:B------:R-:W2:Y:S01]  /*7df0*/  LDL.64 R232, [R1+0x158] ;  /* 0x0001580001e87983 */ /* 0x000ea20000100a00 */
[----:B0-----:R-:W-:-:S03]  /*7e00*/  IMAD.WIDE R6, R3, 0x2, R18 ;  /* 0x0000000203067825 */ /* 0x001fc600078e0212 */
[----:B------:R0:W2:Y:S01]  /*7e10*/  LDG.E.U16 R209, desc[UR6][R16.64] ;  /* 0x0000000610d17981 */ /* 0x0000a2000c1e1500 */
[----:B-1----:R-:W-:-:S03]  /*7e20*/  IMAD.WIDE R8, R3, 0x2, R20 ;  /* 0x0000000203087825 */ /* 0x002fc600078e0214 */
[----:B---3--:R-:W3:Y:S04]  /*7e30*/  LDL.64 R20, [R1+0x138] ;  /* 0x0001380001147983 */ /* 0x008ee80000100a00 */
[----:B----4-:R-:W4:Y:S01]  /*7e40*/  LDL.64 R18, [R1+0x130] ;  /* 0x0001300001127983 */ /* 0x010f220000100a00 */
[----:B0-----:R-:W-:-:S03]  /*7e50*/  IMAD.WIDE R16, R3, 0x2, R224 ;  /* 0x0000000203107825 */ /* 0x001fc600078e02e0 */
[----:B------:R-:W4:Y:S01]  /*7e60*/  LDL.64 R224, [R1+0x130] ;  /* 0x0001300001e07983 */ /* 0x000f220000100a00 */
[----:B------:R-:W-:-:S03]  /*7e70*/  IMAD.MOV.U32 R15, RZ, RZ, R245 ;  /* 0x000000ffff0f7224 */ /* 0x000fc600078e00f5 */
[----:B------:R-:W4:Y:S01]  /*7e80*/  LDL.64 R244, [R1+0x158] ;  /* 0x0001580001f47983 */ /* 0x000f220000100a00 */
[----:B------:R-:W-:-:S03]  /*7e90*/  IMAD R2, R217, 0x76, RZ ;  /* 0x00000076d9027824 */ /* 0x000fc600078e02ff */
[----:B------:R0:W4:Y:S01]  /*7ea0*/  LDG.E.U16 R200, desc[UR6][R6.64] ;  /* 0x0000000606c87981 */ /* 0x000122000c1e1500 */
[C---:B------:R-:W-:Y:S01]  /*7eb0*/  IMAD R0, R217.reuse, 0x74, RZ ;  /* 0x00000074d9007824 */ /* 0x040fe200078e02ff */
[----:B------:R-:W-:Y:S01]  /*7ec0*/  IADD3 R174, P0, R174, R218, RZ ;  /* 0x000000daaeae7210 */ /* 0x000fe20007f1e0ff */
[----:B------:R-:W-:Y:S01]  /*7ed0*/  IMAD R211, R217, 0x78, RZ ;  /* 0x00000078d9d37824 */ /* 0x000fe200078e02ff */
[----:B------:R1:W4:Y:S04]  /*7ee0*/  LDG.E.U16 R201, desc[UR6][R8.64] ;  /* 0x0000000608c97981 */ /* 0x000328000c1e1500 */
[----:B------:R-:W4:Y:S04]  /*7ef0*/  LDG.E.U16 R202, desc[UR6][R10.64] ;  /* 0x000000060aca7981 */ /* 0x000f28000c1e1500 */
[----:B------:R-:W4:Y:S04]  /*7f00*/  LDL.64 R234, [R1+0x160] ;  /* 0x0001600001ea7983 */ /* 0x000f280000100a00 */
[----:B------:R-:W4:Y:S04]  /*7f10*/  LDL.64 R228, [R1+0x148] ;  /* 0x0001480001e47983 */ /* 0x000f280000100a00 */
[----:B--2---:R-:W2:Y:S01]  /*7f20*/  LDL.64 R22, [R1+0x140] ;  /* 0x0001400001167983 */ /* 0x004ea20000100a00 */
[----:B------:R-:W-:-:S03]  /*7f30*/  IMAD.MOV.U32 R231, RZ, RZ, R243 ;  /* 0x000000ffffe77224 */ /* 0x000fc600078e00f3 */
[----:B------:R-:W2:Y:S01]  /*7f40*/  LDG.E.U16 R204, desc[UR6][R16.64] ;  /* 0x0000000610cc7981 */ /* 0x000ea2000c1e1500 */
[----:B------:R-:W-:-:S04]  /*7f50*/  IMAD.IADD R230, R2, 0x1, R218 ;  /* 0x0000000102e67824 */ /* 0x000fc800078e02da */
[----:B0-----:R-:W-:-:S04]  /*7f60*/  IMAD.WIDE R6, R3, 0x2, R230 ;  /* 0x0000000203067825 */ /* 0x001fc800078e02e6 */
[----:B------:R-:W-:Y:S01]  /*7f70*/  IMAD.WIDE R14, R3, 0x2, R14 ;  /* 0x00000002030e7825 */ /* 0x000fe200078e020e */
[----:B------:R0:W2:Y:S03]  /*7f80*/  LDG.E.U16 R163, desc[UR6][R6.64] ;  /* 0x0000000606a37981 */ /* 0x0000a6000c1e1500 */
[C---:B------:R-:W-:Y:S01]  /*7f90*/  IMAD R236, R217.reuse, 0x72, RZ ;  /* 0x00000072d9ec7824 */ /* 0x040fe200078e02ff */
[----:B------:R3:W2:Y:S01]  /*7fa0*/  LDG.E.U16 R208, desc[UR6][R14.64] ;  /* 0x000000060ed07981 */ /* 0x0006a2000c1e1500 */
[C---:B-1----:R-:W-:Y:S02]  /*7fb0*/  IMAD R8, R217.reuse, 0x43, RZ ;  /* 0x00000043d9087824 */ /* 0x042fe400078e02ff */
[C---:B0-----:R-:W-:Y:S02]  /*7fc0*/  IMAD R6, R217.reuse, 0x86, RZ ;  /* 0x00000086d9067824 */ /* 0x041fe400078e02ff */
[----:B------:R-:W-:-:S02]  /*7fd0*/  IMAD R7, R217, 0x41, RZ ;  /* 0x00000041d9077824 */ /* 0x000fc400078e02ff */
[----:B---3--:R-:W-:Y:S01]  /*7fe0*/  IMAD.WIDE R14, R3, 0x2, R222 ;  /* 0x00000002030e7825 */ /* 0x008fe200078e02de */
[----:B------:R-:W-:-:S03]  /*7ff0*/  IADD3 R6, P1, R6, R218, RZ ;  /* 0x000000da06067210 */ /* 0x000fc60007f3e0ff */
[C---:B------:R-:W-:Y:S02]  /*8000*/  IMAD R222, R217.reuse, 0x7a, RZ ;  /* 0x0000007ad9de7824 */ /* 0x040fe400078e02ff */
[----:B------:R-:W-:Y:S01]  /*8010*/  IMAD R242, R217, 0x7c, RZ ;  /* 0x0000007cd9f27824 */ /* 0x000fe200078e02ff */
[----:B------:R-:W-:Y:S01]  /*8020*/  IADD3 R10, P2, R13, R218, RZ ;  /* 0x000000da0d0a7210 */ /* 0x000fe20007f5e0ff */
[--C-:B------:R-:W-:Y:S01]  /*8030*/  IMAD.IADD R232, R0, 0x1, R218.reuse ;  /* 0x0000000100e87824 */ /* 0x100fe200078e02da */
[-C--:B------:R-:W-:Y:S01]  /*8040*/  LEA.HI.X.SX32 R175, R7, R219.reuse, 0x1, P0 ;  /* 0x000000db07af7211 */ /* 0x080fe200000f0eff */
[C---:B------:R-:W-:Y:S01]  /*8050*/  IMAD R0, R217.reuse, 0x7e, RZ ;  /* 0x0000007ed9007824 */ /* 0x040fe200078e02ff */
[-C--:B------:R-:W-:Y:S01]  /*8060*/  LEA.HI.X.SX32 R7, R8, R219.reuse, 0x1, P1 ;  /* 0x000000db08077211 */ /* 0x080fe200008f0eff */
[----:B------:R-:W-:Y:S01]  /*8070*/  IMAD.MOV.U32 R21, RZ, RZ, R227 ;  /* 0x000000ffff157224 */ /* 0x000fe200078e00e3 */
[----:B------:R0:W3:Y:S01]  /*8080*/  LDG.E.U16 R203, desc[UR6][R14.64] ;  /* 0x000000060ecb7981 */ /* 0x0000e2000c1e1500 */
[----:B------:R-:W-:Y:S01]  /*8090*/  IMAD.IADD R20, R242, 0x1, R218 ;  /* 0x00000001f2147824 */ /* 0x000fe200078e02da */
[----:B------:R-:W-:Y:S01]  /*80a0*/  LEA.HI.X.SX32 R11, R217, R219, 0x1, P2 ;  /* 0x000000dbd90b7211 */ /* 0x000fe200010f0eff */
[----:B----4-:R-:W-:-:S02]  /*80b0*/  IMAD.MOV.U32 R19, RZ, RZ, R225 ;  /* 0x000000ffff137224 */ /* 0x010fc400078e00e1 */
[----:B------:R-:W-:Y:S02]  /*80c0*/  IMAD.IADD R18, R0, 0x1, R218 ;  /* 0x0000000100127824 */ /* 0x000fe400078e02da */
[----:B------:R-:W-:-:S04]  /*80d0*/  IMAD.WIDE R6, R3, 0x2, R6 ;  /* 0x0000000203067825 */ /* 0x000fc800078e0206 */
[C---:B0-----:R-:W-:Y:S01]  /*80e0*/  IMAD.WIDE R14, R3.reuse, 0x2, R20 ;  /* 0x00000002030e7825 */ /* 0x041fe200078e0214 */
[----:B------:R0:W4:Y:S03]  /*80f0*/  LDG.E.U16 R162, desc[UR6][R6.64] ;  /* 0x0000000606a27981 */ /* 0x000126000c1e1500 */
[C---:B------:R-:W-:Y:S01]  /*8100*/  IMAD.WIDE R8, R3.reuse, 0x2, R18 ;  /* 0x0000000203087825 */ /* 0x040fe200078e0212 */
[----:B------:R1:W3:Y:S03]  /*8110*/  LDG.E.U16 R13, desc[UR6][R14.64] ;  /* 0x000000060e0d7981 */ /* 0x0002e6000c1e1500 */
[----:B------:R-:W-:Y:S02]  /*8120*/  IMAD.WIDE R10, R3, 0x2, R10 ;  /* 0x00000002030a7825 */ /* 0x000fe400078e020a */
[----:B------:R1:W3:Y:S02]  /*8130*/  LDG.E.U16 R9, desc[UR6][R8.64] ;  /* 0x0000000608097981 */ /* 0x0002e4000c1e1500 */
[----:B------:R-:W-:-:S02]  /*8140*/  IMAD R16, R217, 0x8e, RZ ;  /* 0x0000008ed9107824 */ /* 0x000fc400078e02ff */
[C---:B0-----:R-:W-:Y:S01]  /*8150*/  IMAD R6, R217.reuse, 0x9a, RZ ;  /* 0x0000009ad9067824 */ /* 0x041fe200078e02ff */
[----:B------:R0:W4:Y:S01]  /*8160*/  LDG.E.U16 R5, desc[UR6][R10.64] ;  /* 0x000000060a057981 */ /* 0x000122000c1e1500 */
[C---:B-1----:R-:W-:Y:S02]  /*8170*/  IMAD R14, R217.reuse, 0x92, RZ ;  /* 0x00000092d90e7824 */ /* 0x042fe400078e02ff */
[C---:B------:R-:W-:Y:S01]  /*8180*/  IMAD R7, R217.reuse, 0x45, RZ ;  /* 0x00000045d9077824 */ /* 0x040fe200078e02ff */
[-C--:B------:R-:W-:Y:S01]  /*8190*/  IADD3 R16, P1, R16, R218.reuse, RZ ;  /* 0x000000da10107210 */ /* 0x080fe20007f3e0ff */
[C---:B------:R-:W-:Y:S01]  /*81a0*/  IMAD R8, R217.reuse, 0x47, RZ ;  /* 0x00000047d9087824 */ /* 0x040fe200078e02ff */
[----:B------:R-:W-:Y:S01]  /*81b0*/  IADD3 R14, P2, R14, R218, RZ ;  /* 0x000000da0e0e7210 */ /* 0x000fe20007f5e0ff */
[C---:B------:R-:W-:Y:S02]  /*81c0*/  IMAD R21, R217.reuse, 0x4d, RZ ;  /* 0x0000004dd9157824 */ /* 0x040fe400078e02ff */
[----:B0-----:R-:W-:-:S02]  /*81d0*/  IMAD R10, R217, 0x96, RZ ;  /* 0x00000096d90a7824 */ /* 0x001fc400078e02ff */
[----:B------:R-:W-:Y:S01]  /*81e0*/  IMAD R11, R217, 0x49, RZ ;  /* 0x00000049d90b7824 */ /* 0x000fe200078e02ff */
[-C--:B------:R-:W-:Y:S02]  /*81f0*/  IADD3 R6, P4, R6, R218.reuse, RZ ;  /* 0x000000da06067210 */ /* 0x080fe40007f9e0ff */
[----:B------:R-:W-:Y:S02]  /*8200*/  IADD3 R10, P3, R10, R218, RZ ;  /* 0x000000da0a0a7210 */ /* 0x000fe40007f7e0ff */
[-C--:B------:R-:W-:Y:S02]  /*8210*/  LEA.HI.X.SX32 R17, R8, R219.reuse, 0x1, P1 ;  /* 0x000000db08117211 */ /* 0x080fe400008f0eff */
[----:B------:R-:W-:Y:S01]  /*8220*/  LEA.HI.X.SX32 R15, R11, R219, 0x1, P2 ;  /* 0x000000db0b0f7211 */ /* 0x000fe200010f0eff */
[----:B------:R-:W-:-:S04]  /*8230*/  IMAD.WIDE R16, R3, 0x2, R16 ;  /* 0x0000000203107825 */ /* 0x000fc800078e0210 */
[----:B------:R-:W-:Y:S01]  /*8240*/  IMAD.WIDE R14, R3, 0x2, R14 ;  /* 0x00000002030e7825 */ /* 0x000fe200078e020e */
[----:B------:R0:W3:Y:S04]  /*8250*/  LDG.E.U16 R8, desc[UR6][R16.64] ;  /* 0x0000000610087981 */ /* 0x0000e8000c1e1500 */
[----:B------:R1:W3:Y:S01]  /*8260*/  LDG.E.U16 R173, desc[UR6][R14.64] ;  /* 0x000000060ead7981 */ /* 0x0002e2000c1e1500 */
[C---:B0-----:R-:W-:Y:S02]  /*8270*/  IMAD R16, R217.reuse, 0xa6, RZ ;  /* 0x000000a6d9107824 */ /* 0x041fe400078e02ff */
[C---:B------:R-:W-:Y:S02]  /*8280*/  IMAD R17, R217.reuse, 0x51, RZ ;  /* 0x00000051d9117824 */ /* 0x040fe400078e02ff */
[C---:B-1----:R-:W-:Y:S01]  /*8290*/  IMAD R14, R217.reuse, 0xaa, RZ ;  /* 0x000000aad90e7824 */ /* 0x042fe200078e02ff */
[----:B------:R-:W-:Y:S01]  /*82a0*/  IADD3 R16, P2, R16, R218, RZ ;  /* 0x000000da10107210 */ /* 0x000fe20007f5e0ff */
[----:B------:R-:W-:-:S02]  /*82b0*/  IMAD R15, R217, 0x53, RZ ;  /* 0x00000053d90f7824 */ /* 0x000fc400078e02ff */
[C---:B------:R-:W-:Y:S02]  /*82c0*/  IMAD R152, R217.reuse, 0xb2, RZ ;  /* 0x000000b2d9987824 */ /* 0x040fe400078e02ff */
[C---:B------:R-:W-:Y:S02]  /*82d0*/  IMAD R156, R217.reuse, 0xb0, RZ ;  /* 0x000000b0d99c7824 */ /* 0x040fe400078e02ff */
[C---:B------:R-:W-:Y:S02]  /*82e0*/  IMAD R166, R217.reuse, 0xe2, RZ ;  /* 0x000000e2d9a67824 */ /* 0x040fe400078e02ff */
[C---:B------:R-:W-:Y:S02]  /*82f0*/  IMAD R164, R217.reuse, 0xe6, RZ ;  /* 0x000000e6d9a47824 */ /* 0x040fe400078e02ff */
[----:B------:R-:W-:Y:S02]  /*8300*/  IMAD R180, R217, 0xfa, RZ ;  /* 0x000000fad9b47824 */ /* 0x000fe400078e02ff */
[----:B------:R-:W-:-:S04]  /*8310*/  IMAD.WIDE R182, R3, 0x2, R182 ;  /* 0x0000000203b67825 */ /* 0x000fc800078e02b6 */
[----:B------:R-:W-:Y:S02]  /*8320*/  IMAD.WIDE R174, R3, 0x2, R174 ;  /* 0x0000000203ae7825 */ /* 0x000fe400078e02ae */
[----:B------:R0:W4:Y:S02]  /*8330*/  LDG.E.U16 R182, desc[UR6][R182.64] ;  /* 0x00000006b6b67981 */ /* 0x000124000c1e1500 */
[C---:B------:R-:W-:Y:S02]  /*8340*/  IMAD R184, R217.reuse, 0xc, RZ ;  /* 0x0000000cd9b87824 */ /* 0x040fe400078e02ff */
[----:B------:R1:W3:Y:S01]  /*8350*/  LDG.E.U16 R174, desc[UR6][R174.64] ;  /* 0x00000006aeae7981 */ /* 0x0002e2000c1e1500 */
[C---:B0-----:R-:W-:Y:S02]  /*8360*/  IMAD R183, R217.reuse, 0xa, RZ ;  /* 0x0000000ad9b77824 */ /* 0x041fe400078e02ff */
[----:B-1----:R-:W-:Y:S02]  /*8370*/  IMAD R175, R217, 0x14, RZ ;  /* 0x00000014d9af7824 */ /* 0x002fe400078e02ff */
[----:B------:R-:W-:-:S02]  /*8380*/  IMAD.MOV.U32 R233, RZ, RZ, R245 ;  /* 0x000000ffffe97224 */ /* 0x000fc400078e00f5 */
[C---:B------:R-:W-:Y:S02]  /*8390*/  IMAD R178, R217.reuse, 0x12, RZ ;  /* 0x00000012d9b27824 */ /* 0x040fe400078e02ff */
[----:B------:R-:W-:Y:S02]  /*83a0*/  IMAD R194, R217, 0xd, RZ ;  /* 0x0000000dd9c27824 */ /* 0x000fe400078e02ff */
[--C-:B------:R-:W-:Y:S02]  /*83b0*/  IMAD.IADD R234, R236, 0x1, R218.reuse ;  /* 0x00000001ecea7824 */ /* 0x100fe400078e02da */
[----:B------:R-:W-:-:S03]  /*83c0*/  IMAD.IADD R228, R211, 0x1, R218 ;  /* 0x00000001d3e47824 */ /* 0x000fc600078e02da */
[----:B------:R-:W-:Y:S01]  /*83d0*/  STL [R1+0x160], R234 ;  /* 0x000160ea01007387 */ /* 0x000fe20000100800 */
[----:B--2---:R-:W-:-:S03]  /*83e0*/  IMAD.IADD R22, R222, 0x1, R218 ;  /* 0x00000001de167824 */ /* 0x004fc600078e02da */
[----:B------:R-:W-:Y:S04]  /*83f0*/  STL [R1+0x158], R232 ;  /* 0x000158e801007387 */ /* 0x000fe80000100800 */
[----:B------:R-:W-:Y:S04]  /*8400*/  STL [R1+0x150], R230 ;  /* 0x000150e601007387 */ /* 0x000fe80000100800 */
[----:B------:R-:W-:Y:S04]  /*8410*/  STL [R1+0x148], R228 ;  /* 0x000148e401007387 */ /* 0x000fe80000100800 */
[----:B------:R-:W-:Y:S04]  /*8420*/  STL [R1+0x140], R22 ;  /* 0x0001401601007387 */ /* 0x000fe80000100800 */
[----:B------:R-:W-:Y:S04]  /*8430*/  STL [R1+0x138], R20 ;  /* 0x0001381401007387 */ /* 0x000fe80000100800 */
[----:B------:R0:W-:Y:S02]  /*8440*/  STL [R1+0x130], R18 ;  /* 0x0001301201007387 */ /* 0x0001e40000100800 */
[----:B0-----:R-:W-:-:S05]  /*8450*/  IMAD R18, R217, 0x8a, RZ ;  /* 0x0000008ad9127824 */ /* 0x001fca00078e02ff */
[----:B------:R-:W-:Y:S01]  /*8460*/  IADD3 R18, P0, R18, R218, RZ ;  /* 0x000000da12127210 */ /* 0x000fe20007f1e0ff */
[----:B------:R-:W-:-:S03]  /*8470*/  IMAD R20, R217, 0x4b, RZ ;  /* 0x0000004bd9147824 */ /* 0x000fc600078e02ff */
[-C--:B------:R-:W-:Y:S02]  /*8480*/  LEA.HI.X.SX32 R19, R7, R219.reuse, 0x1, P0 ;  /* 0x000000db07137211 */ /* 0x080fe400000f0eff */
[-C--:B------:R-:W-:Y:S02]  /*8490*/  LEA.HI.X.SX32 R7, R21, R219.reuse, 0x1, P4 ;  /* 0x000000db15077211 */ /* 0x080fe400020f0eff */
[----:B------:R-:W-:Y:S01]  /*84a0*/  LEA.HI.X.SX32 R11, R20, R219, 0x1, P3 ;  /* 0x000000db140b7211 */ /* 0x000fe200018f0eff */
[----:B------:R-:W-:-:S04]  /*84b0*/  IMAD.WIDE R18, R3, 0x2, R18 ;  /* 0x0000000203127825 */ /* 0x000fc800078e0212 */
[C---:B------:R-:W-:Y:S01]  /*84c0*/  IMAD.WIDE R6, R3.reuse, 0x2, R6 ;  /* 0x0000000203067825 */ /* 0x040fe200078e0206 */
[----:B------:R0:W2:Y:S03]  /*84d0*/  LDG.E.U16 R21, desc[UR6][R18.64] ;  /* 0x0000000612157981 */ /* 0x0000a6000c1e1500 */
[C---:B------:R-:W-:Y:S01]  /*84e0*/  IMAD.WIDE R10, R3.reuse, 0x2, R10 ;  /* 0x00000002030a7825 */ /* 0x040fe200078e020a */
[----:B------:R1:W2:Y:S03]  /*84f0*/  LDG.E.U16 R20, desc[UR6][R6.64] ;  /* 0x0000000606147981 */ /* 0x0002a6000c1e1500 */
[----:B------:R-:W-:Y:S01]  /*8500*/  IMAD.WIDE R22, R3, 0x2, R22 ;  /* 0x0000000203167825 */ /* 0x000fe200078e0216 */
[----:B------:R1:W2:Y:S03]  /*8510*/  LDG.E.U16 R161, desc[UR6][R10.64] ;  /* 0x000000060aa17981 */ /* 0x0002a6000c1e1500 */
[C---:B0-----:R-:W-:Y:S01]  /*8520*/  IMAD R18, R217.reuse, 0xa2, RZ ;  /* 0x000000a2d9127824 */ /* 0x041fe200078e02ff */
[----:B------:R-:W-:Y:S01]  /*8530*/  IADD3 R14, P3, R14, R218, RZ ;  /* 0x000000da0e0e7210 */ /* 0x000fe20007f7e0ff */
[----:B------:R0:W2:Y:S01]  /*8540*/  LDG.E.U16 R22, desc[UR6][R22.64] ;  /* 0x0000000616167981 */ /* 0x0000a2000c1e1500 */
[----:B-1----:R-:W-:-:S02]  /*8550*/  IMAD R6, R217, 0x9e, RZ ;  /* 0x0000009ed9067824 */ /* 0x002fc400078e02ff */
[-C--:B------:R-:W-:Y:S01]  /*8560*/  IADD3 R18, P1, R18, R218.reuse, RZ ;  /* 0x000000da12127210 */ /* 0x080fe20007f3e0ff */
[C---:B------:R-:W-:Y:S02]  /*8570*/  IMAD R10, R217.reuse, 0xae, RZ ;  /* 0x000000aed90a7824 */ /* 0x040fe400078e02ff */
[C---:B------:R-:W-:Y:S01]  /*8580*/  IMAD R11, R217.reuse, 0x55, RZ ;  /* 0x00000055d90b7824 */ /* 0x040fe200078e02ff */
[-C--:B------:R-:W-:Y:S01]  /*8590*/  IADD3 R6, P0, R6, R218.reuse, RZ ;  /* 0x000000da06067210 */ /* 0x080fe20007f1e0ff */
[----:B------:R-:W-:Y:S01]  /*85a0*/  IMAD R7, R217, 0x4f, RZ ;  /* 0x0000004fd9077824 */ /* 0x000fe200078e02ff */
[-C--:B------:R-:W-:Y:S01]  /*85b0*/  LEA.HI.X.SX32 R19, R17, R219.reuse, 0x1, P1 ;  /* 0x000000db11137211 */ /* 0x080fe200008f0eff */
[----:B0-----:R-:W-:Y:S01]  /*85c0*/  IMAD R23, R217, 0x57, RZ ;  /* 0x00000057d9177824 */ /* 0x001fe200078e02ff */
[----:B------:R-:W-:Y:S02]  /*85d0*/  IADD3 R10, P4, R10, R218, RZ ;  /* 0x000000da0a0a7210 */ /* 0x000fe40007f9e0ff */
[----:B------:R-:W-:-:S02]  /*85e0*/  LEA.HI.X.SX32 R17, R15, R219, 0x1, P2 ;  /* 0x000000db0f117211 */ /* 0x000fc400010f0eff */
[-C--:B------:R-:W-:Y:S02]  /*85f0*/  LEA.HI.X.SX32 R15, R11, R219.reuse, 0x1, P3 ;  /* 0x000000db0b0f7211 */ /* 0x080fe400018f0eff */
[-C--:B------:R-:W-:Y:S01]  /*8600*/  LEA.HI.X.SX32 R7, R7, R219.reuse, 0x1, P0 ;  /* 0x000000db07077211 */ /* 0x080fe200000f0eff */
[----:B------:R-:W-:Y:S01]  /*8610*/  IMAD.WIDE R18, R3, 0x2, R18 ;  /* 0x0000000203127825 */ /* 0x000fe200078e0212 */
[----:B------:R-:W-:-:S03]  /*8620*/  LEA.HI.X.SX32 R11, R23, R219, 0x1, P4 ;  /* 0x000000db170b7211 */ /* 0x000fc600020f0eff */
[C---:B------:R-:W-:Y:S01]  /*8630*/  IMAD.WIDE R16, R3.reuse, 0x2, R16 ;  /* 0x0000000203107825 */ /* 0x040fe200078e0210 */
[----:B------:R-:W2:Y:S03]  /*8640*/  LDG.E.U16 R172, desc[UR6][R18.64] ;  /* 0x0000000612ac7981 */ /* 0x000ea6000c1e1500 */
[C---:B------:R-:W-:Y:S01]  /*8650*/  IMAD.WIDE R14, R3.reuse, 0x2, R14 ;  /* 0x00000002030e7825 */ /* 0x040fe200078e020e */
[----:B------:R0:W2:Y:S03]  /*8660*/  LDG.E.U16 R160, desc[UR6][R16.64] ;  /* 0x0000000610a07981 */ /* 0x0000a6000c1e1500 */
[C---:B------:R-:W-:Y:S01]  /*8670*/  IMAD.WIDE R6, R3.reuse, 0x2, R6 ;  /* 0x0000000203067825 */ /* 0x040fe200078e0206 */
[----:B------:R1:W2:Y:S03]  /*8680*/  LDG.E.U16 R19, desc[UR6][R14.64] ;  /* 0x000000060e137981 */ /* 0x0002a6000c1e1500 */
[----:B------:R-:W-:Y:S01]  /*8690*/  IMAD.WIDE R10, R3, 0x2, R10 ;  /* 0x00000002030a7825 */ /* 0x000fe200078e020a */
[----:B------:R-:W-:Y:S01]  /*86a0*/  IADD3 R152, P1, R152, R218, RZ ;  /* 0x000000da98987210 */ /* 0x000fe20007f3e0ff */
[----:B------:R-:W2:Y:S02]  /*86b0*/  LDG.E.U16 R7, desc[UR6][R6.64] ;  /* 0x0000000606077981 */ /* 0x000ea4000c1e1500 */
[----:B0-----:R-:W-:-:S02]  /*86c0*/  IMAD R16, R217, 0xb6, RZ ;  /* 0x000000b6d9107824 */ /* 0x001fc400078e02ff */
[C---:B------:R-:W-:Y:S02]  /*86d0*/  IMAD R17, R217.reuse, 0x59, RZ ;  /* 0x00000059d9117824 */ /* 0x040fe400078e02ff */
[C---:B-1----:R-:W-:Y:S01]  /*86e0*/  IMAD R14, R217.reuse, 0xba, RZ ;  /* 0x000000bad90e7824 */ /* 0x042fe200078e02ff */
[-C--:B------:R-:W-:Y:S01]  /*86f0*/  IADD3 R156, P0, R156, R218.reuse, RZ ;  /* 0x000000da9c9c7210 */ /* 0x080fe20007f1e0ff */
[C---:B------:R-:W-:Y:S01]  /*8700*/  IMAD R15, R217.reuse, 0x5b, RZ ;  /* 0x0000005bd90f7824 */ /* 0x040fe200078e02ff */
[----:B------:R0:W2:Y:S01]  /*8710*/  LDG.E.U16 R6, desc[UR6][R10.64] ;  /* 0x000000060a067981 */ /* 0x0000a2000c1e1500 */
[-C--:B------:R-:W-:Y:S02]  /*8720*/  IADD3 R16, P2, R16, R218.reuse, RZ ;  /* 0x000000da10107210 */ /* 0x080fe40007f5e0ff */
[----:B------:R-:W-:Y:S01]  /*8730*/  IADD3 R14, P3, R14, R218, RZ ;  /* 0x000000da0e0e7210 */ /* 0x000fe20007f7e0ff */
[----:B------:R-:W-:Y:S01]  /*8740*/  IMAD R18, R217, 0x61, RZ ;  /* 0x00000061d9127824 */ /* 0x000fe200078e02ff */
[----:B------:R-:W-:Y:S01]  /*8750*/  LEA.HI.X.SX32 R153, R17, R219, 0x1, P1 ;  /* 0x000000db11997211 */ /* 0x000fe200008f0eff */
[----:B0-----:R-:W-:-:S02]  /*8760*/  IMAD R10, R217, 0xc2, RZ ;  /* 0x000000c2d90a7824 */ /* 0x001fc400078e02ff */
[----:B------:R-:W-:Y:S01]  /*8770*/  IMAD R11, R217, 0x5d, RZ ;  /* 0x0000005dd90b7824 */ /* 0x000fe200078e02ff */
[-C--:B------:R-:W-:Y:S02]  /*8780*/  LEA.HI.X.SX32 R157, R12, R219.reuse, 0x1, P0 ;  /* 0x000000db0c9d7211 */ /* 0x080fe400000f0eff */
[----:B------:R-:W-:Y:S02]  /*8790*/  IADD3 R10, P4, R10, R218, RZ ;  /* 0x000000da0a0a7210 */ /* 0x000fe40007f9e0ff */
[-C--:B------:R-:W-:Y:S02]  /*87a0*/  LEA.HI.X.SX32 R17, R15, R219.reuse, 0x1, P2 ;  /* 0x000000db0f117211 */ /* 0x080fe400010f0eff */
[-C--:B------:R-:W-:Y:S01]  /*87b0*/  LEA.HI.X.SX32 R15, R11, R219.reuse, 0x1, P3 ;  /* 0x000000db0b0f7211 */ /* 0x080fe200018f0eff */
[----:B------:R-:W-:Y:S01]  /*87c0*/  IMAD.WIDE R156, R3, 0x2, R156 ;  /* 0x00000002039c7825 */ /* 0x000fe200078e029c */
[----:B------:R-:W-:-:S03]  /*87d0*/  LEA.HI.X.SX32 R11, R18, R219, 0x1, P4 ;  /* 0x000000db120b7211 */ /* 0x000fc600020f0eff */
[C---:B------:R-:W-:Y:S01]  /*87e0*/  IMAD.WIDE R152, R3.reuse, 0x2, R152 ;  /* 0x0000000203987825 */ /* 0x040fe200078e0298 */
[----:B------:R0:W3:Y:S03]  /*87f0*/  LDG.E.U16 R179, desc[UR6][R156.64] ;  /* 0x000000069cb37981 */ /* 0x0000e6000c1e1500 */
[C---:B------:R-:W-:Y:S01]  /*8800*/  IMAD.WIDE R14, R3.reuse, 0x2, R14 ;  /* 0x00000002030e7825 */ /* 0x040fe200078e020e */
[----:B------:R1:W2:Y:S03]  /*8810*/  LDG.E.U16 R171, desc[UR6][R152.64] ;  /* 0x0000000698ab7981 */ /* 0x0002a6000c1e1500 */
[C---:B------:R-:W-:Y:S01]  /*8820*/  IMAD.WIDE R16, R3.reuse, 0x2, R16 ;  /* 0x0000000203107825 */ /* 0x040fe200078e0210 */
[----:B------:R4:W2:Y:S03]  /*8830*/  LDG.E.U16 R18, desc[UR6][R14.64] ;  /* 0x000000060e127981 */ /* 0x0008a6000c1e1500 */
[----:B------:R-:W-:Y:S01]  /*8840*/  IMAD.WIDE R10, R3, 0x2, R10 ;  /* 0x00000002030a7825 */ /* 0x000fe200078e020a */
[----:B------:R4:W2:Y:S03]  /*8850*/  LDG.E.U16 R159, desc[UR6][R16.64] ;  /* 0x00000006109f7981 */ /* 0x0008a6000c1e1500 */
[C---:B0-----:R-:W-:Y:S01]  /*8860*/  IMAD R156, R217.reuse, 0xc6, RZ ;  /* 0x000000c6d99c7824 */ /* 0x041fe200078e02ff */
[----:B------:R0:W2:Y:S01]  /*8870*/  LDG.E.U16 R170, desc[UR6][R10.64] ;  /* 0x000000060aaa7981 */ /* 0x0000a2000c1e1500 */
[----:B-1----:R-:W-:-:S02]  /*8880*/  IMAD R152, R217, 0xd2, RZ ;  /* 0x000000d2d9987824 */ /* 0x002fc400078e02ff */
[----:B------:R-:W-:-:S04]  /*8890*/  IMAD.WIDE R154, R3, 0x2, R228 ;  /* 0x00000002039a7825 */ /* 0x000fc800078e02e4 */
[C---:B----4-:R-:W-:Y:S02]  /*88a0*/  IMAD R14, R217.reuse, 0xd6, RZ ;  /* 0x000000d6d90e7824 */ /* 0x050fe400078e02ff */
[C---:B------:R-:W-:Y:S01]  /*88b0*/  IMAD R16, R217.reuse, 0xca, RZ ;  /* 0x000000cad9107824 */ /* 0x040fe200078e02ff */
[-C--:B------:R-:W-:Y:S01]  /*88c0*/  IADD3 R156, P0, R156, R218.reuse, RZ ;  /* 0x000000da9c9c7210 */ /* 0x080fe20007f1e0ff */
[C---:B0-----:R-:W-:Y:S01]  /*88d0*/  IMAD R11, R217.reuse, 0x63, RZ ;  /* 0x00000063d90b7824 */ /* 0x041fe200078e02ff */
[-C--:B------:R-:W-:Y:S01]  /*88e0*/  IADD3 R152, P2, R152, R218.reuse, RZ ;  /* 0x000000da98987210 */ /* 0x080fe20007f5e0ff */
[C---:B------:R-:W-:Y:S02]  /*88f0*/  IMAD R15, R217.reuse, 0x69, RZ ;  /* 0x00000069d90f7824 */ /* 0x040fe400078e02ff */
[C---:B------:R-:W-:Y:S01]  /*8900*/  IMAD R10, R217.reuse, 0xda, RZ ;  /* 0x000000dad90a7824 */ /* 0x040fe200078e02ff */
[-C--:B------:R-:W-:Y:S01]  /*8910*/  IADD3 R14, P3, R14, R218.reuse, RZ ;  /* 0x000000da0e0e7210 */ /* 0x080fe20007f7e0ff */
[C---:B------:R-:W-:Y:S01]  /*8920*/  IMAD R23, R217.reuse, 0x6b, RZ ;  /* 0x0000006bd9177824 */ /* 0x040fe200078e02ff */
[----:B------:R0:W4:Y:S01]  /*8930*/  LDG.E.U16 R154, desc[UR6][R154.64] ;  /* 0x000000069a9a7981 */ /* 0x000122000c1e1500 */
[----:B------:R-:W-:Y:S01]  /*8940*/  IMAD R12, R217, 0x65, RZ ;  /* 0x00000065d90c7824 */ /* 0x000fe200078e02ff */
[----:B------:R-:W-:-:S02]  /*8950*/  IADD3 R16, P1, R16, R218, RZ ;  /* 0x000000da10107210 */ /* 0x000fc40007f3e0ff */
[----:B------:R-:W-:Y:S02]  /*8960*/  IADD3 R10, P4, R10, R218, RZ ;  /* 0x000000da0a0a7210 */ /* 0x000fe40007f9e0ff */
[-C--:B------:R-:W-:Y:S02]  /*8970*/  LEA.HI.X.SX32 R157, R11, R219.reuse, 0x1, P0 ;  /* 0x000000db0b9d7211 */ /* 0x080fe400000f0eff */
[-C--:B------:R-:W-:Y:S01]  /*8980*/  LEA.HI.X.SX32 R153, R15, R219.reuse, 0x1, P2 ;  /* 0x000000db0f997211 */ /* 0x080fe200010f0eff */
[----:B0-----:R-:W-:Y:S01]  /*8990*/  IMAD R155, R217, 0x6d, RZ ;  /* 0x0000006dd99b7824 */ /* 0x001fe200078e02ff */
[-C--:B------:R-:W-:Y:S02]  /*89a0*/  LEA.HI.X.SX32 R15, R23, R219.reuse, 0x1, P3 ;  /* 0x000000db170f7211 */ /* 0x080fe400018f0eff */
[-C--:B------:R-:W-:Y:S01]  /*89b0*/  LEA.HI.X.SX32 R17, R12, R219.reuse, 0x1, P1 ;  /* 0x000000db0c117211 */ /* 0x080fe200008f0eff */
[----:B------:R-:W-:Y:S01]  /*89c0*/  IMAD.WIDE R156, R3, 0x2, R156 ;  /* 0x00000002039c7825 */ /* 0x000fe200078e029c */
[----:B------:R-:W-:-:S03]  /*89d0*/  LEA.HI.X.SX32 R11, R155, R219, 0x1, P4 ;  /* 0x000000db9b0b7211 */ /* 0x000fc600020f0eff */
[C---:B------:R-:W-:Y:S01]  /*89e0*/  IMAD.WIDE R14, R3.reuse, 0x2, R14 ;  /* 0x00000002030e7825 */ /* 0x040fe200078e020e */
[----:B------:R-:W4:Y:S03]  /*89f0*/  LDG.E.U16 R158, desc[UR6][R156.64] ;  /* 0x000000069c9e7981 */ /* 0x000f26000c1e1500 */
[----:B------:R-:W-:-:S04]  /*8a00*/  IMAD.WIDE R16, R3, 0x2, R16 ;  /* 0x0000000203107825 */ /* 0x000fc800078e0210 */
[C---:B------:R-:W-:Y:S02]  /*8a10*/  IMAD.WIDE R10, R3.reuse, 0x2, R10 ;  /* 0x00000002030a7825 */ /* 0x040fe400078e020a */
[----:B------:R-:W4:Y:S04]  /*8a20*/  LDG.E.U16 R17, desc[UR6][R16.64] ;  /* 0x0000000610117981 */ /* 0x000f28000c1e1500 */
[----:B------:R0:W4:Y:S01]  /*8a30*/  LDG.E.U16 R157, desc[UR6][R14.64] ;  /* 0x000000060e9d7981 */ /* 0x000122000c1e1500 */
[----:B------:R-:W-:-:S03]  /*8a40*/  IMAD.WIDE R152, R3, 0x2, R152 ;  /* 0x0000000203987825 */ /* 0x000fc600078e0298 */
[----:B------:R1:W4:Y:S01]  /*8a50*/  LDG.E.U16 R16, desc[UR6][R10.64] ;  /* 0x000000060a107981 */ /* 0x000322000c1e1500 */
[C---:B0-----:R-:W-:Y:S01]  /*8a60*/  IMAD R14, R217.reuse, 0xea, RZ ;  /* 0x000000ead90e7824 */ /* 0x041fe200078e02ff */
[-C--:B------:R-:W-:Y:S01]  /*8a70*/  IADD3 R166, P0, R166, R218.reuse, RZ ;  /* 0x000000daa6a67210 */ /* 0x080fe20007f1e0ff */
[C---:B------:R-:W-:Y:S01]  /*8a80*/  IMAD R15, R217.reuse, 0x75, RZ ;  /* 0x00000075d90f7824 */ /* 0x040fe200078e02ff */
[----:B------:R0:W4:Y:S01]  /*8a90*/  LDG.E.U16 R169, desc[UR6][R152.64] ;  /* 0x0000000698a97981 */ /* 0x000122000c1e1500 */
[C---:B-1----:R-:W-:Y:S01]  /*8aa0*/  IMAD R10, R217.reuse, 0xf6, RZ ;  /* 0x000000f6d90a7824 */ /* 0x042fe200078e02ff */
[-C--:B------:R-:W-:Y:S01]  /*8ab0*/  IADD3 R14, P2, R14, R218.reuse, RZ ;  /* 0x000000da0e0e7210 */ /* 0x080fe20007f5e0ff */
[C---:B------:R-:W-:Y:S02]  /*8ac0*/  IMAD R11, R217.reuse, 0x71, RZ ;  /* 0x00000071d90b7824 */ /* 0x040fe400078e02ff */
[----:B------:R-:W-:Y:S01]  /*8ad0*/  IMAD R155, R217, 0x7b, RZ ;  /* 0x0000007bd99b7824 */ /* 0x000fe200078e02ff */
[----:B------:R-:W-:-:S02]  /*8ae0*/  IADD3 R10, P4, R10, R218, RZ ;  /* 0x000000da0a0a7210 */ /* 0x000fc40007f9e0ff */
[-C--:B------:R-:W-:Y:S01]  /*8af0*/  LEA.HI.X.SX32 R15, R15, R219.reuse, 0x1, P2 ;  /* 0x000000db0f0f7211 */ /* 0x080fe200010f0eff */
[----:B0-----:R-:W-:Y:S01]  /*8b00*/  IMAD R152, R217, 0xf2, RZ ;  /* 0x000000f2d9987824 */ /* 0x001fe200078e02ff */
[-C--:B------:R-:W-:Y:S02]  /*8b10*/  LEA.HI.X.SX32 R167, R11, R219.reuse, 0x1, P0 ;  /* 0x000000db0ba77211 */ /* 0x080fe400000f0eff */
[----:B------:R-:W-:Y:S01]  /*8b20*/  LEA.HI.X.SX32 R11, R155, R219, 0x1, P4 ;  /* 0x000000db9b0b7211 */ /* 0x000fe200020f0eff */
[----:B------:R-:W-:Y:S01]  /*8b30*/  IMAD R12, R217, 0x79, RZ ;  /* 0x00000079d90c7824 */ /* 0x000fe200078e02ff */
[-C--:B------:R-:W-:Y:S01]  /*8b40*/  IADD3 R152, P3, R152, R218.reuse, RZ ;  /* 0x000000da98987210 */ /* 0x080fe20007f7e0ff */
[----:B------:R-:W-:Y:S01]  /*8b50*/  IMAD.WIDE R14, R3, 0x2, R14 ;  /* 0x00000002030e7825 */ /* 0x000fe200078e020e */
[----:B------:R-:W-:-:S03]  /*8b60*/  IADD3 R164, P1, R164, R218, RZ ;  /* 0x000000daa4a47210 */ /* 0x000fc60007f3e0ff */
[C---:B------:R-:W-:Y:S01]  /*8b70*/  IMAD.WIDE R10, R3.reuse, 0x2, R10 ;  /* 0x00000002030a7825 */ /* 0x040fe200078e020a */
[-C--:B------:R-:W-:Y:S01]  /*8b80*/  LEA.HI.X.SX32 R153, R12, R219.reuse, 0x1, P3 ;  /* 0x000000db0c997211 */ /* 0x080fe200018f0eff */
[----:B------:R0:W4:Y:S02]  /*8b90*/  LDG.E.U16 R15, desc[UR6][R14.64] ;  /* 0x000000060e0f7981 */ /* 0x000124000c1e1500 */
[----:B------:R-:W-:Y:S02]  /*8ba0*/  IMAD.WIDE R166, R3, 0x2, R166 ;  /* 0x0000000203a67825 */ /* 0x000fe400078e02a6 */
[----:B------:R1:W4:Y:S02]  /*8bb0*/  LDG.E.U16 R155, desc[UR6][R10.64] ;  /* 0x000000060a9b7981 */ /* 0x000324000c1e1500 */
[C---:B------:R-:W-:Y:S02]  /*8bc0*/  IMAD R23, R217.reuse, 0x73, RZ ;  /* 0x00000073d9177824 */ /* 0x040fe400078e02ff */
[C---:B------:R-:W-:Y:S01]  /*8bd0*/  IMAD R12, R217.reuse, 0xe, RZ ;  /* 0x0000000ed90c7824 */ /* 0x040fe200078e02ff */
[----:B------:R1:W4:Y:S01]  /*8be0*/  LDG.E.U16 R168, desc[UR6][R166.64] ;  /* 0x00000006a6a87981 */ /* 0x000322000c1e1500 */
[----:B0-----:R-:W-:Y:S01]  /*8bf0*/  IMAD R14, R217, 0x6, RZ ;  /* 0x00000006d90e7824 */ /* 0x001fe200078e02ff */
[----:B------:R-:W-:Y:S01]  /*8c00*/  LEA.HI.X.SX32 R165, R23, R219, 0x1, P1 ;  /* 0x000000db17a57211 */ /* 0x000fe200008f0eff */
[C---:B------:R-:W-:Y:S01]  /*8c10*/  IMAD R23, R217.reuse, 0x3, RZ ;  /* 0x00000003d9177824 */ /* 0x040fe200078e02ff */
[-C--:B------:R-:W-:Y:S01]  /*8c20*/  IADD3 R180, P0, R180, R218.reuse, RZ ;  /* 0x000000dab4b47210 */ /* 0x080fe20007f1e0ff */
[----:B-1----:R-:W-:Y:S01]  /*8c30*/  IMAD R11, R217, 0x7d, RZ ;  /* 0x0000007dd90b7824 */ /* 0x002fe200078e02ff */
[----:B------:R-:W-:-:S02]  /*8c40*/  IADD3 R10, P4, R12, R218, RZ ;  /* 0x000000da0c0a7210 */ /* 0x000fc40007f9e0ff */
[-C--:B------:R-:W-:Y:S01]  /*8c50*/  IADD3 R176, P1, R14, R218.reuse, RZ ;  /* 0x000000da0eb07210 */ /* 0x080fe20007f3e0ff */
[----:B------:R-:W-:Y:S01]  /*8c60*/  IMAD R166, R217, 0x7, RZ ;  /* 0x00000007d9a67824 */ /* 0x000fe200078e02ff */
[-C--:B------:R-:W-:Y:S01]  /*8c70*/  LEA.HI.X.SX32 R181, R11, R219.reuse, 0x1, P0 ;  /* 0x000000db0bb57211 */ /* 0x080fe200000f0eff */
[----:B------:R-:W-:Y:S01]  /*8c80*/  IMAD.WIDE R152, R3, 0x2, R152 ;  /* 0x0000000203987825 */ /* 0x000fe200078e0298 */
[-C--:B------:R-:W-:Y:S02]  /*8c90*/  LEA.HI.X.SX32 R177, R23, R219.reuse, 0x1, P1 ;  /* 0x000000db17b17211 */ /* 0x080fe400008f0eff */
[-C--:B------:R-:W-:Y:S01]  /*8ca0*/  LEA.HI.X.SX32 R11, R166, R219.reuse, 0x1, P4 ;  /* 0x000000dba60b7211 */ /* 0x080fe200020f0eff */
[C---:B------:R-:W-:Y:S01]  /*8cb0*/  IMAD.WIDE R164, R3.reuse, 0x2, R164 ;  /* 0x0000000203a47825 */ /* 0x040fe200078e02a4 */
[----:B------:R0:W4:Y:S03]  /*8cc0*/  LDG.E.U16 R167, desc[UR6][R152.64] ;  /* 0x0000000698a77981 */ /* 0x000126000c1e1500 */
[C---:B------:R-:W-:Y:S01]  /*8cd0*/  IMAD.WIDE R10, R3.reuse, 0x2, R10 ;  /* 0x00000002030a7825 */ /* 0x040fe200078e020a */
[----:B------:R1:W4:Y:S03]  /*8ce0*/  LDG.E.U16 R156, desc[UR6][R164.64] ;  /* 0x00000006a49c7981 */ /* 0x000326000c1e1500 */
[----:B------:R-:W-:Y:S01]  /*8cf0*/  IMAD.WIDE R176, R3, 0x2, R176 ;  /* 0x0000000203b07825 */ /* 0x000fe200078e02b0 */
[----:B------:R1:W4:Y:S03]  /*8d00*/  LDG.E.U16 R241, desc[UR6][R10.64] ;  /* 0x000000060af17981 */ /* 0x000326000c1e1500 */
[----:B0-----:R-:W-:Y:S01]  /*8d10*/  IMAD R153, R217, 0x5, RZ ;  /* 0x00000005d9997824 */ /* 0x001fe200078e02ff */
[-C--:B------:R-:W-:Y:S01]  /*8d20*/  IADD3 R152, P3, R184, R218.reuse, RZ ;  /* 0x000000dab8987210 */ /* 0x080fe20007f7e0ff */
[----:B------:R-:W-:Y:S01]  /*8d30*/  IMAD.WIDE R180, R3, 0x2, R180 ;  /* 0x0000000203b47825 */ /* 0x000fe200078e02b4 */
[-C--:B-1----:R-:W-:Y:S01]  /*8d40*/  IADD3 R164, P2, R183, R218.reuse, RZ ;  /* 0x000000dab7a47210 */ /* 0x082fe20007f5e0ff */
[----:B------:R0:W4:Y:S03]  /*8d50*/  LDG.E.U16 R245, desc[UR6][R176.64] ;  /* 0x00000006b0f57981 */ /* 0x000126000c1e1500 */
[-C--:B------:R-:W-:Y:S01]  /*8d60*/  LEA.HI.X.SX32 R165, R153, R219.reuse, 0x1, P2 ;  /* 0x000000db99a57211 */ /* 0x080fe200010f0eff */
[C---:B------:R-:W-:Y:S01]  /*8d70*/  IMAD R10, R217.reuse, 0x1a, RZ ;  /* 0x0000001ad90a7824 */ /* 0x040fe200078e02ff */
[----:B------:R-:W-:Y:S01]  /*8d80*/  LEA.HI.X.SX32 R153, R14, R219, 0x1, P3 ;  /* 0x000000db0e997211 */ /* 0x000fe200018f0eff */
[----:B------:R-:W-:Y:S01]  /*8d90*/  IMAD R11, R217, 0x9, RZ ;  /* 0x00000009d90b7824 */ /* 0x000fe200078e02ff */
[----:B------:R1:W4:Y:S01]  /*8da0*/  LDG.E.U16 R14, desc[UR6][R180.64] ;  /* 0x00000006b40e7981 */ /* 0x000322000c1e1500 */
[-C--:B0-----:R-:W-:Y:S01]  /*8db0*/  IADD3 R176, P1, R175, R218.reuse, RZ ;  /* 0x000000daafb07210 */ /* 0x081fe20007f3e0ff */
[----:B------:R-:W-:Y:S01]  /*8dc0*/  IMAD.WIDE R152, R3, 0x2, R152 ;  /* 0x0000000203987825 */ /* 0x000fe200078e0298 */
[----:B------:R-:W-:-:S02]  /*8dd0*/  IADD3 R10, P4, R10, R218, RZ ;  /* 0x000000da0a0a7210 */ /* 0x000fc40007f9e0ff */
[-C--:B------:R-:W-:Y:S01]  /*8de0*/  LEA.HI.X.SX32 R177, R183, R219.reuse, 0x1, P1 ;  /* 0x000000dbb7b17211 */ /* 0x080fe200008f0eff */
[----:B------:R-:W-:Y:S01]  /*8df0*/  IMAD.WIDE R164, R3, 0x2, R164 ;  /* 0x0000000203a47825 */ /* 0x000fe200078e02a4 */
[----:B------:R0:W4:Y:S01]  /*8e00*/  LDG.E.U16 R243, desc[UR6][R152.64] ;  /* 0x0000000698f37981 */ /* 0x000122000c1e1500 */
[----:B-1----:R-:W-:Y:S02]  /*8e10*/  IADD3 R180, P0, R178, R218, RZ ;  /* 0x000000dab2b47210 */ /* 0x002fe40007f1e0ff */
[C---:B------:R-:W-:Y:S01]  /*8e20*/  IMAD R166, R217.reuse, 0x16, RZ ;  /* 0x00000016d9a67824 */ /* 0x040fe200078e02ff */
[----:B------:R1:W4:Y:S01]  /*8e30*/  LDG.E.U16 R244, desc[UR6][R164.64] ;  /* 0x00000006a4f47981 */ /* 0x000322000c1e1500 */
[----:B------:R-:W-:Y:S01]  /*8e40*/  IMAD R23, R217, 0x18, RZ ;  /* 0x00000018d9177824 */ /* 0x000fe200078e02ff */
[-C--:B------:R-:W-:Y:S01]  /*8e50*/  LEA.HI.X.SX32 R181, R11, R219.reuse, 0x1, P0 ;  /* 0x000000db0bb57211 */ /* 0x080fe200000f0eff */
[----:B------:R-:W-:Y:S01]  /*8e60*/  IMAD.WIDE R176, R3, 0x2, R176 ;  /* 0x0000000203b07825 */ /* 0x000fe200078e02b0 */
[----:B------:R-:W-:-:S03]  /*8e70*/  LEA.HI.X.SX32 R11, R194, R219, 0x1, P4 ;  /* 0x000000dbc20b7211 */ /* 0x000fc600020f0eff */
[----:B0-----:R-:W-:Y:S01]  /*8e80*/  IMAD R153, R217, 0xb, RZ ;  /* 0x0000000bd9997824 */ /* 0x001fe200078e02ff */
[-C--:B------:R-:W-:Y:S02]  /*8e90*/  IADD3 R152, P3, R23, R218.reuse, RZ ;  /* 0x000000da17987210 */ /* 0x080fe40007f7e0ff */
[----:B-1----:R-:W-:Y:S01]  /*8ea0*/  IADD3 R164, P2, R166, R218, RZ ;  /* 0x000000daa6a47210 */ /* 0x002fe20007f5e0ff */
[C---:B------:R-:W-:Y:S02]  /*8eb0*/  IMAD.WIDE R198, R3.reuse, 0x2, R234 ;  /* 0x0000000203c67825 */ /* 0x040fe400078e02ea */
[----:B------:R0:W4:Y:S02]  /*8ec0*/  LDG.E.U16 R235, desc[UR6][R176.64] ;  /* 0x00000006b0eb7981 */ /* 0x000124000c1e1500 */
[----:B------:R-:W-:Y:S01]  /*8ed0*/  IMAD.WIDE R10, R3, 0x2, R10 ;  /* 0x00000002030a7825 */ /* 0x000fe200078e020a */
[-C--:B------:R-:W-:Y:S01]  /*8ee0*/  LEA.HI.X.SX32 R165, R153, R219.reuse, 0x1, P2 ;  /* 0x000000db99a57211 */ /* 0x080fe200010f0eff */
[----:B------:R-:W2:Y:S01]  /*8ef0*/  LDG.E.U16 R198, desc[UR6][R198.64] ;  /* 0x00000006c6c67981 */ /* 0x000ea2000c1e1500 */
[----:B------:R-:W-:Y:S01]  /*8f00*/  LEA.HI.X.SX32 R153, R184, R219, 0x1, P3 ;  /* 0x000000dbb8997211 */ /* 0x000fe200018f0eff */
[----:B------:R-:W-:-:S02]  /*8f10*/  IMAD.WIDE R196, R3, 0x2, R232 ;  /* 0x0000000203c47825 */ /* 0x000fc400078e02e8 */
[----:B------:R1:W4:Y:S02]  /*8f20*/  LDG.E.U16 R232, desc[UR6][R10.64] ;  /* 0x000000060ae87981 */ /* 0x000324000c1e1500 */
[----:B0-----:R-:W-:Y:S02]  /*8f30*/  IMAD R176, R217, 0x1e, RZ ;  /* 0x0000001ed9b07824 */ /* 0x001fe400078e02ff */
[C---:B------:R-:W-:Y:S01]  /*8f40*/  IMAD.WIDE R180, R3.reuse, 0x2, R180 ;  /* 0x0000000203b47825 */ /* 0x040fe200078e02b4 */
[----:B------:R-:W4:Y:S02]  /*8f50*/  LDG.E.U16 R196, desc[UR6][R196.64] ;  /* 0x00000006c4c47981 */ /* 0x000f24000c1e1500 */
[----:B------:R-:W-:Y:S01]  /*8f60*/  IADD3 R176, P1, R176, R218, RZ ;  /* 0x000000dab0b07210 */ /* 0x000fe20007f3e0ff */
[----:B------:R-:W-:Y:S01]  /*8f70*/  IMAD.WIDE R164, R3, 0x2, R164 ;  /* 0x0000000203a47825 */ /* 0x000fe200078e02a4 */
[----:B------:R0:W2:Y:S03]  /*8f80*/  LDG.E.U16 R237, desc[UR6][R180.64] ;  /* 0x00000006b4ed7981 */ /* 0x0000a6000c1e1500 */
[C---:B-1----:R-:W-:Y:S01]  /*8f90*/  IMAD R11, R217.reuse, 0xf, RZ ;  /* 0x0000000fd90b7824 */ /* 0x042fe200078e02ff */
[----:B------:R1:W4:Y:S01]  /*8fa0*/  LDG.E.U16 R234, desc[UR6][R164.64] ;  /* 0x00000006a4ea7981 */ /* 0x000322000c1e1500 */
[----:B------:R-:W-:-:S02]  /*8fb0*/  IMAD R10, R217, 0x26, RZ ;  /* 0x00000026d90a7824 */ /* 0x000fc400078e02ff */
[----:B------:R-:W-:Y:S01]  /*8fc0*/  IMAD.WIDE R152, R3, 0x2, R152 ;  /* 0x0000000203987825 */ /* 0x000fe200078e0298 */
[----:B------:R-:W-:Y:S02]  /*8fd0*/  LEA.HI.X.SX32 R177, R11, R219, 0x1, P1 ;  /* 0x000000db0bb17211 */ /* 0x000fe400008f0eff */
[----:B------:R-:W-:Y:S01]  /*8fe0*/  IADD3 R10, P4, R10, R218, RZ ;  /* 0x000000da0a0a7210 */ /* 0x000fe20007f9e0ff */
[C---:B0-----:R-:W-:Y:S01]  /*8ff0*/  IMAD R180, R217.reuse, 0x13, RZ ;  /* 0x00000013d9b47824 */ /* 0x041fe200078e02ff */
[----:B------:R0:W4:Y:S01]  /*9000*/  LDG.E.U16 R233, desc[UR6][R152.64] ;  /* 0x0000000698e97981 */ /* 0x000122000c1e1500 */
[----:B-1----:R-:W-:-:S03]  /*9010*/  IMAD R164, R217, 0x22, RZ ;  /* 0x00000022d9a47824 */ /* 0x002fc600078e02ff */
[----:B------:R-:W-:Y:S01]  /*9020*/  LEA.HI.X.SX32 R11, R180, R219, 0x1, P4 ;  /* 0x000000dbb40b7211 */ /* 0x000fe200020f0eff */
[----:B------:R-:W-:-:S04]  /*9030*/  IMAD.WIDE R176, R3, 0x2, R176 ;  /* 0x0000000203b07825 */ /* 0x000fc800078e02b0 */
[C---:B0-----:R-:W-:Y:S01]  /*9040*/  IMAD R152, R217.reuse, 0x24, RZ ;  /* 0x00000024d9987824 */ /* 0x041fe200078e02ff */
[-C--:B------:R-:W-:Y:S01]  /*9050*/  IADD3 R164, P2, R164, R218.reuse, RZ ;  /* 0x000000daa4a47210 */ /* 0x080fe20007f5e0ff */
[----:B------:R-:W-:Y:S01]  /*9060*/  IMAD R153, R217, 0x11, RZ ;  /* 0x00000011d9997824 */ /* 0x000fe200078e02ff */
[----:B------:R0:W4:Y:S01]  /*9070*/  LDG.E.U16 R229, desc[UR6][R176.64] ;  /* 0x00000006b0e57981 */ /* 0x000122000c1e1500 */
[----:B------:R-:W-:Y:S01]  /*9080*/  IMAD.WIDE R10, R3, 0x2, R10 ;  /* 0x00000002030a7825 */ /* 0x000fe200078e020a */
[----:B------:R-:W-:Y:S02]  /*9090*/  IADD3 R152, P3, R152, R218, RZ ;  /* 0x000000da98987210 */ /* 0x000fe40007f7e0ff */
[-C--:B------:R-:W-:Y:S02]  /*90a0*/  LEA.HI.X.SX32 R165, R153, R219.reuse, 0x1, P2 ;  /* 0x000000db99a57211 */ /* 0x080fe400010f0eff */
[----:B------:R-:W-:Y:S01]  /*90b0*/  LEA.HI.X.SX32 R153, R178, R219, 0x1, P3 ;  /* 0x000000dbb2997211 */ /* 0x000fe200018f0eff */
[----:B------:R1:W4:Y:S01]  /*90c0*/  LDG.E.U16 R226, desc[UR6][R10.64] ;  /* 0x000000060ae27981 */ /* 0x000322000c1e1500 */
[----:B0-----:R-:W-:-:S02]  /*90d0*/  IMAD R176, R217, 0x2a, RZ ;  /* 0x0000002ad9b07824 */ /* 0x001fc400078e02ff */
[----:B------:R-:W-:Y:S02]  /*90e0*/  IMAD R230, R217, 0x1c, RZ ;  /* 0x0000001cd9e67824 */ /* 0x000fe400078e02ff */
[----:B------:R-:W-:Y:S01]  /*90f0*/  IMAD.WIDE R164, R3, 0x2, R164 ;  /* 0x0000000203a47825 */ /* 0x000fe200078e02a4 */
[----:B------:R-:W-:-:S03]  /*9100*/  IADD3 R176, P1, R176, R218, RZ ;  /* 0x000000dab0b07210 */ /* 0x000fc60007f3e0ff */
[----:B-1----:R-:W-:Y:S02]  /*9110*/  IMAD R11, R217, 0x15, RZ ;  /* 0x00000015d90b7824 */ /* 0x002fe400078e02ff */
[----:B------:R-:W-:Y:S01]  /*9120*/  IMAD.WIDE R152, R3, 0x2, R152 ;  /* 0x0000000203987825 */ /* 0x000fe200078e0298 */
[----:B------:R-:W-:Y:S01]  /*9130*/  IADD3 R230, P0, R230, R218, RZ ;  /* 0x000000dae6e67210 */ /* 0x000fe20007f1e0ff */
[----:B------:R0:W4:Y:S01]  /*9140*/  LDG.E.U16 R228, desc[UR6][R164.64] ;  /* 0x00000006a4e47981 */ /* 0x000122000c1e1500 */
[----:B------:R-:W-:-:S03]  /*9150*/  LEA.HI.X.SX32 R177, R11, R219, 0x1, P1 ;  /* 0x000000db0bb17211 */ /* 0x000fc600008f0eff */
[----:B------:R1:W4:Y:S01]  /*9160*/  LDG.E.U16 R227, desc[UR6][R152.64] ;  /* 0x0000000698e37981 */ /* 0x000322000c1e1500 */
[----:B------:R-:W-:Y:S01]  /*9170*/  LEA.HI.X.SX32 R231, R12, R219, 0x1, P0 ;  /* 0x000000db0ce77211 */ /* 0x000fe200000f0eff */
[----:B------:R-:W-:-:S04]  /*9180*/  IMAD.WIDE R176, R3, 0x2, R176 ;  /* 0x0000000203b07825 */ /* 0x000fc800078e02b0 */
[C---:B0-----:R-:W-:Y:S01]  /*9190*/  IMAD R164, R217.reuse, 0x2c, RZ ;  /* 0x0000002cd9a47824 */ /* 0x041fe200078e02ff */
[----:B------:R0:W4:Y:S01]  /*91a0*/  LDG.E.U16 R224, desc[UR6][R176.64] ;  /* 0x00000006b0e07981 */ /* 0x000122000c1e1500 */
[C---:B-1----:R-:W-:Y:S02]  /*91b0*/  IMAD R152, R217.reuse, 0x2e, RZ ;  /* 0x0000002ed9987824 */ /* 0x042fe400078e02ff */
[C---:B------:R-:W-:Y:S02]  /*91c0*/  IMAD R180, R217.reuse, 0x28, RZ ;  /* 0x00000028d9b47824 */ /* 0x040fe400078e02ff */
[C---:B------:R-:W-:Y:S01]  /*91d0*/  IMAD R10, R217.reuse, 0x30, RZ ;  /* 0x00000030d90a7824 */ /* 0x040fe200078e02ff */
[-C--:B------:R-:W-:Y:S01]  /*91e0*/  IADD3 R164, P2, R164, R218.reuse, RZ ;  /* 0x000000daa4a47210 */ /* 0x080fe20007f5e0ff */
[C---:B------:R-:W-:Y:S01]  /*91f0*/  IMAD R12, R217.reuse, 0x17, RZ ;  /* 0x00000017d90c7824 */ /* 0x040fe200078e02ff */
[-C--:B------:R-:W-:Y:S01]  /*9200*/  IADD3 R152, P3, R152, R218.reuse, RZ ;  /* 0x000000da98987210 */ /* 0x080fe20007f7e0ff */
[----:B0-----:R-:W-:Y:S01]  /*9210*/  IMAD R176, R217, 0x8c, RZ ;  /* 0x0000008cd9b07824 */ /* 0x001fe200078e02ff */
[----:B------:R-:W-:-:S02]  /*9220*/  IADD3 R180, P0, R180, R218, RZ ;  /* 0x000000dab4b47210 */ /* 0x000fc40007f1e0ff */
[-C--:B------:R-:W-:Y:S02]  /*9230*/  IADD3 R10, P4, R10, R218.reuse, RZ ;  /* 0x000000da0a0a7210 */ /* 0x080fe40007f9e0ff */
[-C--:B------:R-:W-:Y:S02]  /*9240*/  LEA.HI.X.SX32 R165, R166, R219.reuse, 0x1, P2 ;  /* 0x000000dba6a57211 */ /* 0x080fe400010f0eff */
[-C--:B------:R-:W-:Y:S02]  /*9250*/  LEA.HI.X.SX32 R153, R12, R219.reuse, 0x1, P3 ;  /* 0x000000db0c997211 */ /* 0x080fe400018f0eff */
[-C--:B------:R-:W-:Y:S02]  /*9260*/  LEA.HI.X.SX32 R181, R175, R219.reuse, 0x1, P0 ;  /* 0x000000dbafb57211 */ /* 0x080fe400000f0eff */
[----:B------:R-:W-:Y:S01]  /*9270*/  LEA.HI.X.SX32 R11, R23, R219, 0x1, P4 ;  /* 0x000000db170b7211 */ /* 0x000fe200020f0eff */
[----:B------:R-:W-:Y:S01]  /*9280*/  IMAD.WIDE R164, R3, 0x2, R164 ;  /* 0x0000000203a47825 */ /* 0x000fe200078e02a4 */
[----:B------:R-:W-:-:S03]  /*9290*/  IADD3 R176, P2, R176, R218, RZ ;  /* 0x000000dab0b07210 */ /* 0x000fc60007f5e0ff */
[----:B------:R-:W-:Y:S01]  /*92a0*/  IMAD.WIDE R152, R3, 0x2, R152 ;  /* 0x0000000203987825 */ /* 0x000fe200078e0298 */
[----:B------:R-:W-:Y:S01]  /*92b0*/  LEA.HI.X.SX32 R177, R187, R219, 0x1, P2 ;  /* 0x000000dbbbb17211 */ /* 0x000fe200010f0eff */
[----:B------:R0:W4:Y:S02]  /*92c0*/  LDG.E.U16 R223, desc[UR6][R164.64] ;  /* 0x00000006a4df7981 */ /* 0x000124000c1e1500 */
[C---:B------:R-:W-:Y:S02]  /*92d0*/  IMAD.WIDE R180, R3.reuse, 0x2, R180 ;  /* 0x0000000203b47825 */ /* 0x040fe400078e02b4 */
[----:B------:R1:W4:Y:S02]  /*92e0*/  LDG.E.U16 R221, desc[UR6][R152.64] ;  /* 0x0000000698dd7981 */ /* 0x000324000c1e1500 */
[----:B------:R-:W-:Y:S02]  /*92f0*/  IMAD.WIDE R10, R3, 0x2, R10 ;  /* 0x00000002030a7825 */ /* 0x000fe400078e020a */
[----:B------:R3:W4:Y:S02]  /*9300*/  LDG.E.U16 R225, desc[UR6][R180.64] ;  /* 0x00000006b4e17981 */ /* 0x000724000c1e1500 */
[----:B0-----:R-:W-:-:S02]  /*9310*/  IMAD R164, R217, 0x90, RZ ;  /* 0x00000090d9a47824 */ /* 0x001fc400078e02ff */
[----:B------:R0:W2:Y:S01]  /*9320*/  LDG.E.U16 R216, desc[UR6][R10.64] ;  /* 0x000000060ad87981 */ /* 0x0000a2000c1e1500 */
[----:B-1----:R-:W-:Y:S02]  /*9330*/  IMAD R152, R217, 0x88, RZ ;  /* 0x00000088d9987824 */ /* 0x002fe400078e02ff */
[----:B------:R-:W-:Y:S01]  /*9340*/  IMAD.WIDE R176, R3, 0x2, R176 ;  /* 0x0000000203b07825 */ /* 0x000fe200078e02b0 */
[----:B------:R-:W-:-:S03]  /*9350*/  IADD3 R164, P3, R164, R218, RZ ;  /* 0x000000daa4a47210 */ /* 0x000fc60007f7e0ff */
[C---:B---3--:R-:W-:Y:S02]  /*9360*/  IMAD R180, R217.reuse, 0x84, RZ ;  /* 0x00000084d9b47824 */ /* 0x048fe400078e02ff */
[C---:B0-----:R-:W-:Y:S01]  /*9370*/  IMAD R10, R217.reuse, 0x94, RZ ;  /* 0x00000094d90a7824 */ /* 0x041fe200078e02ff */
[-C--:B------:R-:W-:Y:S01]  /*9380*/  IADD3 R152, P1, R152, R218.reuse, RZ ;  /* 0x000000da98987210 */ /* 0x080fe20007f3e0ff */
[----:B------:R0:W3:Y:S01]  /*9390*/  LDG.E.U16 R12, desc[UR6][R176.64] ;  /* 0x00000006b00c7981 */ /* 0x0000e2000c1e1500 */
[-C--:B------:R-:W-:Y:S02]  /*93a0*/  IADD3 R180, P0, R180, R218.reuse, RZ ;  /* 0x000000dab4b47210 */ /* 0x080fe40007f1e0ff */
[----:B------:R-:W-:Y:S01]  /*93b0*/  IADD3 R10, P4, R10, R218, RZ ;  /* 0x000000da0a0a7210 */ /* 0x000fe20007f9e0ff */
[C---:B------:R-:W-:Y:S01]  /*93c0*/  IMAD R184, R217.reuse, 0xa4, RZ ;  /* 0x000000a4d9b87824 */ /* 0x040fe200078e02ff */
[-C--:B------:R-:W-:Y:S01]  /*93d0*/  LEA.HI.X.SX32 R153, R188, R219.reuse, 0x1, P1 ;  /* 0x000000dbbc997211 */ /* 0x080fe200008f0eff */
[C---:B------:R-:W-:Y:S01]  /*93e0*/  IMAD R188, R217.reuse, 0x98, RZ ;  /* 0x00000098d9bc7824 */ /* 0x040fe200078e02ff */
[----:B------:R-:W-:Y:S01]  /*93f0*/  LEA.HI.X.SX32 R165, R186, R219, 0x1, P3 ;  /* 0x000000dbbaa57211 */ /* 0x000fe200018f0eff */
[----:B------:R-:W-:-:S02]  /*9400*/  IMAD R186, R217, 0xa0, RZ ;  /* 0x000000a0d9ba7824 */ /* 0x000fc400078e02ff */
[----:B0-----:R-:W-:Y:S01]  /*9410*/  IMAD R176, R217, 0xa8, RZ ;  /* 0x000000a8d9b07824 */ /* 0x001fe200078e02ff */
[-C--:B------:R-:W-:Y:S02]  /*9420*/  LEA.HI.X.SX32 R181, R189, R219.reuse, 0x1, P0 ;  /* 0x000000dbbdb57211 */ /* 0x080fe400000f0eff */
[-C--:B------:R-:W-:Y:S02]  /*9430*/  LEA.HI.X.SX32 R11, R185, R219.reuse, 0x1, P4 ;  /* 0x000000dbb90b7211 */ /* 0x080fe400020f0eff */
[-C--:B------:R-:W-:Y:S02]  /*9440*/  IADD3 R176, P4, R176, R218.reuse, RZ ;  /* 0x000000dab0b07210 */ /* 0x080fe40007f9e0ff */
[-C--:B------:R-:W-:Y:S02]  /*9450*/  IADD3 R188, P0, R188, R218.reuse, RZ ;  /* 0x000000dabcbc7210 */ /* 0x080fe40007f1e0ff */
[-C--:B------:R-:W-:Y:S02]  /*9460*/  IADD3 R186, P2, R186, R218.reuse, RZ ;  /* 0x000000dababa7210 */ /* 0x080fe40007f5e0ff */
[----:B------:R-:W-:Y:S01]  /*9470*/  IADD3 R184, P3, R184, R218, RZ ;  /* 0x000000dab8b87210 */ /* 0x000fe20007f7e0ff */
[----:B------:R-:W-:Y:S01]  /*9480*/  IMAD.WIDE R180, R3, 0x2, R180 ;  /* 0x0000000203b47825 */ /* 0x000fe200078e02b4 */
[----:B------:R-:W-:-:S02]  /*9490*/  LEA.HI.X.SX32 R177, R190, R219, 0x1, P4 ;  /* 0x000000dbbeb17211 */ /* 0x000fc400020f0eff */
[-C--:B------:R-:W-:Y:S01]  /*94a0*/  LEA.HI.X.SX32 R189, R195, R219.reuse, 0x1, P0 ;  /* 0x000000dbc3bd7211 */ /* 0x080fe200000f0eff */
[----:B------:R-:W-:Y:S01]  /*94b0*/  IMAD.WIDE R164, R3, 0x2, R164 ;  /* 0x0000000203a47825 */ /* 0x000fe200078e02a4 */
[-C--:B------:R-:W-:Y:S01]  /*94c0*/  LEA.HI.X.SX32 R187, R192, R219.reuse, 0x1, P2 ;  /* 0x000000dbc0bb7211 */ /* 0x080fe200010f0eff */
[----:B------:R-:W3:Y:S01]  /*94d0*/  LDG.E.U16 R166, desc[UR6][R180.64] ;  /* 0x00000006b4a67981 */ /* 0x000ee2000c1e1500 */
[----:B------:R-:W-:Y:S01]  /*94e0*/  LEA.HI.X.SX32 R185, R191, R219, 0x1, P3 ;  /* 0x000000dbbfb97211 */ /* 0x000fe200018f0eff */
[----:B------:R-:W-:-:S04]  /*94f0*/  IMAD.WIDE R10, R3, 0x2, R10 ;  /* 0x00000002030a7825 */ /* 0x000fc800078e020a */
[----:B------:R-:W-:-:S04]  /*9500*/  IMAD.WIDE R152, R3, 0x2, R152 ;  /* 0x0000000203987825 */ /* 0x000fc800078e0298 */
[C---:B------:R-:W-:Y:S01]  /*9510*/  IMAD.WIDE R176, R3.reuse, 0x2, R176 ;  /* 0x0000000203b07825 */ /* 0x040fe200078e02b0 */
[----:B------:R-:W4:Y:S03]  /*9520*/  LDG.E.U16 R181, desc[UR6][R164.64] ;  /* 0x00000006a4b57981 */ /* 0x000f26000c1e1500 */
[C---:B------:R-:W-:Y:S01]  /*9530*/  IMAD.WIDE R188, R3.reuse, 0x2, R188 ;  /* 0x0000000203bc7825 */ /* 0x040fe200078e02bc */
[----:B------:R0:W3:Y:S03]  /*9540*/  LDG.E.U16 R23, desc[UR6][R176.64] ;  /* 0x00000006b0177981 */ /* 0x0000e6000c1e1500 */
[C---:B------:R-:W-:Y:S01]  /*9550*/  IMAD.WIDE R186, R3.reuse, 0x2, R186 ;  /* 0x0000000203ba7825 */ /* 0x040fe200078e02ba */
[----:B------:R-:W3:Y:S03]  /*9560*/  LDG.E.U16 R153, desc[UR6][R152.64] ;  /* 0x0000000698997981 */ /* 0x000ee6000c1e1500 */
[----:B------:R-:W-:Y:S01]  /*9570*/  IMAD.WIDE R184, R3, 0x2, R184 ;  /* 0x0000000203b87825 */ /* 0x000fe200078e02b8 */
[----:B------:R1:W3:Y:S03]  /*9580*/  LDG.E.U16 R165, desc[UR6][R10.64] ;  /* 0x000000060aa57981 */ /* 0x0002e6000c1e1500 */
[C---:B0-----:R-:W-:Y:S01]  /*9590*/  IMAD R176, R217.reuse, 0xd0, RZ ;  /* 0x000000d0d9b07824 */ /* 0x041fe200078e02ff */
[----:B------:R0:W3:Y:S01]  /*95a0*/  LDG.E.U16 R180, desc[UR6][R186.64] ;  /* 0x00000006bab47981 */ /* 0x0000e2000c1e1500 */
[----:B------:R-:W-:-:S03]  /*95b0*/  IMAD R190, R217, 0xac, RZ ;  /* 0x000000acd9be7824 */ /* 0x000fc600078e02ff */
[----:B------:R0:W3:Y:S01]  /*95c0*/  LDG.E.U16 R152, desc[UR6][R188.64] ;  /* 0x00000006bc987981 */ /* 0x0000e2000c1e1500 */
[----:B-1----:R-:W-:-:S03]  /*95d0*/  IMAD R10, R217, 0x9c, RZ ;  /* 0x0000009cd90a7824 */ /* 0x002fc600078e02ff */
[----:B------:R1:W3:Y:S01]  /*95e0*/  LDG.E.U16 R164, desc[UR6][R184.64] ;  /* 0x00000006b8a47981 */ /* 0x0002e2000c1e1500 */
[C---:B0-----:R-:W-:Y:S01]  /*95f0*/  IMAD R186, R217.reuse, 0xe0, RZ ;  /* 0x000000e0d9ba7824 */ /* 0x041fe200078e02ff */
[-C--:B------:R-:W-:Y:S01]  /*9600*/  IADD3 R10, P1, R10, R218.reuse, RZ ;  /* 0x000000da0a0a7210 */ /* 0x080fe20007f3e0ff */
[C---:B------:R-:W-:Y:S01]  /*9610*/  IMAD R188, R217.reuse, 0xc0, RZ ;  /* 0x000000c0d9bc7824 */ /* 0x040fe200078e02ff */
[-C--:B------:R-:W-:Y:S01]  /*9620*/  IADD3 R176, P2, R176, R218.reuse, RZ ;  /* 0x000000dab0b07210 */ /* 0x080fe20007f5e0ff */
[----:B-1----:R-:W-:Y:S01]  /*9630*/  IMAD R184, R217, 0xf0, RZ ;  /* 0x000000f0d9b87824 */ /* 0x002fe200078e02ff */
[----:B------:R-:W-:Y:S02]  /*9640*/  LEA.HI.X.SX32 R11, R193, R219, 0x1, P1 ;  /* 0x000000dbc10b7211 */ /* 0x000fe400008f0eff */
[-C--:B------:R-:W-:Y:S02]  /*9650*/  IADD3 R190, P0, R190, R218.reuse, RZ ;  /* 0x000000dabebe7210 */ /* 0x080fe40007f1e0ff */
[----:B------:R-:W-:-:S02]  /*9660*/  IADD3 R188, P1, R188, R218, RZ ;  /* 0x000000dabcbc7210 */ /* 0x000fc40007f3e0ff */
[-C--:B------:R-:W-:Y:S02]  /*9670*/  IADD3 R186, P3, R186, R218.reuse, RZ ;  /* 0x000000dababa7210 */ /* 0x080fe40007f7e0ff */
[----:B------:R-:W-:Y:S02]  /*9680*/  IADD3 R184, P4, R184, R218, RZ ;  /* 0x000000dab8b87210 */ /* 0x000fe40007f9e0ff */
[-C--:B------:R-:W-:Y:S02]  /*9690*/  LEA.HI.X.SX32 R177, R215, R219.reuse, 0x1, P2 ;  /* 0x000000dbd7b17211 */ /* 0x080fe400010f0eff */
[-C--:B------:R-:W-:Y:S02]  /*96a0*/  LEA.HI.X.SX32 R191, R238, R219.reuse, 0x1, P0 ;  /* 0x000000dbeebf7211 */ /* 0x080fe400000f0eff */
[-C--:B------:R-:W-:Y:S02]  /*96b0*/  LEA.HI.X.SX32 R189, R220, R219.reuse, 0x1, P1 ;  /* 0x000000dbdcbd7211 */ /* 0x080fe400008f0eff */
[----:B------:R-:W-:-:S02]  /*96c0*/  LEA.HI.X.SX32 R187, R213, R219, 0x1, P3 ;  /* 0x000000dbd5bb7211 */ /* 0x000fc400018f0eff */
[----:B------:R-:W-:Y:S01]  /*96d0*/  LEA.HI.X.SX32 R185, R211, R219, 0x1, P4 ;  /* 0x000000dbd3b97211 */ /* 0x000fe200020f0eff */
[----:B------:R-:W-:-:S04]  /*96e0*/  IMAD.WIDE R10, R3, 0x2, R10 ;  /* 0x00000002030a7825 */ /* 0x000fc800078e020a */
[C---:B------:R-:W-:Y:S02]  /*96f0*/  IMAD.WIDE R176, R3.reuse, 0x2, R176 ;  /* 0x0000000203b07825 */ /* 0x040fe400078e02b0 */
[----:B------:R-:W3:Y:S02]  /*9700*/  LDG.E.U16 R11, desc[UR6][R10.64] ;  /* 0x000000060a0b7981 */ /* 0x000ee4000c1e1500 */
[C---:B------:R-:W-:Y:S02]  /*9710*/  IMAD.WIDE R190, R3.reuse, 0x2, R190 ;  /* 0x0000000203be7825 */ /* 0x040fe400078e02be */
[----:B------:R-:W3:Y:S02]  /*9720*/  LDG.E.U16 R177, desc[UR6][R176.64] ;  /* 0x00000006b0b17981 */ /* 0x000ee4000c1e1500 */
[----:B------:R-:W-:-:S04]  /*9730*/  IMAD.WIDE R188, R3, 0x2, R188 ;  /* 0x0000000203bc7825 */ /* 0x000fc800078e02bc */
[C---:B------:R-:W-:Y:S01]  /*9740*/  IMAD.WIDE R186, R3.reuse, 0x2, R186 ;  /* 0x0000000203ba7825 */ /* 0x040fe200078e02ba */
[----:B------:R0:W3:Y:S03]  /*9750*/  LDG.E.U16 R10, desc[UR6][R190.64] ;  /* 0x00000006be0a7981 */ /* 0x0000e6000c1e1500 */
[C---:B------:R-:W-:Y:S01]  /*9760*/  IMAD.WIDE R184, R3.reuse, 0x2, R184 ;  /* 0x0000000203b87825 */ /* 0x040fe200078e02b8 */
[----:B------:R1:W3:Y:S03]  /*9770*/  LDG.E.U16 R178, desc[UR6][R188.64] ;  /* 0x00000006bcb27981 */ /* 0x0002e6000c1e1500 */
[----:B------:R-:W-:Y:S01]  /*9780*/  IMAD.WIDE R230, R3, 0x2, R230 ;  /* 0x0000000203e67825 */ /* 0x000fe200078e02e6 */
[----:B------:R1:W3:Y:S03]  /*9790*/  LDG.E.U16 R176, desc[UR6][R186.64] ;  /* 0x00000006bab07981 */ /* 0x0002e6000c1e1500 */
[C---:B------:R-:W-:Y:S01]  /*97a0*/  IMAD R194, R217.reuse, 0xc4, RZ ;  /* 0x000000c4d9c27824 */ /* 0x040fe200078e02ff */
[----:B------:R1:W3:Y:S01]  /*97b0*/  LDG.E.U16 R175, desc[UR6][R184.64] ;  /* 0x00000006b8af7981 */ /* 0x0002e2000c1e1500 */
[----:B0-----:R-:W-:-:S02]  /*97c0*/  IMAD R190, R217, 0xb4, RZ ;  /* 0x000000b4d9be7824 */ /* 0x001fc400078e02ff */
[C---:B-1----:R-:W-:Y:S01]  /*97d0*/  IMAD R188, R217.reuse, 0xd4, RZ ;  /* 0x000000d4d9bc7824 */ /* 0x042fe200078e02ff */
[----:B------:R0:W3:Y:S01]  /*97e0*/  LDG.E.U16 R230, desc[UR6][R230.64] ;  /* 0x00000006e6e67981 */ /* 0x0000e2000c1e1500 */
[C---:B------:R-:W-:Y:S01]  /*97f0*/  IMAD R186, R217.reuse, 0xf4, RZ ;  /* 0x000000f4d9ba7824 */ /* 0x040fe200078e02ff */
[-C--:B------:R-:W-:Y:S01]  /*9800*/  IADD3 R194, P1, R194, R218.reuse, RZ ;  /* 0x000000dac2c27210 */ /* 0x080fe20007f3e0ff */
[C---:B------:R-:W-:Y:S01]  /*9810*/  IMAD R184, R217.reuse, 0xe4, RZ ;  /* 0x000000e4d9b87824 */ /* 0x040fe200078e02ff */
[-C--:B------:R-:W-:Y:S01]  /*9820*/  IADD3 R190, P0, R190, R218.reuse, RZ ;  /* 0x000000dabebe7210 */ /* 0x080fe20007f1e0ff */
[C---:B------:R-:W-:Y:S02]  /*9830*/  IMAD R238, R217.reuse, 0x5a, RZ ;  /* 0x0000005ad9ee7824 */ /* 0x040fe400078e02ff */
[----:B0-----:R-:W-:Y:S01]  /*9840*/  IMAD R231, R217, 0x62, RZ ;  /* 0x00000062d9e77824 */ /* 0x001fe200078e02ff */
[-C--:B------:R-:W-:Y:S02]  /*9850*/  IADD3 R188, P2, R188, R218.reuse, RZ ;  /* 0x000000dabcbc7210 */ /* 0x080fe40007f5e0ff */
[----:B------:R-:W-:-:S02]  /*9860*/  IADD3 R184, P3, R184, R218, RZ ;  /* 0x000000dab8b87210 */ /* 0x000fc40007f7e0ff */
[----:B------:R-:W-:Y:S02]  /*9870*/  IADD3 R186, P4, R186, R218, RZ ;  /* 0x000000dababa7210 */ /* 0x000fe40007f9e0ff */
[-C--:B------:R-:W-:Y:S02]  /*9880*/  LEA.HI.X.SX32 R195, R231, R219.reuse, 0x1, P1 ;  /* 0x000000dbe7c37211 */ /* 0x080fe400008f0eff */
[-C--:B------:R-:W-:Y:S02]  /*9890*/  LEA.HI.X.SX32 R191, R238, R219.reuse, 0x1, P0 ;  /* 0x000000dbeebf7211 */ /* 0x080fe400000f0eff */
[-C--:B------:R-:W-:Y:S02]  /*98a0*/  LEA.HI.X.SX32 R189, R240, R219.reuse, 0x1, P2 ;  /* 0x000000dbf0bd7211 */ /* 0x080fe400010f0eff */
[-C--:B------:R-:W-:Y:S02]  /*98b0*/  LEA.HI.X.SX32 R185, R236, R219.reuse, 0x1, P3 ;  /* 0x000000dbecb97211 */ /* 0x080fe400018f0eff */
[----:B------:R-:W-:Y:S01]  /*98c0*/  LEA.HI.X.SX32 R187, R222, R219, 0x1, P4 ;  /* 0x000000dbdebb7211 */ /* 0x000fe200020f0eff */
[----:B------:R-:W-:-:S04]  /*98d0*/  IMAD.WIDE R194, R3, 0x2, R194 ;  /* 0x0000000203c27825 */ /* 0x000fc800078e02c2 */
[C---:B------:R-:W-:Y:S02]  /*98e0*/  IMAD.WIDE R190, R3.reuse, 0x2, R190 ;  /* 0x0000000203be7825 */ /* 0x040fe400078e02be */
[----:B------:R-:W3:Y:S02]  /*98f0*/  LDG.E.U16 R194, desc[UR6][R194.64] ;  /* 0x00000006c2c27981 */ /* 0x000ee4000c1e1500 */
[C---:B------:R-:W-:Y:S02]  /*9900*/  IMAD.WIDE R188, R3.reuse, 0x2, R188 ;  /* 0x0000000203bc7825 */ /* 0x040fe400078e02bc */
[----:B------:R0:W3:Y:S02]  /*9910*/  LDG.E.U16 R183, desc[UR6][R190.64] ;  /* 0x00000006beb77981 */ /* 0x0000e4000c1e1500 */
[----:B------:R-:W-:-:S04]  /*9920*/  IMAD.WIDE R184, R3, 0x2, R184 ;  /* 0x0000000203b87825 */ /* 0x000fc800078e02b8 */
[----:B------:R-:W-:Y:S01]  /*9930*/  IMAD.WIDE R186, R3, 0x2, R186 ;  /* 0x0000000203ba7825 */ /* 0x000fe200078e02ba */
[----:B------:R1:W3:Y:S03]  /*9940*/  LDG.E.U16 R195, desc[UR6][R188.64] ;  /* 0x00000006bcc37981 */ /* 0x0002e6000c1e1500 */
[C---:B------:R-:W-:Y:S01]  /*9950*/  IMAD R192, R217.reuse, 0xd8, RZ ;  /* 0x000000d8d9c07824 */ /* 0x040fe200078e02ff */
[----:B------:R1:W3:Y:S01]  /*9960*/  LDG.E.U16 R197, desc[UR6][R184.64] ;  /* 0x00000006b8c57981 */ /* 0x0002e2000c1e1500 */
[----:B0-----:R-:W-:-:S03]  /*9970*/  IMAD R190, R217, 0xe8, RZ ;  /* 0x000000e8d9be7824 */ /* 0x001fc600078e02ff */
[----:B------:R0:W3:Y:S01]  /*9980*/  LDG.E.U16 R199, desc[UR6][R186.64] ;  /* 0x00000006bac77981 */ /* 0x0000e2000c1e1500 */
[C---:B-1----:R-:W-:Y:S02]  /*9990*/  IMAD R188, R217.reuse, 0xc8, RZ ;  /* 0x000000c8d9bc7824 */ /* 0x042fe400078e02ff */
[C---:B------:R-:W-:Y:S02]  /*99a0*/  IMAD R184, R217.reuse, 0xb8, RZ ;  /* 0x000000b8d9b87824 */ /* 0x040fe400078e02ff */
[----:B0-----:R-:W-:-:S03]  /*99b0*/  IMAD R186, R217, 0xf8, RZ ;  /* 0x000000f8d9ba7824 */ /* 0x001fc600078e02ff */
[-C--:B------:R-:W-:Y:S01]  /*99c0*/  IADD3 R184, P0, R184, R218.reuse, RZ ;  /* 0x000000dab8b87210 */ /* 0x080fe20007f1e0ff */
[C---:B------:R-:W-:Y:S01]  /*99d0*/  IMAD R240, R217.reuse, 0x5c, RZ ;  /* 0x0000005cd9f07824 */ /* 0x040fe200078e02ff */
[-C--:B------:R-:W-:Y:S01]  /*99e0*/  IADD3 R188, P1, R188, R218.reuse, RZ ;  /* 0x000000dabcbc7210 */ /* 0x080fe20007f3e0ff */
[C---:B------:R-:W-:Y:S01]  /*99f0*/  IMAD R220, R217.reuse, 0x64, RZ ;  /* 0x00000064d9dc7824 */ /* 0x040fe200078e02ff */
[-C--:B------:R-:W-:Y:S01]  /*9a00*/  IADD3 R192, P2, R192, R218.reuse, RZ ;  /* 0x000000dac0c07210 */ /* 0x080fe20007f5e0ff */
[C---:B------:R-:W-:Y:S01]  /*9a10*/  IMAD R238, R217.reuse, 0x6c, RZ ;  /* 0x0000006cd9ee7824 */ /* 0x040fe200078e02ff */
[-C--:B------:R-:W-:Y:S01]  /*9a20*/  IADD3 R190, P3, R190, R218.reuse, RZ ;  /* 0x000000dabebe7210 */ /* 0x080fe20007f7e0ff */
[----:B------:R-:W-:Y:S01]  /*9a30*/  IMAD R231, R217, 0x74, RZ ;  /* 0x00000074d9e77824 */ /* 0x000fe200078e02ff */
[----:B------:R-:W-:Y:S02]  /*9a40*/  IADD3 R186, P4, R186, R218, RZ ;  /* 0x000000dababa7210 */ /* 0x000fe40007f9e0ff */
[----:B------:R-:W-:-:S02]  /*9a50*/  LEA.HI.X.SX32 R185, R240, R219, 0x1, P0 ;  /* 0x000000dbf0b97211 */ /* 0x000fc400000f0eff */
[-C--:B------:R-:W-:Y:S02]  /*9a60*/  LEA.HI.X.SX32 R189, R220, R219.reuse, 0x1, P1 ;  /* 0x000000dbdcbd7211 */ /* 0x080fe400008f0eff */
[-C--:B------:R-:W-:Y:S02]  /*9a70*/  LEA.HI.X.SX32 R193, R238, R219.reuse, 0x1, P2 ;  /* 0x000000dbeec17211 */ /* 0x080fe400010f0eff */
[-C--:B------:R-:W-:Y:S02]  /*9a80*/  LEA.HI.X.SX32 R191, R231, R219.reuse, 0x1, P3 ;  /* 0x000000dbe7bf7211 */ /* 0x080fe400018f0eff */
[----:B------:R-:W-:Y:S01]  /*9a90*/  LEA.HI.X.SX32 R187, R242, R219, 0x1, P4 ;  /* 0x000000dbf2bb7211 */ /* 0x000fe200020f0eff */
[----:B------:R-:W-:-:S04]  /*9aa0*/  IMAD.WIDE R184, R3, 0x2, R184 ;  /* 0x0000000203b87825 */ /* 0x000fc800078e02b8 */
[C---:B------:R-:W-:Y:S01]  /*9ab0*/  IMAD.WIDE R188, R3.reuse, 0x2, R188 ;  /* 0x0000000203bc7825 */ /* 0x040fe200078e02bc */
[----:B------:R0:W3:Y:S03]  /*9ac0*/  LDG.E.U16 R211, desc[UR6][R184.64] ;  /* 0x00000006b8d37981 */ /* 0x0000e6000c1e1500 */
[C---:B------:R-:W-:Y:S01]  /*9ad0*/  IMAD.WIDE R192, R3.reuse, 0x2, R192 ;  /* 0x0000000203c07825 */ /* 0x040fe200078e02c0 */
[----:B------:R1:W3:Y:S03]  /*9ae0*/  LDG.E.U16 R213, desc[UR6][R188.64] ;  /* 0x00000006bcd57981 */ /* 0x0002e6000c1e1500 */
[C---:B------:R-:W-:Y:S01]  /*9af0*/  IMAD.WIDE R190, R3.reuse, 0x2, R190 ;  /* 0x0000000203be7825 */ /* 0x040fe200078e02be */
[----:B------:R1:W3:Y:S03]  /*9b00*/  LDG.E.U16 R215, desc[UR6][R192.64] ;  /* 0x00000006c0d77981 */ /* 0x0002e6000c1e1500 */
[----:B------:R-:W-:Y:S01]  /*9b10*/  IMAD.WIDE R186, R3, 0x2, R186 ;  /* 0x0000000203ba7825 */ /* 0x000fe200078e02ba */
[----:B------:R1:W3:Y:S03]  /*9b20*/  LDG.E.U16 R220, desc[UR6][R190.64] ;  /* 0x00000006bedc7981 */ /* 0x0002e6000c1e1500 */
[C---:B0-----:R-:W-:Y:S01]  /*9b30*/  IMAD R184, R217.reuse, 0xbc, RZ ;  /* 0x000000bcd9b87824 */ /* 0x041fe200078e02ff */
[----:B------:R0:W3:Y:S01]  /*9b40*/  LDG.E.U16 R222, desc[UR6][R186.64] ;  /* 0x00000006bade7981 */ /* 0x0000e2000c1e1500 */
[----:B-1----:R-:W-:-:S02]  /*9b50*/  IMAD R188, R217, 0xcc, RZ ;  /* 0x000000ccd9bc7824 */ /* 0x002fc400078e02ff */
[C---:B------:R-:W-:Y:S02]  /*9b60*/  IMAD R192, R217.reuse, 0xdc, RZ ;  /* 0x000000dcd9c07824 */ /* 0x040fe400078e02ff */
[C---:B------:R-:W-:Y:S02]  /*9b70*/  IMAD R190, R217.reuse, 0xec, RZ ;  /* 0x000000ecd9be7824 */ /* 0x040fe400078e02ff */
[C---:B0-----:R-:W-:Y:S01]  /*9b80*/  IMAD R186, R217.reuse, 0xfc, RZ ;  /* 0x000000fcd9ba7824 */ /* 0x041fe200078e02ff */
[-C--:B------:R-:W-:Y:S01]  /*9b90*/  IADD3 R184, P0, R184, R218.reuse, RZ ;  /* 0x000000dab8b87210 */ /* 0x080fe20007f1e0ff */
[C---:B------:R-:W-:Y:S01]  /*9ba0*/  IMAD R240, R217.reuse, 0x5e, RZ ;  /* 0x0000005ed9f07824 */ /* 0x040fe200078e02ff */
[-C--:B------:R-:W-:Y:S01]  /*9bb0*/  IADD3 R188, P1, R188, R218.reuse, RZ ;  /* 0x000000dabcbc7210 */ /* 0x080fe20007f3e0ff */
[C---:B------:R-:W-:Y:S01]  /*9bc0*/  IMAD R238, R217.reuse, 0x66, RZ ;  /* 0x00000066d9ee7824 */ /* 0x040fe200078e02ff */
[-C--:B------:R-:W-:Y:S01]  /*9bd0*/  IADD3 R192, P2, R192, R218.reuse, RZ ;  /* 0x000000dac0c07210 */ /* 0x080fe20007f5e0ff */
[----:B------:R-:W-:Y:S01]  /*9be0*/  IMAD R231, R217, 0x6e, RZ ;  /* 0x0000006ed9e77824 */ /* 0x000fe200078e02ff */
[----:B------:R-:W-:-:S02]  /*9bf0*/  IADD3 R190, P3, R190, R218, RZ ;  /* 0x000000dabebe7210 */ /* 0x000fc40007f7e0ff */
[----:B------:R-:W-:Y:S02]  /*9c00*/  IADD3 R186, P4, R186, R218, RZ ;  /* 0x000000dababa7210 */ /* 0x000fe40007f9e0ff */
[-C--:B------:R-:W-:Y:S02]  /*9c10*/  LEA.HI.X.SX32 R185, R240, R219.reuse, 0x1, P0 ;  /* 0x000000dbf0b97211 */ /* 0x080fe400000f0eff */
[-C--:B------:R-:W-:Y:S02]  /*9c20*/  LEA.HI.X.SX32 R189, R238, R219.reuse, 0x1, P1 ;  /* 0x000000dbeebd7211 */ /* 0x080fe400008f0eff */
[-C--:B------:R-:W-:Y:S02]  /*9c30*/  LEA.HI.X.SX32 R193, R231, R219.reuse, 0x1, P2 ;  /* 0x000000dbe7c17211 */ /* 0x080fe400010f0eff */
[-C--:B------:R-:W-:Y:S02]  /*9c40*/  LEA.HI.X.SX32 R191, R2, R219.reuse, 0x1, P3 ;  /* 0x000000db02bf7211 */ /* 0x080fe400018f0eff */
[----:B------:R-:W-:Y:S01]  /*9c50*/  LEA.HI.X.SX32 R187, R0, R219, 0x1, P4 ;  /* 0x000000db00bb7211 */ /* 0x000fe200020f0eff */
[C---:B------:R-:W-:Y:S01]  /*9c60*/  IMAD.WIDE R184, R3.reuse, 0x2, R184 ;  /* 0x0000000203b87825 */ /* 0x040fe200078e02b8 */
[----:B------:R-:W3:Y:S03]  /*9c70*/  LDL.LU R0, [R1+0x34] ;  /* 0x0000340001007983 */ /* 0x000ee60000300800 */
        /* <DEDUP_REMOVED lines=11> */
[C---:B------:R-:W-:Y:S01]  /*9d30*/  IMAD R192, R217.reuse, 0xde, RZ ;  /* 0x000000ded9c07824 */ /* 0x040fe200078e02ff */
[----:B------:R-:W3:Y:S01]  /*9d40*/  LDL.LU R2, [R1+0x28] ;  /* 0x0000280001027983 */ /* 0x000ee20000300800 */
[C---:B--2---:R-:W-:Y:S02]  /*9d50*/  IMAD R190, R217.reuse, 0xee, RZ ;  /* 0x000000eed9be7824 */ /* 0x044fe400078e02ff */
[C---:B0-----:R-:W-:Y:S01]  /*9d60*/  IMAD R186, R217.reuse, 0xfe, RZ ;  /* 0x000000fed9ba7824 */ /* 0x041fe200078e02ff */
[-C--:B------:R-:W-:Y:S01]  /*9d70*/  IADD3 R184, P0, R184, R218.reuse, RZ ;  /* 0x000000dab8b87210 */ /* 0x080fe20007f1e0ff */
[C---:B------:R-:W-:Y:S01]  /*9d80*/  IMAD R185, R217.reuse, 0x5f, RZ ;  /* 0x0000005fd9b97824 */ /* 0x040fe200078e02ff */
[-C--:B------:R-:W-:Y:S01]  /*9d90*/  IADD3 R188, P1, R188, R218.reuse, RZ ;  /* 0x000000dabcbc7210 */ /* 0x080fe20007f3e0ff */
[C---:B------:R-:W-:Y:S01]  /*9da0*/  IMAD R189, R217.reuse, 0x67, RZ ;  /* 0x00000067d9bd7824 */ /* 0x040fe200078e02ff */
[-C--:B------:R-:W-:Y:S01]  /*9db0*/  IADD3 R192, P2, R192, R218.reuse, RZ ;  /* 0x000000dac0c07210 */ /* 0x080fe20007f5e0ff */
[C---:B------:R-:W-:Y:S01]  /*9dc0*/  IMAD R193, R217.reuse, 0x6f, RZ ;  /* 0x0000006fd9c17824 */ /* 0x040fe200078e02ff */
[-C--:B------:R-:W-:Y:S01]  /*9dd0*/  IADD3 R190, P3, R190, R218.reuse, RZ ;  /* 0x000000dabebe7210 */ /* 0x080fe20007f7e0ff */
[C---:B------:R-:W-:Y:S01]  /*9de0*/  IMAD R191, R217.reuse, 0x77, RZ ;  /* 0x00000077d9bf7824 */ /* 0x040fe200078e02ff */
[----:B------:R-:W-:Y:S01]  /*9df0*/  IADD3 R186, P4, R186, R218, RZ ;  /* 0x000000dababa7210 */ /* 0x000fe20007f9e0ff */
[----:B------:R-:W-:Y:S01]  /*9e00*/  IMAD R187, R217, 0x7f, RZ ;  /* 0x0000007fd9bb7824 */ /* 0x000fe200078e02ff */
[----:B------:R0:W-:Y:S01]  /*9e10*/  STL [R1+0x69c], R217 ;  /* 0x00069cd901007387 */ /* 0x0001e20000100800 */
[----:B------:R-:W-:-:S02]  /*9e20*/  LEA.HI.X.SX32 R185, R185, R219, 0x1, P0 ;  /* 0x000000dbb9b97211 */ /* 0x000fc400000f0eff */
[-C--:B------:R-:W-:Y:S02]  /*9e30*/  LEA.HI.X.SX32 R189, R189, R219.reuse, 0x1, P1 ;  /* 0x000000dbbdbd7211 */ /* 0x080fe400008f0eff */
[-C--:B------:R-:W-:Y:S02]  /*9e40*/  LEA.HI.X.SX32 R193, R193, R219.reuse, 0x1, P2 ;  /* 0x000000dbc1c17211 */ /* 0x080fe400010f0eff */
[-C--:B------:R-:W-:Y:S02]  /*9e50*/  LEA.HI.X.SX32 R191, R191, R219.reuse, 0x1, P3 ;  /* 0x000000dbbfbf7211 */ /* 0x080fe400018f0eff */
[----:B------:R-:W-:Y:S01]  /*9e60*/  LEA.HI.X.SX32 R187, R187, R219, 0x1, P4 ;  /* 0x000000dbbbbb7211 */ /* 0x000fe200020f0eff */
[----:B0-----:R-:W2:Y:S04]  /*9e70*/  LDL.LU R217, [R1+0x4] ;  /* 0x0000040001d97983 */ /* 0x001ea80000300800 */
[----:B------:R0:W-:Y:S01]  /*9e80*/  STL [R1+0x6a4], R218 ;  /* 0x0006a4da01007387 */ /* 0x0001e20000100800 */
[----:B------:R-:W-:-:S04]  /*9e90*/  IMAD.WIDE R184, R3, 0x2, R184 ;  /* 0x0000000203b87825 */ /* 0x000fc800078e02b8 */
[C---:B------:R-:W-:Y:S02]  /*9ea0*/  IMAD.WIDE R188, R3.reuse, 0x2, R188 ;  /* 0x0000000203bc7825 */ /* 0x040fe400078e02bc */
[----:B------:R-:W2:Y:S04]  /*9eb0*/  LDG.E.U16 R184, desc[UR6][R184.64] ;  /* 0x00000006b8b87981 */ /* 0x000ea8000c1e1500 */
[----:B0-----:R-:W2:Y:S01]  /*9ec0*/  LDL.LU R218, [R1+0x20] ;  /* 0x0000200001da7983 */ /* 0x001ea20000300800 */
[----:B------:R-:W-:-:S03]  /*9ed0*/  IMAD.WIDE R192, R3, 0x2, R192 ;  /* 0x0000000203c07825 */ /* 0x000fc600078e02c0 */
[----:B------:R0:W-:Y:S01]  /*9ee0*/  STL [R1+0x6a0], R219 ;  /* 0x0006a0db01007387 */ /* 0x0001e20000100800 */
[----:B------:R-:W-:-:S03]  /*9ef0*/  IMAD.WIDE R190, R3, 0x2, R190 ;  /* 0x0000000203be7825 */ /* 0x000fc600078e02be */
[----:B------:R-:W2:Y:S01]  /*9f00*/  LDG.E.U16 R188, desc[UR6][R188.64] ;  /* 0x00000006bcbc7981 */ /* 0x000ea2000c1e1500 */
[----:B------:R-:W-:-:S03]  /*9f10*/  IMAD.WIDE R186, R3, 0x2, R186 ;  /* 0x0000000203ba7825 */ /* 0x000fc600078e02ba */
[----:B------:R-:W2:Y:S04]  /*9f20*/  LDG.E.U16 R192, desc[UR6][R192.64] ;  /* 0x00000006c0c07981 */ /* 0x000ea8000c1e1500 */
[----:B0-----:R-:W2:Y:S04]  /*9f30*/  LDL.LU R219, [R1+0x8] ;  /* 0x0000080001db7983 */ /* 0x001ea80000300800 */
[----:B------:R0:W-:Y:S04]  /*9f40*/  STL [R1+0x6a8], R3 ;  /* 0x0006a80301007387 */ /* 0x0001e80000100800 */
[----:B------:R-:W2:Y:S04]  /*9f50*/  LDG.E.U16 R190, desc[UR6][R190.64] ;  /* 0x00000006bebe7981 */ /* 0x000ea8000c1e1500 */
[----:B------:R-:W2:Y:S04]  /*9f60*/  LDG.E.U16 R186, desc[UR6][R186.64] ;  /* 0x00000006baba7981 */ /* 0x000ea8000c1e1500 */
[----:B0-----:R-:W2:Y:S01]  /*9f70*/  LDL.LU R3, [R1+0x24] ;  /* 0x0000240001037983 */ /* 0x001ea20000300800 */
[----:B------:R-:W-:Y:S06]  /*9f80*/  BAR.SYNC.DEFER_BLOCKING 0x0 ;  /* 0x0000000000007b1d */ /* 0x000fec0000010000 */
[----:B------:R-:W-:Y:S04]  /*9f90*/  STS.U16 [R4+UR4+0x10c00], R216 ;  /* 0x010c00d804007988 */ /* 0x000fe80008000404 */
[----:B------:R-:W-:Y:S04]  /*9fa0*/  STS.U16 [R4+UR4+0x11400], R248 ;  /* 0x011400f804007988 */ /* 0x000fe80008000404 */
[----:B------:R-:W-:Y:S04]  /*9fb0*/  STS.U16 [R4+UR4+0x11800], R208 ;  /* 0x011800d004007988 */ /* 0x000fe80008000404 */
[----:B------:R-:W-:Y:S04]  /*9fc0*/  STS.U16 [R4+UR4+0x11c00], R200 ;  /* 0x011c00c804007988 */ /* 0x000fe80008000404 */
[----:B------:R-:W-:Y:S04]  /*9fd0*/  STS.U16 [R4+UR4+0x12000], R182 ;  /* 0x012000b604007988 */ /* 0x000fe80008000404 */
[----:B----4-:R-:W-:Y:S04]  /*9fe0*/  STS.U16 [R4+UR4+0x12400], R181 ;  /* 0x012400b504007988 */ /* 0x010fe80008000404 */
[----:B---3--:R-:W-:Y:S04]  /*9ff0*/  STS.U16 [R4+UR4+0x12800], R180 ;  /* 0x012800b404007988 */ /* 0x008fe80008000404 */
[----:B------:R-:W-:Y:S04]  /*a000*/  STS.U16 [R4+UR4+0x12c00], R179 ;  /* 0x012c00b304007988 */ /* 0x000fe80008000404 */
[----:B------:R-:W-:Y:S04]  /*a010*/  STS.U16 [R4+UR4+0x13000], R178 ;  /* 0x013000b204007988 */ /* 0x000fe80008000404 */
[----:B------:R-:W-:Y:S04]  /*a020*/  STS.U16 [R4+UR4+0x13400], R177 ;  /* 0x013400b104007988 */ /* 0x000fe80008000404 */
[----:B------:R-:W-:Y:S04]  /*a030*/  STS.U16 [R4+UR4+0x13800], R176 ;  /* 0x013800b004007988 */ /* 0x000fe80008000404 */
[----:B------:R-:W-:Y:S04]  /*a040*/  STS.U16 [R4+UR4+0x13c00], R175 ;  /* 0x013c00af04007988 */ /* 0x000fe80008000404 */
[----:B------:R0:W-:Y:S04]  /*a050*/  STS.U16 [R4+UR4+0x10000], R0 ;  /* 0x0100000004007988 */ /* 0x0001e80008000404 */
[----:B0-----:R-:W3:Y:S04]  /*a060*/  LDL.LU R0, [R1+0x744] ;  /* 0x0007440001007983 */ /* 0x001ee80000300800 */
[----:B------:R0:W-:Y:S04]  /*a070*/  STS.U16 [R4+UR4+0x10400], R2 ;  /* 0x0104000204007988 */ /* 0x0001e80008000404 */
[----:B0-----:R-:W4:Y:S04]  /*a080*/  LDL.LU R2, [R1+0x740] ;  /* 0x0007400001027983 */ /* 0x001f280000300800 */
[----:B--2---:R-:W-:Y:S04]  /*a090*/  STS.U16 [R4+UR4+0x11000], R219 ;  /* 0x011000db04007988 */ /* 0x004fe80008000404 */
[----:B------:R0:W-:Y:S04]  /*a0a0*/  STS.U16 [R4+UR4+0x10800], R3 ;  /* 0x0108000304007988 */ /* 0x0001e80008000404 */
[----:B0-----:R-:W2:Y:S04]  /*a0b0*/  LDL.LU R3, [R1+0x30] ;  /* 0x0000300001037983 */ /* 0x001ea80000300800 */
[----:B------:R-:W3:Y:S04]  /*a0c0*/  LDL.LU R219, [R1+0x1c] ;  /* 0x00001c0001db7983 */ /* 0x000ee80000300800 */
[----:B------:R0:W-:Y:S04]  /*a0d0*/  STL [R1+0x6ac], R4 ;  /* 0x0006ac0401007387 */ /* 0x0001e80000100800 */
[----:B0-----:R-:W4:Y:S01]  /*a0e0*/  LDL R4, [R1+0x68c] ;  /* 0x00068c0001047983 */ /* 0x001f220000100800 */
[----:B------:R-:W0:Y:S02]  /*a0f0*/  S2R R248, SR_TID.X ;  /* 0x0000000000f87919 */ /* 0x000e240000002100 */
[C---:B0-----:R-:W-:Y:S01]  /*a100*/  IMAD.SHL.U32 R216, R248.reuse, 0x100, RZ ;  /* 0x00000100f8d87824 */ /* 0x041fe200078e00ff */
[----:B----4-:R0:W-:Y:S04]  /*a110*/  STS.U16 [R4+UR4+0x10080], R5 ;  /* 0x0100800504007988 */ /* 0x0101e80008000404 */
[----:B------:R-:W-:Y:S04]  /*a120*/  STS.U16 [R4+UR4+0x10480], R237 ;  /* 0x010480ed04007988 */ /* 0x000fe80008000404 */
[----:B------:R-:W-:Y:S04]  /*a130*/  STS.U16 [R4+UR4+0x10880], R228 ;  /* 0x010880e404007988 */ /* 0x000fe80008000404 */
[----:B------:R-:W-:Y:S04]  /*a140*/  STS.U16 [R4+UR4+0x10c80], R218 ;  /* 0x010c80da04007988 */ /* 0x000fe80008000404 */
[----:B0-----:R-:W4:Y:S04]  /*a150*/  LDL.LU R5, [R1+0x73c] ;  /* 0x00073c0001057983 */ /* 0x001f280000300800 */
[----:B------:R0:W-:Y:S04]  /*a160*/  STS.U16 [R4+UR4+0x11080], R217 ;  /* 0x011080d904007988 */ /* 0x0001e80008000404 */
[----:B0-----:R-:W4:Y:S01]  /*a170*/  LDL.LU R217, [R1+0x18] ;  /* 0x0000180001d97983 */ /* 0x001f220000300800 */
[----:B------:R-:W-:Y:S01]  /*a180*/  IMAD.SHL.U32 R218, R248, 0x2, RZ ;  /* 0x00000002f8da7824 */ /* 0x000fe200078e00ff */
[----:B------:R-:W-:-:S02]  /*a190*/  LOP3.LUT R216, R216, 0xc000, RZ, 0xc0, !PT ;  /* 0x0000c000d8d87812 */ /* 0x000fc400078ec0ff */
[----:B------:R-:W-:Y:S02]  /*a1a0*/  STS.U16 [R4+UR4+0x11480], R247 ;  /* 0x011480f704007988 */ /* 0x000fe40008000404 */
[----:B------:R-:W-:Y:S02]  /*a1b0*/  LOP3.LUT R216, R216, 0x7e, R218, 0xf8, !PT ;  /* 0x0000007ed8d87812 */ /* 0x000fe400078ef8da */
        /* <DEDUP_REMOVED lines=11> */
[----:B--2---:R-:W-:Y:S04]  /*a270*/  STS.U16 [R216+UR4+0x10100], R3 ;  /* 0x01010003d8007988 */ /* 0x004fe80008000404 */
[----:B------:R-:W-:Y:S04]  /*a280*/  STS.U16 [R216+UR4+0x10500], R235 ;  /* 0x010500ebd8007988 */ /* 0x000fe80008000404 */
[----:B------:R-:W-:Y:S01]  /*a290*/  STS.U16 [R216+UR4+0x10900], R227 ;  /* 0x010900e3d8007988 */ /* 0x000fe20008000404 */
[----:B0-----:R-:W-:-:S03]  /*a2a0*/  IMAD.SHL.U32 R4, R248, 0x100, RZ ;  /* 0x00000100f8047824 */ /* 0x001fc600078e00ff */
[----:B---3--:R-:W-:Y:S04]  /*a2b0*/  STS.U16 [R216+UR4+0x10d00], R219 ;  /* 0x010d00dbd8007988 */ /* 0x008fe80008000404 */
[----:B------:R0:W-:Y:S01]  /*a2c0*/  STS.U16 [R216+UR4+0x11100], R2 ;  /* 0x01110002d8007988 */ /* 0x0001e20008000404 */
[----:B------:R-:W-:Y:S01]  /*a2d0*/  IMAD.SHL.U32 R228, R248, 0x2, RZ ;  /* 0x00000002f8e47824 */ /* 0x000fe200078e00ff */
[----:B------:R-:W-:Y:S02]  /*a2e0*/  LOP3.LUT R4, R4, 0xc000, RZ, 0xc0, !PT ;  /* 0x0000c00004047812 */ /* 0x000fe400078ec0ff */
[----:B0-----:R-:W2:Y:S04]  /*a2f0*/  LDL.LU R2, [R1+0x738] ;  /* 0x0007380001027983 */ /* 0x001ea80000300800 */
[----:B------:R-:W3:Y:S04]  /*a300*/  LDL.LU R3, [R1+0x2c] ;  /* 0x00002c0001037983 */ /* 0x000ee80000300800 */
[----:B------:R-:W2:Y:S01]  /*a310*/  LDL.LU R219, [R1+0x14] ;  /* 0x0000140001db7983 */ /* 0x000ea20000300800 */
[----:B------:R-:W-:-:S03]  /*a320*/  LOP3.LUT R4, R4, 0x7e, R228, 0xf8, !PT ;  /* 0x0000007e04047812 */ /* 0x000fc600078ef8e4 */
        /* <DEDUP_REMOVED lines=16> */
[----:B------:R0:W-:Y:S04]  /*a430*/  STS.U16 [R4+UR4+0x11180], R0 ;  /* 0x0111800004007988 */ /* 0x0001e80008000404 */
[----:B0-----:R-:W4:Y:S01]  /*a440*/  LDL.LU R0, [R1+0x734] ;  /* 0x0007340001007983 */ /* 0x001f220000300800 */
[----:B------:R-:W0:Y:S03]  /*a450*/  S2R R218, SR_TID.X ;  /* 0x0000000000da7919 */ /* 0x000e260000002100 */
[----:B------:R-:W-:Y:S04]  /*a460*/  STS.U16 [R4+UR4+0x11580], R239 ;  /* 0x011580ef04007988 */ /* 0x000fe80008000404 */
[----:B------:R-:W-:Y:S04]  /*a470*/  STS.U16 [R4+UR4+0x11980], R205 ;  /* 0x011980cd04007988 */ /* 0x000fe80008000404 */
[----:B------:R-:W-:Y:S04]  /*a480*/  STS.U16 [R4+UR4+0x11d80], R163 ;  /* 0x011d80a304007988 */ /* 0x000fe80008000404 */
[----:B------:R-:W-:Y:S04]  /*a490*/  STS.U16 [R4+UR4+0x12180], R162 ;  /* 0x012180a204007988 */ /* 0x000fe80008000404 */
[----:B------:R-:W-:Y:S01]  /*a4a0*/  STS.U16 [R4+UR4+0x12580], R161 ;  /* 0x012580a104007988 */ /* 0x000fe20008000404 */
[----:B0-----:R-:W-:-:S02]  /*a4b0*/  IMAD.SHL.U32 R216, R218, 0x100, RZ ;  /* 0x00000100dad87824 */ /* 0x001fc400078e00ff */
[----:B------:R-:W-:-:S03]  /*a4c0*/  IMAD.SHL.U32 R217, R218, 0x2, RZ ;  /* 0x00000002dad97824 */ /* 0x000fc600078e00ff */
[----:B------:R-:W-:Y:S01]  /*a4d0*/  LOP3.LUT R216, R216, 0xc000, RZ, 0xc0, !PT ;  /* 0x0000c000d8d87812 */ /* 0x000fe200078ec0ff */
[----:B------:R-:W-:Y:S03]  /*a4e0*/  STS.U16 [R4+UR4+0x12980], R160 ;  /* 0x012980a004007988 */ /* 0x000fe60008000404 */
[----:B------:R-:W-:Y:S01]  /*a4f0*/  LOP3.LUT R216, R216, 0x7e, R217, 0xf8, !PT ;  /* 0x0000007ed8d87812 */ /* 0x000fe200078ef8d9 */
[----:B------:R-:W-:Y:S03]  /*a500*/  STS.U16 [R4+UR4+0x12d80], R159 ;  /* 0x012d809f04007988 */ /* 0x000fe60008000404 */
[----:B------:R-:W-:Y:S01]  /*a510*/  LOP3.LUT R216, R216, 0x40, RZ, 0x3c, !PT ;  /* 0x00000040d8d87812 */ /* 0x000fe200078e3cff */
[----:B------:R-:W-:Y:S04]  /*a520*/  STS.U16 [R4+UR4+0x13180], R158 ;  /* 0x0131809e04007988 */ /* 0x000fe80008000404 */
[----:B------:R-:W-:Y:S04]  /*a530*/  STS.U16 [R4+UR4+0x13580], R157 ;  /* 0x0135809d04007988 */ /* 0x000fe80008000404 */
[----:B------:R-:W-:Y:S04]  /*a540*/  STS.U16 [R4+UR4+0x13980], R156 ;  /* 0x0139809c04007988 */ /* 0x000fe80008000404 */
[----:B------:R-:W-:Y:S04]  /*a550*/  STS.U16 [R4+UR4+0x13d80], R155 ;  /* 0x013d809b04007988 */ /* 0x000fe80008000404 */
[----:B---3--:R0:W-:Y:S04]  /*a560*/  STS.U16 [R216+UR4+0x10200], R3 ;  /* 0x01020003d8007988 */ /* 0x0081e80008000404 */
[----:B------:R-:W-:Y:S04]  /*a570*/  STS.U16 [R216+UR4+0x10600], R233 ;  /* 0x010600e9d8007988 */ /* 0x000fe80008000404 */
[----:B------:R-:W-:Y:S01]  /*a580*/  STS.U16 [R216+UR4+0x10a00], R225 ;  /* 0x010a00e1d8007988 */ /* 0x000fe20008000404 */
[----:B0-----:R-:W-:-:S03]  /*a590*/  IMAD.SHL.U32 R3, R218, 0x100, RZ ;  /* 0x00000100da037824 */ /* 0x001fc600078e00ff */
[----:B--2---:R0:W-:Y:S01]  /*a5a0*/  STS.U16 [R216+UR4+0x10e00], R219 ;  /* 0x010e00dbd8007988 */ /* 0x0041e20008000404 */
[----:B------:R-:W-:Y:S01]  /*a5b0*/  IMAD.SHL.U32 R4, R218, 0x2, RZ ;  /* 0x00000002da047824 */ /* 0x000fe200078e00ff */
[----:B------:R-:W-:Y:S02]  /*a5c0*/  LOP3.LUT R3, R3, 0xc000, RZ, 0xc0, !PT ;  /* 0x0000c00003037812 */ /* 0x000fe400078ec0ff */
[----:B------:R-:W-:Y:S01]  /*a5d0*/  STS.U16 [R216+UR4+0x11200], R252 ;  /* 0x011200fcd8007988 */ /* 0x000fe20008000404 */
[----:B0-----:R-:W0:Y:S01]  /*a5e0*/  S2R R219, SR_TID.X ;  /* 0x0000000000db7919 */ /* 0x001e220000002100 */
[----:B------:R-:W-:Y:S02]  /*a5f0*/  LOP3.LUT R3, R3, 0x7e, R4, 0xf8, !PT ;  /* 0x0000007e03037812 */ /* 0x000fe400078ef804 */
        /* <DEDUP_REMOVED lines=14> */
[----:B------:R-:W-:Y:S01]  /*a6e0*/  STS.U16 [R3+UR4+0x10a80], R224 ;  /* 0x010a80e003007988 */ /* 0x000fe20008000404 */
[----:B-1----:R-:W-:-:S05]  /*a6f0*/  IMAD.SHL.U32 R216, R218, 0x100, RZ ;  /* 0x00000100dad87824 */ /* 0x002fca00078e00ff */
[----:B------:R-:W-:-:S04]  /*a700*/  LOP3.LUT R216, R216, 0xc000, RZ, 0xc0, !PT ;  /* 0x0000c000d8d87812 */ /* 0x000fc800078ec0ff */
[----:B------:R-:W-:-:S04]  /*a710*/  LOP3.LUT R216, R216, 0x7e, R217, 0xf8, !PT ;  /* 0x0000007ed8d87812 */ /* 0x000fc800078ef8d9 */
[----:B------:R-:W-:Y:S01]  /*a720*/  LOP3.LUT R216, R216, 0x60, RZ, 0x3c, !PT ;  /* 0x00000060d8d87812 */ /* 0x000fe200078e3cff */
[----:B------:R-:W-:Y:S01]  /*a730*/  UMOV UR9, 0x40000040 ;  /* 0x4000004000097882 */ /* 0x000fe20000000000 */
[----:B----4-:R1:W-:Y:S04]  /*a740*/  STS.U16 [R3+UR4+0x10e80], R0 ;  /* 0x010e800003007988 */ /* 0x0103e80008000404 */
        /* <DEDUP_REMOVED lines=11> */
[----:B------:R0:W-:Y:S01]  /*a800*/  STS.U16 [R3+UR4+0x13e80], R14 ;  /* 0x013e800e03007988 */ /* 0x0001e20008000404 */
[----:B------:R-:W-:-:S02]  /*a810*/  UIADD3.64 UR50, UR14, 0x3fe, URZ ;  /* 0x000003fe0e327897 */ /* 0x000fc4000fffe03f */
[----:B------:R-:W-:Y:S01]  /*a820*/  UIADD3.64 UR54, UR14, 0x400, URZ ;  /* 0x000004000e367897 */ /* 0x000fe2000fffe03f */
[----:B-1----:R-:W2:Y:S01]  /*a830*/  LDL.LU R0, [R1+0x730] ;  /* 0x0007300001007983 */ /* 0x002ea20000300800 */
[----:B0-----:R-:W-:-:S03]  /*a840*/  SHF.R.U32.HI R3, RZ, 0x5, R219 ;  /* 0x00000005ff037819 */ /* 0x001fc600000116db */
[----:B------:R-:W-:Y:S01]  /*a850*/  STS.U16 [R216+UR4+0x10300], R243 ;  /* 0x010300f3d8007988 */ /* 0x000fe20008000404 */
[----:B------:R-:W-:Y:S01]  /*a860*/  R2UR UR8, R3 ;  /* 0x00000000030872ca */ /* 0x000fe200000e0000 */
[----:B------:R-:W-:Y:S02]  /*a870*/  IMAD.SHL.U32 R3, R218, 0x100, RZ ;  /* 0x00000100da037824 */ /* 0x000fe400078e00ff */
[----:B------:R-:W-:Y:S04]  /*a880*/  STS.U16 [R216+UR4+0x10700], R230 ;  /* 0x010700e6d8007988 */ /* 0x000fe80008000404 */
[----:B------:R-:W-:Y:S01]  /*a890*/  STS.U16 [R216+UR4+0x10b00], R223 ;  /* 0x010b00dfd8007988 */ /* 0x000fe20008000404 */
[----:B------:R-:W-:-:S03]  /*a8a0*/  LOP3.LUT R3, R3, 0xc000, RZ, 0xc0, !PT ;  /* 0x0000c00003037812 */ /* 0x000fc600078ec0ff */
[----:B------:R0:W-:Y:S01]  /*a8b0*/  STS.U16 [R216+UR4+0x10f00], R2 ;  /* 0x010f0002d8007988 */ /* 0x0001e20008000404 */
[----:B------:R-:W-:-:S03]  /*a8c0*/  LOP3.LUT R3, R3, 0x7e, R4, 0xf8, !PT ;  /* 0x0000007e03037812 */ /* 0x000fc600078ef804 */
        /* <DEDUP_REMOVED lines=29> */
[----:B------:R4:W-:Y:S06]  /*aaa0*/  MEMBAR.ALL.CTA ;  /* 0x0000000000007992 */ /* 0x0009ec0000008000 */
[----:B----4-:R-:W4:Y:S01]  /*aab0*/  FENCE.VIEW.ASYNC.S ;  /* 0x00000000000073c6 */ /* 0x010f220000000000 */
[----:B------:R-:W-:-:S02]  /*aac0*/  USHF.L.U32 UR8, UR8, 0x9, URZ ;  /* 0x0000000908087899 */ /* 0x000fc4000800063f */
[----:B------:R-:W-:Y:S01]  /*aad0*/  UIADD3.64 UR58, UR14, 0x402, URZ ;  /* 0x000004020e3a7897 */ /* 0x000fe2000fffe03f */
[----:B0-----:R-:W2:Y:S01]  /*aae0*/  LDL.LU R2, [R1+0x72c] ;  /* 0x00072c0001027983 */ /* 0x001ea20000300800 */
[----:B------:R-:W-:-:S03]  /*aaf0*/  ULOP3.LUT UR8, UR8, 0x800, URZ, 0xc0, !UPT ;  /* 0x0000080008087892 */ /* 0x000fc6000f8ec03f */
[----:B-1----:R-:W2:Y:S01]  /*ab00*/  LDL.LU R5, [R1+0x728] ;  /* 0x0007280001057983 */ /* 0x002ea20000300800 */
[----:B----4-:R-:W-:Y:S01]  /*ab10*/  BAR.SYNC.DEFER_BLOCKING 0x0 ;  /* 0x0000000000007b1d */ /* 0x010fe20000010000 */
[----:B------:R-:W-:-:S04]  /*ab20*/  ULEA.HI UR8, UR4, UR8, URZ, 0x1c ;  /* 0x0000000804087291 */ /* 0x000fc8000f8fe03f */
[----:B------:R-:W-:Y:S01]  /*ab30*/  ULOP3.LUT UR8, UR8, 0x3fff, URZ, 0xc0, !UPT ;  /* 0x00003fff08087892 */ /* 0x000fe2000f8ec03f */
[----:B------:R-:W4:Y:S01]  /*ab40*/  LDL.LU R219, [R1+0x48] ;  /* 0x0000480001db7983 */ /* 0x000f220000300800 */
[----:B---3--:R-:W-:Y:S02]  /*ab50*/  WARPGROUP.ARRIVE ;  /* 0x00000000000079c5 */ /* 0x008fe40000000000 */
[----:B------:R-:W-:Y:S01]  /*ab60*/  UIADD3 UR12, UP0, UR8, 0x80, URZ ;  /* 0x00000080080c7890 */ /* 0x000fe2000ff1e03f */
[----:B------:R-:W3:Y:S04]  /*ab70*/  LDL.LU R218, [R1+0x44] ;  /* 0x0000440001da7983 */ /* 0x000ee80000300800 */
[----:B------:R-:W-:Y:S01]  /*ab80*/  HGMMA.64x128x16.F32.BF16 R152, gdesc[UR8].tnspA, RZ, !UPT ;  /* 0x21e00000089879f0 */ /* 0x000fe2000c7018ff */
[----:B------:R-:W-:Y:S01]  /*ab90*/  UMOV UR8, URZ ;  /* 0x0000003f00087c82 */ /* 0x000fe20008000000 */
[----:B------:R-:W3:Y:S01]  /*aba0*/  LDL.LU R217, [R1+0x40] ;  /* 0x0000400001d97983 */ /* 0x000ee20000300800 */
[----:B------:R-:W-:-:S04]  /*abb0*/  UIADD3.X UR13, UR8, 0x40000040, URZ, UP0, !UPT ;  /* 0x40000040080d7890 */ /* 0x000fc800087fe43f */
[----:B------:R-:W-:-:S05]  /*abc0*/  UIADD3.64 UR16, UR12, 0x80, URZ ;  /* 0x000000800c107897 */ /* 0x000fca000fffe03f */
[----:B------:R-:W-:Y:S01]  /*abd0*/  HGMMA.64x128x16.F32.BF16 R152, gdesc[UR12].tnspA, R152 ;  /* 0x21e000000c9879f0 */ /* 0x000fe20008701898 */
[----:B------:R-:W-:-:S11]  /*abe0*/  UIADD3.64 UR20, UR12, 0x100, URZ ;  /* 0x000001000c147897 */ /* 0x000fd6000fffe03f */
        /* <DEDUP_REMOVED lines=19> */
[----:B--2---:R-:W-:Y:S02]  /*ad20*/  R2UR UR54, R5 ;  /* 0x00000000053672ca */ /* 0x004fe400000e0000 */
[----:B------:R-:W2:Y:S01]  /*ad30*/  LDL.LU R5, [R1+0x724] ;  /* 0x0007240001057983 */ /* 0x000ea20000300800 */
[----:B----4-:R-:W-:Y:S02]  /*ad40*/  R2UR UR51, R219 ;  /* 0x00000000db3372ca */ /* 0x010fe400000e0000 */
[----:B---3--:R-:W-:Y:S01]  /*ad50*/  R2UR UR50, R218 ;  /* 0x00000000da3272ca */ /* 0x008fe200000e0000 */
[----:B------:R-:W-:-:S05]  /*ad60*/  UIADD3.64 UR48, UR12, 0x600, URZ ;  /* 0x000006000c307897 */ /* 0x000fca000fffe03f */
[----:B------:R-:W-:Y:S01]  /*ad70*/  HGMMA.64x128x16.F32.BF16 R152, gdesc[UR44].tnspA, R152 ;  /* 0x21e000002c9879f0 */ /* 0x000fe20008701898 */
[----:B------:R-:W-:Y:S01]  /*ad80*/  R2UR UR55, R217 ;  /* 0x00000000d93772ca */ /* 0x000fe200000e0000 */
[----:B------:R-:W-:-:S10]  /*ad90*/  UIADD3.64 UR52, UR12, 0x680, URZ ;  /* 0x000006800c347897 */ /* 0x000fd4000fffe03f */
[----:B------:R-:W-:Y:S01]  /*ada0*/  HGMMA.64x128x16.F32.BF16 R152, gdesc[UR48].tnspA, R152 ;  /* 0x21e00000309879f0 */ /* 0x000fe20008701898 */
[----:B------:R-:W-:Y:S02]  /*adb0*/  R2UR UR59, R2 ;  /* 0x00000000023b72ca */ /* 0x000fe400000e0000 */
[----:B------:R-:W-:Y:S01]  /*adc0*/  R2UR UR58, R0 ;  /* 0x00000000003a72ca */ /* 0x000fe200000e0000 */
[----:B------:R-:W-:Y:S01]  /*add0*/  UIADD3.64 UR56, UR12, 0x700, URZ ;  /* 0x000007000c387897 */ /* 0x000fe2000fffe03f */
[----:B------:R-:W0:Y:S01]  /*ade0*/  S2R R3, SR_TID.X ;  /* 0x0000000000037919 */ /* 0x000e220000002100 */
[----:B------:R-:W3:Y:S04]  /*adf0*/  LDL.LU R2, [R1+0x720] ;  /* 0x0007200001027983 */ /* 0x000ee80000300800 */
[----:B------:R-:W4:Y:S02]  /*ae00*/  LDL.LU R0, [R1+0x71c] ;  /* 0x00071c0001007983 */ /* 0x000f240000300800 */
[----:B------:R-:W-:Y:S01]  /*ae10*/  HGMMA.64x128x16.F32.BF16 R152, gdesc[UR52].tnspA, R152 ;  /* 0x21e00000349879f0 */ /* 0x000fe20008701898 */
[----:B0-----:R-:W-:-:S05]  /*ae20*/  IMAD.SHL.U32 R221, R3, 0x2, RZ ;  /* 0x0000000203dd7824 */ /* 0x001fca00078e00ff */
[----:B------:R-:W-:-:S04]  /*ae30*/  LOP3.LUT R221, R221, 0x6, RZ, 0xc0, !PT ;  /* 0x00000006dddd7812 */ /* 0x000fc800078ec0ff */
[----:B------:R-:W-:Y:S02]  /*ae40*/  IADD3 R221, P0, R221, UR61, RZ ;  /* 0x0000003ddddd7c10 */ /* 0x000fe4000ff1e0ff */
[----:B--2---:R-:W-:Y:S02]  /*ae50*/  LOP3.LUT R220, R5, 0x8, RZ, 0xfc, !PT ;  /* 0x0000000805dc7812 */ /* 0x004fe400078efcff */
[C---:B------:R-:W-:Y:S02]  /*ae60*/  LOP3.LUT R7, R221.reuse, 0x70, RZ, 0xfc, !PT ;  /* 0x00000070dd077812 */ /* 0x040fe400078efcff */
[----:B------:R-:W-:Y:S01]  /*ae70*/  LOP3.LUT R6, R221, 0x71, RZ, 0xfc, !PT ;  /* 0x00000071dd067812 */ /* 0x000fe200078efcff */
[----:B------:R-:W-:Y:S01]  /*ae80*/  IMAD.X R216, RZ, RZ, UR60, P0 ;  /* 0x0000003cffd87e24 */ /* 0x000fe200080e06ff */
[----:B------:R-:W-:Y:S02]  /*ae90*/  ISETP.GT.U32.AND P6, PT, R7, R5, PT ;  /* 0x000000050700720c */ /* 0x000fe40003fc4070 */
[----:B------:R-:W-:-:S02]  /*aea0*/  ISETP.GT.U32.AND P4, PT, R6, R220, PT ;  /* 0x000000dc0600720c */ /* 0x000fc40003f84070 */
[-C--:B------:R-:W-:Y:S02]  /*aeb0*/  ISETP.GT.U32.AND P1, PT, R6, R5.reuse, PT ;  /* 0x000000050600720c */ /* 0x080fe40003f24070 */
[----:B------:R-:W-:Y:S02]  /*aec0*/  LOP3.LUT R6, R221, 0x78, RZ, 0xfc, !PT ;  /* 0x00000078dd067812 */ /* 0x000fe400078efcff */
[----:B------:R-:W-:Y:S02]  /*aed0*/  ISETP.GT.U32.AND P3, PT, R7, R220, PT ;  /* 0x000000dc0700720c */ /* 0x000fe40003f64070 */
[----:B------:R-:W-:Y:S02]  /*aee0*/  LOP3.LUT R7, R221, 0x79, RZ, 0xfc, !PT ;  /* 0x00000079dd077812 */ /* 0x000fe400078efcff */
[----:B------:R-:W-:Y:S02]  /*aef0*/  ISETP.GT.U32.AND.EX P6, PT, R216, RZ, PT, P6 ;  /* 0x000000ffd800720c */ /* 0x000fe40003fc4160 */
[----:B------:R-:W-:-:S02]  /*af00*/  ISETP.GT.U32.AND P0, PT, R6, R5, PT ;  /* 0x000000050600720c */ /* 0x000fc40003f04070 */
[C---:B------:R-:W-:Y:S02]  /*af10*/  ISETP.GT.U32.AND P5, PT, R7.reuse, R5, PT ;  /* 0x000000050700720c */ /* 0x040fe40003fa4070 */
[-C--:B------:R-:W-:Y:S02]  /*af20*/  ISETP.GT.U32.AND P2, PT, R7, R220.reuse, PT ;  /* 0x000000dc0700720c */ /* 0x080fe40003f44070 */
[----:B------:R-:W-:Y:S02]  /*af30*/  SEL R234, RZ, 0x7fff8, !P6 ;  /* 0x0007fff8ffea7807 */ /* 0x000fe40007000000 */
[C---:B------:R-:W-:Y:S02]  /*af40*/  ISETP.GT.U32.AND.EX P3, PT, R216.reuse, RZ, PT, P3 ;  /* 0x000000ffd800720c */ /* 0x040fe40003f64130 */
[----:B------:R-:W-:Y:S02]  /*af50*/  ISETP.GT.U32.AND.EX P4, PT, R216, RZ, PT, P4 ;  /* 0x000000ffd800720c */ /* 0x000fe40003f84140 */
[----:B------:R-:W-:-:S02]  /*af60*/  ISETP.GT.U32.AND P6, PT, R6, R220, PT ;  /* 0x000000dc0600720c */ /* 0x000fc40003fc4070 */
[----:B------:R-:W-:Y:S02]  /*af70*/  LOP3.LUT R7, R221, 0x60, RZ, 0xfc, !PT ;  /* 0x00000060dd077812 */ /* 0x000fe400078efcff */
[----:B------:R-:W-:Y:S01]  /*af80*/  ISETP.GT.U32.AND.EX P0, PT, R216, RZ, PT, P0 ;  /* 0x000000ffd800720c */ /* 0x000fe20003f04100 */
[----:B------:R-:W-:Y:S01]  /*af90*/  HGMMA.64x128x16.F32.BF16 R152, gdesc[UR56].tnspA, R152, gsb0 ;  /* 0x21e00000389879f0 */ /* 0x000fe20008001898 */
[----:B------:R-:W-:Y:S02]  /*afa0*/  SEL R223, RZ, 0x1fffe, !P3 ;  /* 0x0001fffeffdf7807 */ /* 0x000fe40005800000 */
[----:B------:R-:W-:Y:S02]  /*afb0*/  SEL R240, RZ, 0x1, !P4 ;  /* 0x00000001fff07807 */ /* 0x000fe40006000000 */
[C---:B------:R-:W-:Y:S02]  /*afc0*/  ISETP.GT.U32.AND P3, PT, R7.reuse, R5, PT ;  /* 0x000000050700720c */ /* 0x040fe40003f64070 */
[----:B------:R-:W-:-:S02]  /*afd0*/  ISETP.GT.U32.AND P4, PT, R7, R220, PT ;  /* 0x000000dc0700720c */ /* 0x000fc40003f84070 */
[C---:B------:R-:W-:Y:S02]  /*afe0*/  ISETP.GT.U32.AND.EX P6, PT, R216.reuse, RZ, PT, P6 ;  /* 0x000000ffd800720c */ /* 0x040fe40003fc4160 */
[----:B------:R-:W-:Y:S02]  /*aff0*/  SEL R231, RZ, 0x7fff8, !P0 ;  /* 0x0007fff8ffe77807 */ /* 0x000fe40004000000 */
[----:B------:R-:W-:Y:S02]  /*b000*/  IADD3 R7, P0, R221, 0x8, RZ ;  /* 0x00000008dd077810 */ /* 0x000fe40007f1e0ff */
[----:B------:R-:W-:Y:S02]  /*b010*/  SEL R228, RZ, 0x1fffe, !P6 ;  /* 0x0001fffeffe47807 */ /* 0x000fe40007000000 */
[----:B------:R-:W-:Y:S02]  /*b020*/  ISETP.GT.U32.AND.EX P1, PT, R216, RZ, PT, P1 ;  /* 0x000000ffd800720c */ /* 0x000fe40003f24110 */
[----:B------:R-:W-:-:S02]  /*b030*/  ISETP.GT.U32.AND P6, PT, R7, R5, PT ;  /* 0x000000050700720c */ /* 0x000fc40003fc4070 */
[C---:B------:R-:W-:Y:S02]  /*b040*/  LOP3.LUT R6, R221.reuse, 0x61, RZ, 0xfc, !PT ;  /* 0x00000061dd067812 */ /* 0x040fe400078efcff */
[----:B------:R-:W-:Y:S01]  /*b050*/  LOP3.LUT R7, R221, 0x68, RZ, 0xfc, !PT ;  /* 0x00000068dd077812 */ /* 0x000fe200078efcff */
[----:B------:R-:W-:Y:S01]  /*b060*/  IMAD.X R246, RZ, RZ, R216, P0 ;  /* 0x000000fffff67224 */ /* 0x000fe200000e06d8 */
[----:B------:R-:W-:Y:S02]  /*b070*/  ISETP.GT.U32.AND.EX P5, PT, R216, RZ, PT, P5 ;  /* 0x000000ffd800720c */ /* 0x000fe40003fa4150 */
[----:B------:R-:W-:Y:S02]  /*b080*/  SEL R226, RZ, 0x4, !P1 ;  /* 0x00000004ffe27807 */ /* 0x000fe40004800000 */
[----:B------:R-:W-:Y:S02]  /*b090*/  ISETP.GT.U32.AND P1, PT, R6, R5, PT ;  /* 0x000000050600720c */ /* 0x000fe40003f24070 */
[----:B------:R-:W-:-:S02]  /*b0a0*/  ISETP.GT.U32.AND P0, PT, R7, R220, PT ;  /* 0x000000dc0700720c */ /* 0x000fc40003f04070 */
[----:B------:R-:W-:Y:S02]  /*b0b0*/  SEL R225, RZ, 0x4, !P5 ;  /* 0x00000004ffe17807 */ /* 0x000fe40006800000 */
[----:B------:R-:W-:Y:S02]  /*b0c0*/  ISETP.GT.U32.AND P5, PT, R6, R220, PT ;  /* 0x000000dc0600720c */ /* 0x000fe40003fa4070 */
[C---:B------:R-:W-:Y:S02]  /*b0d0*/  ISETP.GT.U32.AND.EX P1, PT, R216.reuse, RZ, PT, P1 ;  /* 0x000000ffd800720c */ /* 0x040fe40003f24110 */
[C---:B------:R-:W-:Y:S02]  /*b0e0*/  ISETP.GT.U32.AND.EX P0, PT, R216.reuse, RZ, PT, P0 ;  /* 0x000000ffd800720c */ /* 0x040fe40003f04100 */
[C---:B------:R-:W-:Y:S02]  /*b0f0*/  ISETP.GT.U32.AND.EX P3, PT, R216.reuse, RZ, PT, P3 ;  /* 0x000000ffd800720c */ /* 0x040fe40003f64130 */
[----:B------:R-:W-:-:S02]  /*b100*/  ISETP.GT.U32.AND.EX P4, PT, R216, RZ, PT, P4 ;  /* 0x000000ffd800720c */ /* 0x000fc40003f84140 */
[----:B------:R-:W-:Y:S02]  /*b110*/  LOP3.LUT R6, R221, 0x69, RZ, 0xfc, !PT ;  /* 0x00000069dd067812 */ /* 0x000fe400078efcff */
[----:B------:R-:W-:Y:S02]  /*b120*/  ISETP.GT.U32.AND.EX P5, PT, R216, RZ, PT, P5 ;  /* 0x000000ffd800720c */ /* 0x000fe40003fa4150 */
[----:B------:R-:W-:Y:S02]  /*b130*/  SEL R222, RZ, 0x4, !P1 ;  /* 0x00000004ffde7807 */ /* 0x000fe40004800000 */
[----:B------:R-:W-:Y:S02]  /*b140*/  SEL R230, RZ, 0x1fffe, !P0 ;  /* 0x0001fffeffe67807 */ /* 0x000fe40004000000 */
[----:B------:R-:W-:Y:S02]  /*b150*/  ISETP.GT.U32.AND P1, PT, R7, R5, PT ;  /* 0x000000050700720c */ /* 0x000fe40003f24070 */
[----:B------:R-:W-:-:S02]  /*b160*/  IADD3 R233, P0, R221, 0x10, RZ ;  /* 0x00000010dde97810 */ /* 0x000fc40007f1e0ff */
[----:B------:R-:W-:Y:S02]  /*b170*/  SEL R229, RZ, 0x7fff8, !P3 ;  /* 0x0007fff8ffe57807 */ /* 0x000fe40005800000 */
[----:B------:R-:W-:Y:S02]  /*b180*/  SEL R232, RZ, 0x1fffe, !P4 ;  /* 0x0001fffeffe87807 */ /* 0x000fe40006000000 */
[C---:B------:R-:W-:Y:S02]  /*b190*/  ISETP.GT.U32.AND P3, PT, R6.reuse, R5, PT ;  /* 0x000000050600720c */ /* 0x040fe40003f64070 */
[----:B------:R-:W-:Y:S02]  /*b1a0*/  ISETP.GT.U32.AND P4, PT, R6, R220, PT ;  /* 0x000000dc0600720c */ /* 0x000fe40003f84070 */
[----:B------:R-:W-:Y:S01]  /*b1b0*/  SEL R236, RZ, 0x1, !P5 ;  /* 0x00000001ffec7807 */ /* 0x000fe20006800000 */
[----:B------:R-:W-:Y:S01]  /*b1c0*/  IMAD.X R244, RZ, RZ, R216, P0 ;  /* 0x000000fffff47224 */ /* 0x000fe200000e06d8 */
[----:B------:R-:W-:-:S02]  /*b1d0*/  IADD3 R6, P5, R221, 0x9, RZ ;  /* 0x00000009dd067810 */ /* 0x000fc40007fbe0ff */
[----:B------:R-:W-:Y:S02]  /*b1e0*/  ISETP.GT.U32.AND.EX P1, PT, R216, RZ, PT, P1 ;  /* 0x000000ffd800720c */ /* 0x000fe40003f24110 */
[C---:B------:R-:W-:Y:S01]  /*b1f0*/  IADD3 R10, P0, R221.reuse, 0x19, RZ ;  /* 0x00000019dd0a7810 */ /* 0x040fe20007f1e0ff */
[--C-:B------:R-:W-:Y:S01]  /*b200*/  IMAD.X R9, RZ, RZ, R216.reuse, P5 ;  /* 0x000000ffff097224 */ /* 0x100fe200028e06d8 */
[----:B------:R-:W-:Y:S02]  /*b210*/  SEL R227, RZ, 0x7fff8, !P1 ;  /* 0x0007fff8ffe37807 */ /* 0x000fe40004800000 */
[C---:B------:R-:W-:Y:S01]  /*b220*/  IADD3 R8, P1, R221.reuse, 0x11, RZ ;  /* 0x00000011dd087810 */ /* 0x040fe20007f3e0ff */
[--C-:B------:R-:W-:Y:S01]  /*b230*/  IMAD.X R243, RZ, RZ, R216.reuse, P0 ;  /* 0x000000fffff37224 */ /* 0x100fe200000e06d8 */
[C---:B------:R-:W-:Y:S02]  /*b240*/  IADD3 R11, P5, R221.reuse, 0x18, RZ ;  /* 0x00000018dd0b7810 */ /* 0x040fe40007fbe0ff */
[C---:B------:R-:W-:Y:S01]  /*b250*/  IADD3 R15, P0, R221.reuse, 0x28, RZ ;  /* 0x00000028dd0f7810 */ /* 0x040fe20007f1e0ff */
[--C-:B------:R-:W-:Y:S01]  /*b260*/  IMAD.X R245, RZ, RZ, R216.reuse, P1 ;  /* 0x000000fffff57224 */ /* 0x100fe200008e06d8 */
        /* <DEDUP_REMOVED lines=10> */
[C---:B------:R-:W-:Y:S01]  /*b310*/  ISETP.GE.U32.AND P0, PT, R221.reuse, R5, PT ;  /* 0x00000005dd00720c */ /* 0x040fe20003f06070 */
[--C-:B------:R-:W-:Y:S01]  /*b320*/  IMAD.X R238, RZ, RZ, R216.reuse, P1 ;  /* 0x000000ffffee7224 */ /* 0x100fe200008e06d8 */
[C---:B------:R-:W-:Y:S01]  /*b330*/  IADD3 R18, P1, R221.reuse, 0x38, RZ ;  /* 0x00000038dd127810 */ /* 0x040fe20007f3e0ff */
[----:B------:R-:W-:Y:S01]  /*b340*/  IMAD.X R20, RZ, RZ, R216, P5 ;  /* 0x000000ffff147224 */ /* 0x000fe200028e06d8 */
[----:B------:R-:W-:-:S02]  /*b350*/  IADD3 R19, P5, R221, 0x39, RZ ;  /* 0x00000039dd137810 */ /* 0x000fc40007fbe0ff */
[C---:B------:R-:W-:Y:S02]  /*b360*/  ISETP.GE.U32.AND.EX P0, PT, R216.reuse, RZ, PT, P0 ;  /* 0x000000ffd800720c */ /* 0x040fe40003f06100 */
[C---:B------:R-:W-:Y:S02]  /*b370*/  ISETP.GT.U32.AND.EX P3, PT, R216.reuse, RZ, PT, P3 ;  /* 0x000000ffd800720c */ /* 0x040fe40003f64130 */
[----:B------:R-:W-:Y:S01]  /*b380*/  ISETP.GT.U32.AND.EX P4, PT, R216, RZ, PT, P4 ;  /* 0x000000ffd800720c */ /* 0x000fe20003f84140 */
[--C-:B------:R-:W-:Y:S01]  /*b390*/  IMAD.X R22, RZ, RZ, R216.reuse, P1 ;  /* 0x000000ffff167224 */ /* 0x100fe200008e06d8 */
[----:B------:R-:W-:Y:S01]  /*b3a0*/  ISETP.GT.U32.AND P1, PT, R221, R220, PT ;  /* 0x000000dcdd00720c */ /* 0x000fe20003f24070 */
[----:B------:R-:W-:Y:S01]  /*b3b0*/  IMAD.X R23, RZ, RZ, R216, P5 ;  /* 0x000000ffff177224 */ /* 0x000fe200028e06d8 */
[----:B------:R-:W-:Y:S02]  /*b3c0*/  SEL R224, RZ, 0x4, !P3 ;  /* 0x00000004ffe07807 */ /* 0x000fe40005800000 */
[----:B------:R-:W-:-:S02]  /*b3d0*/  SEL R235, RZ, 0x1, !P4 ;  /* 0x00000001ffeb7807 */ /* 0x000fc40006000000 */
[-C--:B------:R-:W-:Y:S02]  /*b3e0*/  ISETP.GE.U32.AND P5, PT, R221, R220.reuse, PT ;  /* 0x000000dcdd00720c */ /* 0x080fe40003fa6070 */
[----:B------:R-:W-:Y:S02]  /*b3f0*/  ISETP.GT.U32.AND.EX P6, PT, R246, RZ, PT, P6 ;  /* 0x000000fff600720c */ /* 0x000fe40003fc4160 */
[C---:B------:R-:W-:Y:S02]  /*b400*/  ISETP.GT.U32.AND P3, PT, R6.reuse, R5, PT ;  /* 0x000000050600720c */ /* 0x040fe40003f64070 */
[----:B------:R-:W-:Y:S02]  /*b410*/  ISETP.GT.U32.AND P4, PT, R6, R220, PT ;  /* 0x000000dc0600720c */ /* 0x000fe40003f84070 */
[C---:B------:R-:W-:Y:S02]  /*b420*/  ISETP.GT.U32.AND.EX P1, PT, R216.reuse, RZ, PT, P1 ;  /* 0x000000ffd800720c */ /* 0x040fe40003f24110 */
[----:B------:R-:W-:Y:S01]  /*b430*/  ISETP.GE.U32.AND.EX P5, PT, R216, RZ, PT, P5 ;  /* 0x000000ffd800720c */ /* 0x000fe20003fa6150 */
[----:B------:R-:W-:-:S02]  /*b440*/  WARPGROUP.DEPBAR.LE gsb0, 0x0 ;  /* 0x00008000000079c5 */ /* 0x000fc40000010000 */
[----:B------:R-:W-:Y:S01]  /*b450*/  FMUL R153, R153, UR5 ;  /* 0x0000000599997c20 */ /* 0x000fe20008400000 */
[----:B------:R-:W-:-:S04]  /*b460*/  FMUL R156, R156, UR5 ;  /* 0x000000059c9c7c20 */ /* 0x000fc80008400000 */
[----:B------:R-:W-:Y:S01]  /*b470*/  FSEL R3, R153, -INF , !P0 ;  /* 0xff80000099037808 */ /* 0x000fe20004000000 */
[----:B------:R-:W-:Y:S01]  /*b480*/  FMUL R6, R154, UR5 ;  /* 0x000000059a067c20 */ /* 0x000fe20008400000 */
[----:B------:R-:W-:Y:S01]  /*b490*/  FMUL R7, R155, UR5 ;  /* 0x000000059b077c20 */ /* 0x000fe20008400000 */
[----:B------:R-:W-:Y:S02]  /*b4a0*/  FMUL R157, R157, UR5 ;  /* 0x000000059d9d7c20 */ /* 0x000fe40008400000 */
[----:B------:R0:W-:Y:S01]  /*b4b0*/  STL [R1+0x1c], R3 ;  /* 0x00001c0301007387 */ /* 0x0001e20000100800 */
[----:B------:R-:W-:Y:S02]  /*b4c0*/  ISETP.GT.U32.AND.EX P3, PT, R9, RZ, PT, P3 ;  /* 0x000000ff0900720c */ /* 0x000fe40003f64130 */
[----:B------:R-:W-:Y:S02]  /*b4d0*/  ISETP.GT.U32.AND P0, PT, R221, R5, PT ;  /* 0x00000005dd00720c */ /* 0x000fe40003f04070 */
[----:B------:R-:W-:-:S02]  /*b4e0*/  FSEL R6, R6, -INF , !P1 ;  /* 0xff80000006067808 */ /* 0x000fc40004800000 */
[----:B0-----:R-:W-:Y:S02]  /*b4f0*/  FSEL R3, R156, -INF , !P6 ;  /* 0xff8000009c037808 */ /* 0x001fe40007000000 */
[----:B------:R-:W-:Y:S02]  /*b500*/  ISETP.GT.U32.AND P1, PT, R233, R5, PT ;  /* 0x00000005e900720c */ /* 0x000fe40003f24070 */
[----:B------:R-:W-:Y:S01]  /*b510*/  FSEL R7, R7, -INF , !P5 ;  /* 0xff80000007077808 */ /* 0x000fe20006800000 */
[----:B------:R0:W-:Y:S01]  /*b520*/  STL [R1+0x18], R3 ;  /* 0x0000180301007387 */ /* 0x0001e20000100800 */
[----:B------:R-:W-:Y:S01]  /*b530*/  ISETP.GT.U32.AND P5, PT, R233, R220, PT ;  /* 0x000000dce900720c */ /* 0x000fe20003fa4070 */
[----:B------:R-:W-:Y:S01]  /*b540*/  FMUL R233, R152, UR5 ;  /* 0x0000000598e97c20 */ /* 0x000fe20008400000 */
[----:B------:R-:W-:Y:S01]  /*b550*/  ISETP.GT.U32.AND.EX P0, PT, R216, RZ, PT, P0 ;  /* 0x000000ffd800720c */ /* 0x000fe20003f04100 */
[----:B------:R-:W-:Y:S01]  /*b560*/  FMUL R160, R160, UR5 ;  /* 0x00000005a0a07c20 */ /* 0x000fe20008400000 */
[----:B------:R-:W-:Y:S01]  /*b570*/  ISETP.GT.U32.AND.EX P1, PT, R244, RZ, PT, P1 ;  /* 0x000000fff400720c */ /* 0x000fe20003f24110 */
[----:B------:R-:W-:Y:S01]  /*b580*/  FMUL R158, R158, UR5 ;  /* 0x000000059e9e7c20 */ /* 0x000fe20008400000 */
[----:B0-----:R-:W-:-:S02]  /*b590*/  FSEL R3, R157, -INF , !P3 ;  /* 0xff8000009d037808 */ /* 0x001fc40005800000 */
[C---:B------:R-:W-:Y:S02]  /*b5a0*/  ISETP.GT.U32.AND P6, PT, R8.reuse, R5, PT ;  /* 0x000000050800720c */ /* 0x040fe40003fc4070 */
[----:B------:R-:W-:Y:S01]  /*b5b0*/  FSEL R233, R233, -INF , !P0 ;  /* 0xff800000e9e97808 */ /* 0x000fe20004000000 */
[----:B------:R0:W-:Y:S01]  /*b5c0*/  STL [R1+0x14], R3 ;  /* 0x0000140301007387 */ /* 0x0001e20000100800 */
[----:B------:R-:W-:Y:S01]  /*b5d0*/  FMUL R161, R161, UR5 ;  /* 0x00000005a1a17c20 */ /* 0x000fe20008400000 */
[----:B------:R-:W-:Y:S01]  /*b5e0*/  ISETP.GT.U32.AND P3, PT, R8, R220, PT ;  /* 0x000000dc0800720c */ /* 0x000fe20003f64070 */
[----:B------:R-:W-:Y:S01]  /*b5f0*/  FMUL R8, R159, UR5 ;  /* 0x000000059f087c20 */ /* 0x000fe20008400000 */
[----:B------:R-:W-:Y:S02]  /*b600*/  ISETP.GT.U32.AND.EX P4, PT, R9, RZ, PT, P4 ;  /* 0x000000ff0900720c */ /* 0x000fe40003f84140 */
[----:B------:R-:W-:Y:S02]  /*b610*/  ISETP.GT.U32.AND.EX P6, PT, R245, RZ, PT, P6 ;  /* 0x000000fff500720c */ /* 0x000fe40003fc4160 */
[----:B0-----:R-:W-:Y:S01]  /*b620*/  FSEL R3, R160, -INF , !P1 ;  /* 0xff800000a0037808 */ /* 0x001fe20004800000 */
[----:B------:R-:W-:Y:S01]  /*b630*/  STL [R1+0x700], R233 ;  /* 0x000700e901007387 */ /* 0x000fe20000100800 */
[----:B------:R-:W-:-:S02]  /*b640*/  FSEL R9, R158, -INF , !P0 ;  /* 0xff8000009e097808 */ /* 0x000fc40004000000 */
[-C--:B------:R-:W-:Y:S01]  /*b650*/  ISETP.GT.U32.AND P0, PT, R11, R5.reuse, PT ;  /* 0x000000050b00720c */ /* 0x080fe20003f04070 */
[----:B------:R0:W-:Y:S01]  /*b660*/  STL [R1+0x10], R3 ;  /* 0x0000100301007387 */ /* 0x0001e20000100800 */
[----:B------:R-:W-:Y:S01]  /*b670*/  FMUL R164, R164, UR5 ;  /* 0x00000005a4a47c20 */ /* 0x000fe20008400000 */
[----:B------:R-:W-:Y:S02]  /*b680*/  FSEL R8, R8, -INF , !P4 ;  /* 0xff80000008087808 */ /* 0x000fe40006000000 */
[----:B------:R-:W-:Y:S01]  /*b690*/  ISETP.GT.U32.AND.EX P0, PT, R242, RZ, PT, P0 ;  /* 0x000000fff200720c */ /* 0x000fe20003f04100 */
[----:B------:R-:W-:Y:S01]  /*b6a0*/  FMUL R163, R163, UR5 ;  /* 0x00000005a3a37c20 */ /* 0x000fe20008400000 */
[----:B------:R-:W-:Y:S02]  /*b6b0*/  ISETP.GT.U32.AND P4, PT, R11, R220, PT ;  /* 0x000000dc0b00720c */ /* 0x000fe40003f84070 */
[----:B0-----:R-:W-:Y:S01]  /*b6c0*/  FSEL R3, R161, -INF , !P6 ;  /* 0xff800000a1037808 */ /* 0x001fe20007000000 */
[----:B------:R-:W-:Y:S01]  /*b6d0*/  FMUL R11, R162, UR5 ;  /* 0x00000005a20b7c20 */ /* 0x000fe20008400000 */
[----:B------:R-:W-:-:S02]  /*b6e0*/  ISETP.GT.U32.AND P1, PT, R10, R5, PT ;  /* 0x000000050a00720c */ /* 0x000fc40003f24070 */
[----:B------:R-:W-:Y:S01]  /*b6f0*/  ISETP.GT.U32.AND.EX P5, PT, R244, RZ, PT, P5 ;  /* 0x000000fff400720c */ /* 0x000fe20003fa4150 */
[----:B------:R0:W-:Y:S01]  /*b700*/  STL [R1+0xc], R3 ;  /* 0x00000c0301007387 */ /* 0x0001e20000100800 */
[----:B------:R-:W-:Y:S01]  /*b710*/  ISETP.GT.U32.AND.EX P3, PT, R245, RZ, PT, P3 ;  /* 0x000000fff500720c */ /* 0x000fe20003f64130 */
[----:B------:R-:W-:Y:S01]  /*b720*/  FMUL R165, R165, UR5 ;  /* 0x00000005a5a57c20 */ /* 0x000fe20008400000 */
[----:B------:R-:W-:Y:S02]  /*b730*/  ISETP.GT.U32.AND P6, PT, R10, R220, PT ;  /* 0x000000dc0a00720c */ /* 0x000fe40003fc4070 */
[----:B------:R-:W-:Y:S02]  /*b740*/  ISETP.GT.U32.AND.EX P1, PT, R243, RZ, PT, P1 ;  /* 0x000000fff300720c */ /* 0x000fe40003f24110 */
[----:B------:R-:W-:Y:S02]  /*b750*/  FSEL R11, R11, -INF , !P5 ;  /* 0xff8000000b0b7808 */ /* 0x000fe40006800000 */
[----:B0-----:R-:W-:-:S02]  /*b760*/  FSEL R3, R164, -INF , !P0 ;  /* 0xff800000a4037808 */ /* 0x001fc40004000000 */
[----:B------:R-:W-:Y:S01]  /*b770*/  FSEL R10, R163, -INF , !P3 ;  /* 0xff800000a30a7808 */ /* 0x000fe20005800000 */
[----:B------:R-:W-:Y:S01]  /*b780*/  FMUL R166, R166, UR5 ;  /* 0x00000005a6a67c20 */ /* 0x000fe20008400000 */
[CC--:B------:R-:W-:Y:S01]  /*b790*/  ISETP.GT.U32.AND P5, PT, R13.reuse, R5.reuse, PT ;  /* 0x000000050d00720c */ /* 0x0c0fe20003fa4070 */
[----:B------:R0:W-:Y:S01]  /*b7a0*/  STL [R1+0x8], R3 ;  /* 0x0000080301007387 */ /* 0x0001e20000100800 */
[----:B------:R-:W-:Y:S01]  /*b7b0*/  ISETP.GT.U32.AND P3, PT, R13, R220, PT ;  /* 0x000000dc0d00720c */ /* 0x000fe20003f64070 */
[----:B------:R-:W-:Y:S01]  /*b7c0*/  FMUL R13, R167, UR5 ;  /* 0x00000005a70d7c20 */ /* 0x000fe20008400000 */
[----:B------:R-:W-:Y:S01]  /*b7d0*/  ISETP.GT.U32.AND.EX P4, PT, R242, RZ, PT, P4 ;  /* 0x000000fff200720c */ /* 0x000fe20003f84140 */
[----:B------:R-:W-:Y:S01]  /*b7e0*/  FMUL R168, R168, UR5 ;  /* 0x00000005a8a87c20 */ /* 0x000fe20008400000 */
[----:B------:R-:W-:Y:S02]  /*b7f0*/  ISETP.GT.U32.AND.EX P6, PT, R243, RZ, PT, P6 ;  /* 0x000000fff300720c */ /* 0x000fe40003fc4160 */
[----:B------:R-:W-:-:S02]  /*b800*/  ISETP.GT.U32.AND P0, PT, R12, R5, PT ;  /* 0x000000050c00720c */ /* 0x000fc40003f04070 */
[----:B0-----:R-:W-:Y:S02]  /*b810*/  FSEL R3, R165, -INF , !P1 ;  /* 0xff800000a5037808 */ /* 0x001fe40004800000 */
[C---:B------:R-:W-:Y:S02]  /*b820*/  ISETP.GT.U32.AND.EX P5, PT, R239.reuse, RZ, PT, P5 ;  /* 0x000000ffef00720c */ /* 0x040fe40003fa4150 */
[----:B------:R-:W-:Y:S02]  /*b830*/  ISETP.GT.U32.AND P1, PT, R12, R220, PT ;  /* 0x000000dc0c00720c */ /* 0x000fe40003f24070 */
[----:B------:R-:W-:Y:S01]  /*b840*/  ISETP.GT.U32.AND.EX P3, PT, R239, RZ, PT, P3 ;  /* 0x000000ffef00720c */ /* 0x000fe20003f64130 */
[----:B------:R-:W-:Y:S01]  /*b850*/  FMUL R239, R169, UR5 ;  /* 0x00000005a9ef7c20 */ /* 0x000fe20008400000 */
[----:B------:R-:W-:Y:S01]  /*b860*/  FSEL R12, R166, -INF , !P4 ;  /* 0xff800000a60c7808 */ /* 0x000fe20006000000 */
[----:B------:R0:W-:Y:S01]  /*b870*/  STL [R1+0x4], R3 ;  /* 0x0000040301007387 */ /* 0x0001e20000100800 */
[----:B------:R-:W-:-:S02]  /*b880*/  FSEL R13, R13, -INF , !P6 ;  /* 0xff8000000d0d7808 */ /* 0x000fc40007000000 */
[CC--:B------:R-:W-:Y:S01]  /*b890*/  ISETP.GT.U32.AND P4, PT, R15.reuse, R5.reuse, PT ;  /* 0x000000050f00720c */ /* 0x0c0fe20003f84070 */
[----:B------:R-:W-:Y:S01]  /*b8a0*/  FMUL R170, R170, UR5 ;  /* 0x00000005aaaa7c20 */ /* 0x000fe20008400000 */
[----:B------:R-:W-:Y:S02]  /*b8b0*/  ISETP.GT.U32.AND P6, PT, R15, R220, PT ;  /* 0x000000dc0f00720c */ /* 0x000fe40003fc4070 */
[----:B------:R-:W-:Y:S01]  /*b8c0*/  ISETP.GT.U32.AND.EX P0, PT, R241, RZ, PT, P0 ;  /* 0x000000fff100720c */ /* 0x000fe20003f04100 */
[----:B------:R-:W-:Y:S01]  /*b8d0*/  FMUL R15, R171, UR5 ;  /* 0x00000005ab0f7c20 */ /* 0x000fe20008400000 */
[----:B0-----:R-:W-:Y:S01]  /*b8e0*/  FSEL R3, R168, -INF , !P5 ;  /* 0xff800000a8037808 */ /* 0x001fe20006800000 */
[----:B------:R-:W-:Y:S01]  /*b8f0*/  FMUL R172, R172, UR5 ;  /* 0x00000005acac7c20 */ /* 0x000fe20008400000 */
[----:B------:R-:W-:Y:S01]  /*b900*/  ISETP.GT.U32.AND P5, PT, R14, R5, PT ;  /* 0x000000050e00720c */ /* 0x000fe20003fa4070 */
[----:B------:R-:W-:Y:S01]  /*b910*/  FMUL R174, R174, UR5 ;  /* 0x00000005aeae7c20 */ /* 0x000fe20008400000 */
[----:B------:R-:W-:Y:S01]  /*b920*/  ISETP.GT.U32.AND.EX P1, PT, R241, RZ, PT, P1 ;  /* 0x000000fff100720c */ /* 0x000fe20003f24110 */
[----:B------:R-:W2:Y:S01]  /*b930*/  LDL.64 R250, [R1+0x650] ;  /* 0x0006500001fa7983 */ /* 0x000ea20000100a00 */
[----:B------:R-:W-:-:S02]  /*b940*/  FSEL R239, R239, -INF , !P0 ;  /* 0xff800000efef7808 */ /* 0x000fc40004000000 */
[C---:B------:R-:W-:Y:S01]  /*b950*/  ISETP.GT.U32.AND.EX P4, PT, R237.reuse, RZ, PT, P4 ;  /* 0x000000ffed00720c */ /* 0x040fe20003f84140 */
[----:B------:R-:W4:Y:S01]  /*b960*/  LDL.64 R248, [R1+0x648] ;  /* 0x0006480001f87983 */ /* 0x000f220000100a00 */
[----:B------:R-:W-:Y:S01]  /*b970*/  ISETP.GT.U32.AND.EX P6, PT, R237, RZ, PT, P6 ;  /* 0x000000ffed00720c */ /* 0x000fe20003fc4160 */
[----:B------:R-:W-:Y:S01]  /*b980*/  FMUL R237, R173, UR5 ;  /* 0x00000005aded7c20 */ /* 0x000fe20008400000 */
[----:B------:R-:W-:Y:S02]  /*b990*/  ISETP.GT.U32.AND P0, PT, R14, R220, PT ;  /* 0x000000dc0e00720c */ /* 0x000fe40003f04070 */
[----:B------:R-:W-:Y:S02]  /*b9a0*/  ISETP.GT.U32.AND.EX P5, PT, R238, RZ, PT, P5 ;  /* 0x000000ffee00720c */ /* 0x000fe40003fa4150 */
[----:B------:R-:W-:Y:S02]  /*b9b0*/  FSEL R14, R170, -INF , !P3 ;  /* 0xff800000aa0e7808 */ /* 0x000fe40005800000 */
[----:B------:R-:W-:-:S02]  /*b9c0*/  FSEL R15, R15, -INF , !P1 ;  /* 0xff8000000f0f7808 */ /* 0x000fc40004800000 */
[CC--:B------:R-:W-:Y:S02]  /*b9d0*/  ISETP.GT.U32.AND P3, PT, R17.reuse, R5.reuse, PT ;  /* 0x000000051100720c */ /* 0x0c0fe40003f64070 */
[----:B------:R-:W-:Y:S01]  /*b9e0*/  ISETP.GT.U32.AND P1, PT, R17, R220, PT ;  /* 0x000000dc1100720c */ /* 0x000fe20003f24070 */
[----:B------:R-:W-:Y:S01]  /*b9f0*/  FMUL R17, R175, UR5 ;  /* 0x00000005af117c20 */ /* 0x000fe20008400000 */
[----:B------:R-:W-:Y:S02]  /*ba00*/  ISETP.GT.U32.AND.EX P0, PT, R238, RZ, PT, P0 ;  /* 0x000000ffee00720c */ /* 0x000fe40003f04100 */
[----:B------:R-:W-:Y:S02]  /*ba10*/  FSEL R238, R172, -INF , !P4 ;  /* 0xff800000acee7808 */ /* 0x000fe40006000000 */
[----:B------:R-:W-:Y:S02]  /*ba20*/  FSEL R237, R237, -INF , !P5 ;  /* 0xff800000eded7808 */ /* 0x000fe40006800000 */
[----:B------:R-:W-:-:S02]  /*ba30*/  ISETP.GT.U32.AND P4, PT, R16, R5, PT ;  /* 0x000000051000720c */ /* 0x000fc40003f84070 */
[-C--:B------:R-:W-:Y:S02]  /*ba40*/  ISETP.GT.U32.AND P5, PT, R16, R220.reuse, PT ;  /* 0x000000dc1000720c */ /* 0x080fe40003fa4070 */
[----:B------:R-:W-:Y:S02]  /*ba50*/  FSEL R16, R174, -INF , !P6 ;  /* 0xff800000ae107808 */ /* 0x000fe40007000000 */
[----:B------:R-:W-:Y:S02]  /*ba60*/  FSEL R17, R17, -INF , !P0 ;  /* 0xff80000011117808 */ /* 0x000fe40004000000 */
[C---:B------:R-:W-:Y:S02]  /*ba70*/  ISETP.GT.U32.AND P6, PT, R18.reuse, R5, PT ;  /* 0x000000051200720c */ /* 0x040fe40003fc4070 */
[----:B------:R-:W-:Y:S01]  /*ba80*/  ISETP.GT.U32.AND P0, PT, R18, R220, PT ;  /* 0x000000dc1200720c */ /* 0x000fe20003f04070 */
[----:B------:R-:W-:Y:S01]  /*ba90*/  FMUL R18, R176, UR5 ;  /* 0x00000005b0127c20 */ /* 0x000fe20008400000 */
[----:B------:R-:W-:-:S02]  /*baa0*/  ISETP.GT.U32.AND.EX P4, PT, R21, RZ, PT, P4 ;  /* 0x000000ff1500720c */ /* 0x000fc40003f84140 */
[----:B------:R-:W-:Y:S01]  /*bab0*/  ISETP.GT.U32.AND.EX P5, PT, R21, RZ, PT, P5 ;  /* 0x000000ff1500720c */ /* 0x000fe20003fa4150 */
[----:B------:R-:W-:Y:S01]  /*bac0*/  FMUL R21, R177, UR5 ;  /* 0x00000005b1157c20 */ /* 0x000fe20008400000 */
[----:B------:R-:W-:-:S04]  /*bad0*/  ISETP.GT.U32.AND.EX P3, PT, R20, RZ, PT, P3 ;  /* 0x000000ff1400720c */ /* 0x000fc80003f64130 */
[----:B------:R-:W-:Y:S02]  /*bae0*/  FSEL R18, R18, -INF , !P3 ;  /* 0xff80000012127808 */ /* 0x000fe40005800000 */
[----:B------:R-:W-:Y:S02]  /*baf0*/  FSEL R21, R21, -INF , !P4 ;  /* 0xff80000015157808 */ /* 0x000fe40006000000 */
[C---:B------:R-:W-:Y:S02]  /*bb00*/  ISETP.GT.U32.AND P3, PT, R19.reuse, R5, PT ;  /* 0x000000051300720c */ /* 0x040fe40003f64070 */
[----:B------:R-:W-:Y:S02]  /*bb10*/  ISETP.GT.U32.AND P4, PT, R19, R220, PT ;  /* 0x000000dc1300720c */ /* 0x000fe40003f84070 */
[C---:B------:R-:W-:Y:S02]  /*bb20*/  ISETP.GT.U32.AND.EX P3, PT, R23.reuse, RZ, PT, P3 ;  /* 0x000000ff1700720c */ /* 0x040fe40003f64130 */
[----:B------:R-:W-:Y:S01]  /*bb30*/  ISETP.GT.U32.AND.EX P4, PT, R23, RZ, PT, P4 ;  /* 0x000000ff1700720c */ /* 0x000fe20003f84140 */
[----:B------:R-:W-:Y:S01]  /*bb40*/  FMUL R23, R180, UR5 ;  /* 0x00000005b4177c20 */ /* 0x000fe20008400000 */
[----:B------:R-:W-:Y:S01]  /*bb50*/  ISETP.GT.U32.AND.EX P6, PT, R22, RZ, PT, P6 ;  /* 0x000000ff1600720c */ /* 0x000fe20003fc4160 */
[----:B------:R-:W-:Y:S04]  /*bb60*/  STL [R1], R3 ;  /* 0x0000000301007387 */ /* 0x000fe80000100800 */
[----:B------:R-:W3:Y:S01]  /*bb70*/  LDL.64 R218, [R1+0x640] ;  /* 0x0006400001da7983 */ /* 0x000ee20000100a00 */
[----:B------:R-:W-:-:S03]  /*bb80*/  FSEL R23, R23, -INF , !P6 ;  /* 0xff80000017177808 */ /* 0x000fc60007000000 */
[----:B------:R-:W2:Y:S04]  /*bb90*/  LDL.64 R246, [R1+0x638] ;  /* 0x0006380001f67983 */ /* 0x000ea80000100a00 */
[----:B------:R-:W2:Y:S04]  /*bba0*/  LDL.64 R244, [R1+0x630] ;  /* 0x0006300001f47983 */ /* 0x000ea80000100a00 */
[----:B------:R-:W2:Y:S04]  /*bbb0*/  LDL.64 R242, [R1+0x628] ;  /* 0x0006280001f27983 */ /* 0x000ea80000100a00 */
[----:B------:R-:W-:Y:S04]  /*bbc0*/  STL [R1+0x704], R239 ;  /* 0x000704ef01007387 */ /* 0x000fe80000100800 */
[----:B------:R0:W-:Y:S01]  /*bbd0*/  STL [R1+0x708], R238 ;  /* 0x000708ee01007387 */ /* 0x0001e20000100800 */
[----:B------:R-:W-:-:S03]  /*bbe0*/  IMAD.IADD R223, R240, 0x1, R223 ;  /* 0x00000001f0df7824 */ /* 0x000fc600078e02df */
[----:B0-----:R-:W4:Y:S04]  /*bbf0*/  LDL.64 R238, [R1+0x658] ;  /* 0x0006580001ee7983 */ /* 0x001f280000100a00 */
[----:B------:R-:W-:Y:S04]  /*bc00*/  STL [R1+0x70c], R237 ;  /* 0x00070ced01007387 */ /* 0x000fe80000100800 */
[----:B------:R-:W-:Y:S04]  /*bc10*/  STL [R1+0x710], R18 ;  /* 0x0007101201007387 */ /* 0x000fe80000100800 */
[----:B------:R-:W-:Y:S04]  /*bc20*/  STL [R1+0x714], R21 ;  /* 0x0007141501007387 */ /* 0x000fe80000100800 */
[----:B------:R-:W-:Y:S04]  /*bc30*/  STL [R1+0x718], R23 ;  /* 0x0007181701007387 */ /* 0x000fe80000100800 */
[----:B------:R-:W2:Y:S01]  /*bc40*/  LDL.64 R240, [R1+0x660] ;  /* 0x0006600001f07983 */ /* 0x000ea20000100a00 */
[----:B------:R-:W-:Y:S01]  /*bc50*/  ISETP.GT.U32.AND.EX P1, PT, R20, RZ, PT, P1 ;  /* 0x000000ff1400720c */ /* 0x000fe20003f24110 */
[----:B------:R-:W-:Y:S01]  /*bc60*/  FMUL R178, R178, UR5 ;  /* 0x00000005b2b27c20 */ /* 0x000fe20008400000 */
[----:B------:R-:W-:Y:S01]  /*bc70*/  FMUL R20, R179, UR5 ;  /* 0x00000005b3147c20 */ /* 0x000fe20008400000 */
[----:B------:R-:W-:-:S02]  /*bc80*/  LOP3.LUT R152, R221, 0x59, RZ, 0xfc, !PT ;  /* 0x00000059dd987812 */ /* 0x000fc400078efcff */
[----:B------:R-:W-:Y:S01]  /*bc90*/  ISETP.GT.U32.AND.EX P0, PT, R22, RZ, PT, P0 ;  /* 0x000000ff1600720c */ /* 0x000fe20003f04100 */
[----:B------:R-:W-:Y:S01]  /*bca0*/  FMUL R22, R182, UR5 ;  /* 0x00000005b6167c20 */ /* 0x000fe20008400000 */
[----:B------:R-:W-:Y:S02]  /*bcb0*/  FSEL R19, R178, -INF , !P1 ;  /* 0xff800000b2137808 */ /* 0x000fe40004800000 */
[----:B------:R-:W-:Y:S02]  /*bcc0*/  FSEL R20, R20, -INF , !P5 ;  /* 0xff80000014147808 */ /* 0x000fe40006800000 */
[C---:B------:R-:W-:Y:S02]  /*bcd0*/  ISETP.GT.U32.AND P1, PT, R152.reuse, R220, PT ;  /* 0x000000dc9800720c */ /* 0x040fe40003f24070 */
[----:B------:R-:W-:Y:S01]  /*bce0*/  ISETP.GT.U32.AND P5, PT, R152, R5, PT ;  /* 0x000000059800720c */ /* 0x000fe20003fa4070 */
[----:B------:R-:W-:Y:S01]  /*bcf0*/  FMUL R152, R181, UR5 ;  /* 0x00000005b5987c20 */ /* 0x000fe20008400000 */
[----:B------:R-:W-:-:S02]  /*bd00*/  LOP3.LUT R156, R221, 0x40, RZ, 0xfc, !PT ;  /* 0x00000040dd9c7812 */ /* 0x000fc400078efcff */
[----:B------:R-:W-:Y:S02]  /*bd10*/  LOP3.LUT R157, R221, 0x41, RZ, 0xfc, !PT ;  /* 0x00000041dd9d7812 */ /* 0x000fe400078efcff */
[----:B------:R-:W-:Y:S02]  /*bd20*/  FSEL R22, R22, -INF , !P0 ;  /* 0xff80000016167808 */ /* 0x000fe40004000000 */
[-C--:B------:R-:W-:Y:S02]  /*bd30*/  ISETP.GT.U32.AND P0, PT, R156, R5.reuse, PT ;  /* 0x000000059c00720c */ /* 0x080fe40003f04070 */
[----:B------:R-:W-:Y:S01]  /*bd40*/  FSEL R152, R152, -INF , !P3 ;  /* 0xff80000098987808 */ /* 0x000fe20005800000 */
[----:B------:R-:W-:Y:S01]  /*bd50*/  FMUL R153, R183, UR5 ;  /* 0x00000005b7997c20 */ /* 0x000fe20008400000 */
[----:B------:R-:W-:Y:S01]  /*bd60*/  ISETP.GT.U32.AND P3, PT, R157, R5, PT ;  /* 0x000000059d00720c */ /* 0x000fe20003f64070 */
[----:B------:R-:W-:Y:S01]  /*bd70*/  FMUL R155, R184, UR5 ;  /* 0x00000005b89b7c20 */ /* 0x000fe20008400000 */
[----:B------:R-:W-:Y:S01]  /*bd80*/  ISETP.GT.U32.AND.EX P0, PT, R216, RZ, PT, P0 ;  /* 0x000000ffd800720c */ /* 0x000fe20003f04100 */
[----:B------:R-:W-:Y:S01]  /*bd90*/  FMUL R185, R185, UR5 ;  /* 0x00000005b9b97c20 */ /* 0x000fe20008400000 */
[----:B------:R-:W-:-:S02]  /*bda0*/  LOP3.LUT R154, R221, 0x51, RZ, 0xfc, !PT ;  /* 0x00000051dd9a7812 */ /* 0x000fc400078efcff */
[----:B------:R-:W-:Y:S02]  /*bdb0*/  ISETP.GT.U32.AND.EX P3, PT, R216, RZ, PT, P3 ;  /* 0x000000ffd800720c */ /* 0x000fe40003f64130 */
[----:B------:R-:W-:Y:S02]  /*bdc0*/  FSEL R153, R153, -INF , !P4 ;  /* 0xff80000099997808 */ /* 0x000fe40006000000 */
[----:B------:R-:W-:Y:S02]  /*bdd0*/  FSEL R155, R155, -INF , !P0 ;  /* 0xff8000009b9b7808 */ /* 0x000fe40004000000 */
[CC--:B------:R-:W-:Y:S02]  /*bde0*/  ISETP.GT.U32.AND P6, PT, R154.reuse, R220.reuse, PT ;  /* 0x000000dc9a00720c */ /* 0x0c0fe40003fc4070 */
[----:B------:R-:W-:Y:S02]  /*bdf0*/  ISETP.GT.U32.AND P4, PT, R154, R5, PT ;  /* 0x000000059a00720c */ /* 0x000fe40003f84070 */
[----:B------:R-:W-:-:S02]  /*be00*/  ISETP.GT.U32.AND P0, PT, R156, R220, PT ;  /* 0x000000dc9c00720c */ /* 0x000fc40003f04070 */
[----:B------:R-:W-:Y:S02]  /*be10*/  FSEL R154, R185, -INF , !P3 ;  /* 0xff800000b99a7808 */ /* 0x000fe40005800000 */
[----:B------:R-:W-:Y:S01]  /*be20*/  ISETP.GT.U32.AND P3, PT, R157, R220, PT ;  /* 0x000000dc9d00720c */ /* 0x000fe20003f64070 */
[----:B------:R-:W-:Y:S01]  /*be30*/  FMUL R157, R186, UR5 ;  /* 0x00000005ba9d7c20 */ /* 0x000fe20008400000 */
[C---:B------:R-:W-:Y:S01]  /*be40*/  ISETP.GT.U32.AND.EX P0, PT, R216.reuse, RZ, PT, P0 ;  /* 0x000000ffd800720c */ /* 0x040fe20003f04100 */
[----:B------:R-:W-:Y:S01]  /*be50*/  FMUL R156, R187, UR5 ;  /* 0x00000005bb9c7c20 */ /* 0x000fe20008400000 */
[C---:B------:R-:W-:Y:S02]  /*be60*/  LOP3.LUT R160, R221.reuse, 0x48, RZ, 0xfc, !PT ;  /* 0x00000048dda07812 */ /* 0x040fe400078efcff */
[----:B------:R-:W-:Y:S02]  /*be70*/  ISETP.GT.U32.AND.EX P3, PT, R216, RZ, PT, P3 ;  /* 0x000000ffd800720c */ /* 0x000fe40003f64130 */
[----:B------:R-:W-:-:S02]  /*be80*/  LOP3.LUT R158, R221, 0x49, RZ, 0xfc, !PT ;  /* 0x00000049dd9e7812 */ /* 0x000fc400078efcff */
[----:B------:R-:W-:Y:S02]  /*be90*/  FSEL R157, R157, -INF , !P0 ;  /* 0xff8000009d9d7808 */ /* 0x000fe40004000000 */
[-C--:B------:R-:W-:Y:S02]  /*bea0*/  ISETP.GT.U32.AND P0, PT, R160, R5.reuse, PT ;  /* 0x00000005a000720c */ /* 0x080fe40003f04070 */
[----:B------:R-:W-:Y:S01]  /*beb0*/  FSEL R156, R156, -INF , !P3 ;  /* 0xff8000009c9c7808 */ /* 0x000fe20005800000 */
[----:B------:R-:W-:Y:S01]  /*bec0*/  FMUL R159, R188, UR5 ;  /* 0x00000005bc9f7c20 */ /* 0x000fe20008400000 */
[----:B------:R-:W-:Y:S01]  /*bed0*/  ISETP.GT.U32.AND P3, PT, R158, R5, PT ;  /* 0x000000059e00720c */ /* 0x000fe20003f64070 */
[----:B------:R-:W-:Y:S01]  /*bee0*/  IMAD.IADD R230, R235, 0x1, R230 ;  /* 0x00000001ebe67824 */ /* 0x000fe200078e02e6 */
[C---:B------:R-:W-:Y:S01]  /*bef0*/  ISETP.GT.U32.AND.EX P2, PT, R216.reuse, RZ, PT, P2 ;  /* 0x000000ffd800720c */ /* 0x040fe20003f44120 */
[----:B------:R-:W-:Y:S01]  /*bf00*/  FMUL R189, R189, UR5 ;  /* 0x00000005bdbd7c20 */ /* 0x000fe20008400000 */
[----:B------:R-:W-:-:S02]  /*bf10*/  ISETP.GT.U32.AND.EX P0, PT, R216, RZ, PT, P0 ;  /* 0x000000ffd800720c */ /* 0x000fc40003f04100 */
[----:B------:R-:W-:Y:S02]  /*bf20*/  ISETP.GT.U32.AND.EX P3, PT, R216, RZ, PT, P3 ;  /* 0x000000ffd800720c */ /* 0x000fe40003f64130 */
[----:B------:R-:W-:Y:S02]  /*bf30*/  SEL R161, RZ, 0x1, !P2 ;  /* 0x00000001ffa17807 */ /* 0x000fe40005000000 */
[----:B------:R-:W-:Y:S02]  /*bf40*/  FSEL R159, R159, -INF , !P0 ;  /* 0xff8000009f9f7808 */ /* 0x000fe40004000000 */
[----:B------:R-:W-:Y:S02]  /*bf50*/  LOP3.LUT R230, R230, 0x3, RZ, 0xc0, !PT ;  /* 0x00000003e6e67812 */ /* 0x000fe400078ec0ff */
[----:B------:R-:W-:Y:S01]  /*bf60*/  ISETP.GT.U32.AND P0, PT, R158, R220, PT ;  /* 0x000000dc9e00720c */ /* 0x000fe20003f04070 */
[----:B------:R-:W-:Y:S01]  /*bf70*/  IMAD.IADD R161, R161, 0x1, R228 ;  /* 0x00000001a1a17824 */ /* 0x000fe200078e02e4 */
[----:B------:R-:W-:-:S02]  /*bf80*/  FSEL R158, R189, -INF , !P3 ;  /* 0xff800000bd9e7808 */ /* 0x000fc40005800000 */
[----:B------:R-:W-:Y:S01]  /*bf90*/  ISETP.GT.U32.AND P3, PT, R160, R220, PT ;  /* 0x000000dca000720c */ /* 0x000fe20003f64070 */
[----:B------:R-:W-:Y:S01]  /*bfa0*/  IMAD.IADD R232, R236, 0x1, R232 ;  /* 0x00000001ece87824 */ /* 0x000fe200078e02e8 */
[----:B------:R-:W-:Y:S02]  /*bfb0*/  IADD3 R160, R230, R227, R224 ;  /* 0x000000e3e6a07210 */ /* 0x000fe40007ffe0e0 */
[----:B------:R-:W-:Y:S01]  /*bfc0*/  LOP3.LUT R161, R161, 0x3, RZ, 0xc0, !PT ;  /* 0x00000003a1a17812 */ /* 0x000fe200078ec0ff */
[----:B------:R-:W-:Y:S01]  /*bfd0*/  FMUL R191, R191, UR5 ;  /* 0x00000005bfbf7c20 */ /* 0x000fe20008400000 */
[----:B------:R-:W-:Y:S01]  /*bfe0*/  LOP3.LUT R232, R232, 0x3, RZ, 0xc0, !PT ;  /* 0x00000003e8e87812 */ /* 0x000fe200078ec0ff */
[----:B------:R-:W-:Y:S01]  /*bff0*/  IMAD.SHL.U32 R160, R160, 0x100, RZ ;  /* 0x00000100a0a07824 */ /* 0x000fe200078e00ff */
[----:B------:R-:W-:Y:S01]  /*c000*/  IADD3 R225, R161, R231, R225 ;  /* 0x000000e7a1e17210 */ /* 0x000fe20007ffe0e1 */
[----:B------:R-:W-:Y:S01]  /*c010*/  FMUL R161, R190, UR5 ;  /* 0x00000005bea17c20 */ /* 0x000fe20008400000 */
[----:B------:R-:W-:-:S02]  /*c020*/  ISETP.GT.U32.AND.EX P0, PT, R216, RZ, PT, P0 ;  /* 0x000000ffd800720c */ /* 0x000fc40003f04100 */
[----:B------:R-:W-:Y:S02]  /*c030*/  LOP3.LUT R162, R221, 0x50, RZ, 0xfc, !PT ;  /* 0x00000050dda27812 */ /* 0x000fe400078efcff */
[----:B------:R-:W-:Y:S02]  /*c040*/  IADD3 R222, R232, R229, R222 ;  /* 0x000000e5e8de7210 */ /* 0x000fe40007ffe0de */
[----:B------:R-:W-:Y:S02]  /*c050*/  ISETP.GT.U32.AND.EX P3, PT, R216, RZ, PT, P3 ;  /* 0x000000ffd800720c */ /* 0x000fe40003f64130 */
[----:B------:R-:W-:Y:S02]  /*c060*/  LOP3.LUT R163, R160, 0xf00, RZ, 0xe2, !PT ;  /* 0x00000f00a0a37812 */ /* 0x000fe400078ee2ff */
[----:B------:R-:W-:Y:S02]  /*c070*/  FSEL R160, R191, -INF , !P0 ;  /* 0xff800000bfa07808 */ /* 0x000fe40004000000 */
[----:B------:R-:W-:Y:S01]  /*c080*/  ISETP.GT.U32.AND P0, PT, R162, R5, PT ;  /* 0x00000005a200720c */ /* 0x000fe20003f04070 */
[----:B------:R-:W-:Y:S01]  /*c090*/  IMAD R222, R222, 0x1000, R163 ;  /* 0x00001000dede7824 */ /* 0x000fe200078e02a3 */
[----:B------:R-:W-:Y:S01]  /*c0a0*/  FSEL R161, R161, -INF , !P3 ;  /* 0xff800000a1a17808 */ /* 0x000fe20005800000 */
[----:B------:R-:W-:Y:S01]  /*c0b0*/  FMUL R163, R192, UR5 ;  /* 0x00000005c0a37c20 */ /* 0x000fe20008400000 */
[----:B------:R-:W-:Y:S01]  /*c0c0*/  ISETP.GT.U32.AND P3, PT, R162, R220, PT ;  /* 0x000000dca200720c */ /* 0x000fe20003f64070 */
[----:B------:R-:W-:Y:S01]  /*c0d0*/  FMUL R162, R193, UR5 ;  /* 0x00000005c1a27c20 */ /* 0x000fe20008400000 */
[----:B------:R-:W-:-:S02]  /*c0e0*/  ISETP.GT.U32.AND.EX P0, PT, R216, RZ, PT, P0 ;  /* 0x000000ffd800720c */ /* 0x000fc40003f04100 */
[----:B------:R-:W-:Y:S02]  /*c0f0*/  ISETP.GT.U32.AND.EX P4, PT, R216, RZ, PT, P4 ;  /* 0x000000ffd800720c */ /* 0x000fe40003f84140 */
[----:B------:R-:W-:Y:S02]  /*c100*/  LOP3.LUT R221, R221, 0x58, RZ, 0xfc, !PT ;  /* 0x00000058dddd7812 */ /* 0x000fe400078efcff */
[----:B------:R-:W-:Y:S02]  /*c110*/  FSEL R163, R163, -INF , !P0 ;  /* 0xff800000a3a37808 */ /* 0x000fe40004000000 */
[----:B------:R-:W-:Y:S02]  /*c120*/  FSEL R162, R162, -INF , !P4 ;  /* 0xff800000a2a27808 */ /* 0x000fe40006000000 */
[C---:B------:R-:W-:Y:S02]  /*c130*/  ISETP.GT.U32.AND P0, PT, R221.reuse, R220, PT ;  /* 0x000000dcdd00720c */ /* 0x040fe40003f04070 */
[----:B------:R-:W-:Y:S01]  /*c140*/  ISETP.GT.U32.AND P4, PT, R221, R5, PT ;  /* 0x00000005dd00720c */ /* 0x000fe20003f84070 */
[----:B------:R0:W-:Y:S01]  /*c150*/  STL [R1+0x6b0], R5 ;  /* 0x0006b00501007387 */ /* 0x0001e20000100800 */
[----:B------:R-:W-:-:S02]  /*c160*/  ISETP.GT.U32.AND.EX P1, PT, R216, RZ, PT, P1 ;  /* 0x000000ffd800720c */ /* 0x000fc40003f24110 */
[C---:B------:R-:W-:Y:S01]  /*c170*/  ISETP.GT.U32.AND.EX P5, PT, R216.reuse, RZ, PT, P5 ;  /* 0x000000ffd800720c */ /* 0x040fe20003fa4150 */
[----:B------:R-:W2:Y:S01]  /*c180*/  LDL.64 R220, [R1+0x620] ;  /* 0x0006200001dc7983 */ /* 0x000ea20000100a00 */
[C---:B------:R-:W-:Y:S02]  /*c190*/  ISETP.GT.U32.AND.EX P0, PT, R216.reuse, RZ, PT, P0 ;  /* 0x000000ffd800720c */ /* 0x040fe40003f04100 */
[C---:B------:R-:W-:Y:S01]  /*c1a0*/  ISETP.GT.U32.AND.EX P3, PT, R216.reuse, RZ, PT, P3 ;  /* 0x000000ffd800720c */ /* 0x040fe20003f64130 */
[----:B------:R-:W2:Y:S01]  /*c1b0*/  LDL.64 R230, [R1+0x610] ;  /* 0x0006100001e67983 */ /* 0x000ea20000100a00 */
[C---:B------:R-:W-:Y:S02]  /*c1c0*/  ISETP.GT.U32.AND.EX P4, PT, R216.reuse, RZ, PT, P4 ;  /* 0x000000ffd800720c */ /* 0x040fe40003f84140 */
[----:B------:R-:W-:Y:S01]  /*c1d0*/  ISETP.GT.U32.AND.EX P6, PT, R216, RZ, PT, P6 ;  /* 0x000000ffd800720c */ /* 0x000fe20003fc4160 */
[----:B0-----:R-:W2:Y:S04]  /*c1e0*/  LDL.64 R4, [R1+0x608] ;  /* 0x0006080001047983 */ /* 0x001ea80000100a00 */
[----:B------:R-:W2:Y:S01]  /*c1f0*/  LDL.64 R216, [R1+0x618] ;  /* 0x0006180001d87983 */ /* 0x000ea20000100a00 */
[----:B---3--:R-:W-:-:S04]  /*c200*/  IMAD.WIDE R186, R2, 0x2, R218 ;  /* 0x0000000202ba7825 */ /* 0x008fc800078e02da */
[C---:B----4-:R-:W-:Y:S01]  /*c210*/  IMAD.WIDE R184, R2.reuse, 0x2, R238 ;  /* 0x0000000202b87825 */ /* 0x050fe200078e02ee */
[----:B------:R-:W3:Y:S04]  /*c220*/  LDL.64 R218, [R1+0x5f0] ;  /* 0x0005f00001da7983 */ /* 0x000ee80000100a00 */
[----:B------:R0:W4:Y:S01]  /*c230*/  LDG.E.U16 R232, desc[UR6][R184.64] ;  /* 0x00000006b8e87981 */ /* 0x000122000c1e1500 */
[----:B--2---:R-:W-:Y:S01]  /*c240*/  IMAD.WIDE R182, R2, 0x2, R240 ;  /* 0x0000000202b67825 */ /* 0x004fe200078e02f0 */
[----:B------:R-:W-:Y:S02]  /*c250*/  LOP3.LUT R223, R223, 0x3, RZ, 0xc0, !PT ;  /* 0x00000003dfdf7812 */ /* 0x000fe400078ec0ff */
[----:B------:R-:W2:Y:S04]  /*c260*/  LDL.64 R228, [R1+0x600] ;  /* 0x0006000001e47983 */ /* 0x000ea80000100a00 */
[----:B------:R1:W4:Y:S01]  /*c270*/  LDG.E.U16 R233, desc[UR6][R182.64] ;  /* 0x00000006b6e97981 */ /* 0x000322000c1e1500 */
[----:B------:R-:W-:-:S02]  /*c280*/  IADD3 R223, R223, R234, R226 ;  /* 0x000000eadfdf7210 */ /* 0x000fc40007ffe0e2 */
[----:B------:R-:W-:Y:S01]  /*c290*/  LOP3.LUT R225, R225, 0xf, RZ, 0xc0, !PT ;  /* 0x0000000fe1e17812 */ /* 0x000fe200078ec0ff */
[C---:B0-----:R-:W-:Y:S01]  /*c2a0*/  IMAD.WIDE R184, R2.reuse, 0x2, R248 ;  /* 0x0000000202b87825 */ /* 0x041fe200078e02f8 */
[----:B------:R-:W2:Y:S03]  /*c2b0*/  LDL.64 R236, [R1+0x5e8] ;  /* 0x0005e80001ec7983 */ /* 0x000ea60000100a00 */
[----:B------:R-:W-:Y:S01]  /*c2c0*/  IMAD R223, R223, 0x10, R225 ;  /* 0x00000010dfdf7824 */ /* 0x000fe200078e02e1 */
[----:B------:R-:W2:Y:S01]  /*c2d0*/  LDG.E.U16 R21, desc[UR6][R184.64] ;  /* 0x00000006b8157981 */ /* 0x000ea2000c1e1500 */
[----:B-1----:R-:W-:-:S03]  /*c2e0*/  IMAD.WIDE R182, R2, 0x2, R250 ;  /* 0x0000000202b67825 */ /* 0x002fc600078e02fa */
[----:B------:R-:W-:Y:S01]  /*c2f0*/  LOP3.LUT R223, R223, 0xff, RZ, 0xc0, !PT ;  /* 0x000000ffdfdf7812 */ /* 0x000fe200078ec0ff */
[----:B------:R-:W2:Y:S01]  /*c300*/  LDL.64 R224, [R1+0x5f8] ;  /* 0x0005f80001e07983 */ /* 0x000ea20000100a00 */
[----:B------:R-:W-:-:S03]  /*c310*/  IMAD.WIDE R188, R2, 0x2, R246 ;  /* 0x0000000202bc7825 */ /* 0x000fc600078e02f6 */
[----:B------:R0:W2:Y:S01]  /*c320*/  LDG.E.U16 R239, desc[UR6][R182.64] ;  /* 0x00000006b6ef7981 */ /* 0x0000a2000c1e1500 */
[----:B------:R-:W-:-:S03]  /*c330*/  IMAD.WIDE R190, R2, 0x2, R244 ;  /* 0x0000000202be7825 */ /* 0x000fc600078e02f4 */
[----:B------:R-:W2:Y:S01]  /*c340*/  LDG.E.U16 R238, desc[UR6][R186.64] ;  /* 0x00000006baee7981 */ /* 0x000ea2000c1e1500 */
[----:B------:R-:W-:-:S03]  /*c350*/  IMAD.IADD R177, R222, 0x1, R223 ;  /* 0x00000001deb17824 */ /* 0x000fc600078e02df */
[----:B------:R-:W2:Y:S01]  /*c360*/  LDL.64 R234, [R1+0x5e0] ;  /* 0x0005e00001ea7983 */ /* 0x000ea20000100a00 */
[----:B0-----:R-:W-:-:S03]  /*c370*/  IMAD.WIDE R182, R2, 0x2, R242 ;  /* 0x0000000202b67825 */ /* 0x001fc600078e02f2 */
[----:B------:R0:W2:Y:S04]  /*c380*/  LDG.E.U16 R18, desc[UR6][R188.64] ;  /* 0x00000006bc127981 */ /* 0x0000a8000c1e1500 */
[----:B------:R-:W2:Y:S04]  /*c390*/  LDL.64 R226, [R1+0x5d8] ;  /* 0x0005d80001e27983 */ /* 0x000ea80000100a00 */
[----:B------:R1:W2:Y:S04]  /*c3a0*/  LDG.E.U16 R3, desc[UR6][R190.64] ;  /* 0x00000006be037981 */ /* 0x0002a8000c1e1500 */
[----:B------:R-:W2:Y:S04]  /*c3b0*/  LDL.64 R222, [R1+0x5d0] ;  /* 0x0005d00001de7983 */ /* 0x000ea80000100a00 */
[----:B------:R-:W2:Y:S01]  /*c3c0*/  LDG.E.U16 R240, desc[UR6][R182.64] ;  /* 0x00000006b6f07981 */ /* 0x000ea2000c1e1500 */
[----:B------:R-:W-:-:S03]  /*c3d0*/  IMAD.WIDE R184, R2, 0x2, R220 ;  /* 0x0000000202b87825 */ /* 0x000fc600078e02dc */
[----:B------:R-:W2:Y:S01]  /*c3e0*/  LDL.64 R220, [R1+0x5c8] ;  /* 0x0005c80001dc7983 */ /* 0x000ea20000100a00 */
[----:B0-----:R-:W-:-:S03]  /*c3f0*/  IMAD.WIDE R188, R2, 0x2, R230 ;  /* 0x0000000202bc7825 */ /* 0x001fc600078e02e6 */
[----:B------:R-:W2:Y:S01]  /*c400*/  LDG.E.U16 R23, desc[UR6][R184.64] ;  /* 0x00000006b8177981 */ /* 0x000ea2000c1e1500 */
[----:B-1----:R-:W-:-:S03]  /*c410*/  IMAD.WIDE R190, R2, 0x2, R4 ;  /* 0x0000000202be7825 */ /* 0x002fc600078e0204 */
[----:B------:R-:W2:Y:S01]  /*c420*/  LDL.64 R4, [R1+0x5b8] ;  /* 0x0005b80001047983 */ /* 0x000ea20000100a00 */
[----:B------:R-:W-:-:S03]  /*c430*/  IMAD.WIDE R186, R2, 0x2, R216 ;  /* 0x0000000202ba7825 */ /* 0x000fc600078e02d8 */
[----:B------:R-:W2:Y:S04]  /*c440*/  LDL.64 R216, [R1+0x5c0] ;  /* 0x0005c00001d87983 */ /* 0x000ea80000100a00 */
[----:B------:R3:W2:Y:S04]  /*c450*/  LDG.E.U16 R244, desc[UR6][R186.64] ;  /* 0x00000006baf47981 */ /* 0x0006a8000c1e1500 */
[----:B------:R0:W2:Y:S04]  /*c460*/  LDG.E.U16 R243, desc[UR6][R188.64] ;  /* 0x00000006bcf37981 */ /* 0x0000a8000c1e1500 */
[----:B------:R1:W2:Y:S01]  /*c470*/  LDG.E.U16 R242, desc[UR6][R190.64] ;  /* 0x00000006bef27981 */ /* 0x0002a2000c1e1500 */
[----:B---3--:R-:W-:-:S03]  /*c480*/  IMAD.WIDE R186, R2, 0x2, R218 ;  /* 0x0000000202ba7825 */ /* 0x008fc600078e02da */
[----:B----4-:R-:W-:Y:S04]  /*c490*/  STL [R1+0x40], R233 ;  /* 0x000040e901007387 */ /* 0x010fe80000100800 */
[----:B------:R3:W-:Y:S04]  /*c4a0*/  STL [R1+0x104], R232 ;  /* 0x000104e801007387 */ /* 0x0007e80000100800 */
[----:B------:R-:W4:Y:S01]  /*c4b0*/  LDL.64 R218, [R1+0x590] ;  /* 0x0005900001da7983 */ /* 0x000f220000100a00 */
[----:B--2---:R-:W-:-:S03]  /*c4c0*/  IMAD.WIDE R182, R2, 0x2, R228 ;  /* 0x0000000202b67825 */ /* 0x004fc600078e02e4 */
[----:B------:R-:W2:Y:S01]  /*c4d0*/  LDL.64 R230, [R1+0x5a8] ;  /* 0x0005a80001e67983 */ /* 0x000ea20000100a00 */
[----:B------:R-:W-:-:S03]  /*c4e0*/  IMAD.WIDE R184, R2, 0x2, R224 ;  /* 0x0000000202b87825 */ /* 0x000fc600078e02e0 */
[----:B---3--:R-:W3:Y:S01]  /*c4f0*/  LDL.64 R232, [R1+0x5b0] ;  /* 0x0005b00001e87983 */ /* 0x008ee20000100a00 */
[----:B0-----:R-:W-:-:S03]  /*c500*/  IMAD.WIDE R188, R2, 0x2, R236 ;  /* 0x0000000202bc7825 */ /* 0x001fc600078e02ec */
[----:B------:R-:W3:Y:S04]  /*c510*/  LDL.64 R228, [R1+0x5a0] ;  /* 0x0005a00001e47983 */ /* 0x000ee80000100a00 */
[----:B------:R-:W3:Y:S01]  /*c520*/  LDL.64 R224, [R1+0x598] ;  /* 0x0005980001e07983 */ /* 0x000ee20000100a00 */
[----:B-1----:R-:W-:-:S03]  /*c530*/  IMAD.WIDE R190, R2, 0x2, R234 ;  /* 0x0000000202be7825 */ /* 0x002fc600078e02ea */
[----:B------:R-:W-:Y:S04]  /*c540*/  STL [R1+0x11c], R239 ;  /* 0x00011cef01007387 */ /* 0x000fe80000100800 */
[----:B------:R0:W-:Y:S04]  /*c550*/  STL [R1+0x124], R21 ;  /* 0x0001241501007387 */ /* 0x0001e80000100800 */
[----:B------:R1:W-:Y:S04]  /*c560*/  STL [R1+0x38], R238 ;  /* 0x000038ee01007387 */ /* 0x0003e80000100800 */
[----:B------:R-:W-:Y:S04]  /*c570*/  STL [R1+0xfc], R18 ;  /* 0x0000fc1201007387 */ /* 0x000fe80000100800 */
[----:B0-----:R0:W3:Y:S04]  /*c580*/  LDG.E.U16 R21, desc[UR6][R182.64] ;  /* 0x00000006b6157981 */ /* 0x0010e8000c1e1500 */
[----:B-1----:R1:W3:Y:S04]  /*c590*/  LDG.E.U16 R238, desc[UR6][R184.64] ;  /* 0x00000006b8ee7981 */ /* 0x0022e8000c1e1500 */
[----:B------:R1:W3:Y:S01]  /*c5a0*/  LDG.E.U16 R239, desc[UR6][R186.64] ;  /* 0x00000006baef7981 */ /* 0x0002e2000c1e1500 */
[----:B0-----:R-:W-:-:S03]  /*c5b0*/  IMAD.WIDE R182, R2, 0x2, R226 ;  /* 0x0000000202b67825 */ /* 0x001fc600078e02e2 */
[----:B------:R0:W-:Y:S01]  /*c5c0*/  STL [R1+0x114], R3 ;  /* 0x0001140301007387 */ /* 0x0001e20000100800 */
[----:B-1----:R-:W-:-:S03]  /*c5d0*/  IMAD.WIDE R184, R2, 0x2, R222 ;  /* 0x0000000202b87825 */ /* 0x002fc600078e02de */
[----:B------:R-:W3:Y:S04]  /*c5e0*/  LDL.64 R222, [R1+0x580] ;  /* 0x0005800001de7983 */ /* 0x000ee80000100a00 */
[----:B------:R-:W3:Y:S04]  /*c5f0*/  LDL.64 R226, [R1+0x588] ;  /* 0x0005880001e27983 */ /* 0x000ee80000100a00 */
[----:B0-----:R-:W3:Y:S04]  /*c600*/  LDG.E.U16 R3, desc[UR6][R188.64] ;  /* 0x00000006bc037981 */ /* 0x001ee8000c1e1500 */
[----:B------:R0:W3:Y:S04]  /*c610*/  LDG.E.U16 R18, desc[UR6][R190.64] ;  /* 0x00000006be127981 */ /* 0x0000e8000c1e1500 */
[----:B------:R-:W3:Y:S01]  /*c620*/  LDG.E.U16 R241, desc[UR6][R182.64] ;  /* 0x00000006b6f17981 */ /* 0x000ee2000c1e1500 */
[----:B------:R-:W-:-:S03]  /*c630*/  IMAD.WIDE R186, R2, 0x2, R220 ;  /* 0x0000000202ba7825 */ /* 0x000fc600078e02dc */
[----:B------:R-:W3:Y:S04]  /*c640*/  LDL.64 R220, [R1+0x578] ;  /* 0x0005780001dc7983 */ /* 0x000ee80000100a00 */
[----:B------:R-:W3:Y:S01]  /*c650*/  LDG.E.U16 R235, desc[UR6][R186.64] ;  /* 0x00000006baeb7981 */ /* 0x000ee2000c1e1500 */
[----:B0-----:R-:W-:-:S03]  /*c660*/  IMAD.WIDE R190, R2, 0x2, R4 ;  /* 0x0000000202be7825 */ /* 0x001fc600078e0204 */
[----:B------:R-:W3:Y:S01]  /*c670*/  LDL.64 R4, [R1+0x568] ;  /* 0x0005680001047983 */ /* 0x000ee20000100a00 */
[----:B------:R-:W-:-:S03]  /*c680*/  IMAD.WIDE R188, R2, 0x2, R216 ;  /* 0x0000000202bc7825 */ /* 0x000fc600078e02d8 */
[----:B------:R-:W3:Y:S04]  /*c690*/  LDL.64 R216, [R1+0x570] ;  /* 0x0005700001d87983 */ /* 0x000ee80000100a00 */
[----:B------:R0:W-:Y:S04]  /*c6a0*/  STL [R1+0x120], R240 ;  /* 0x000120f001007387 */ /* 0x0001e80000100800 */
[----:B------:R-:W-:Y:S04]  /*c6b0*/  STL [R1+0xf0], R244 ;  /* 0x0000f0f401007387 */ /* 0x000fe80000100800 */
[----:B------:R4:W3:Y:S04]  /*c6c0*/  LDG.E.U16 R234, desc[UR6][R190.64] ;  /* 0x00000006beea7981 */ /* 0x0008e8000c1e1500 */
[----:B0-----:R2:W3:Y:S04]  /*c6d0*/  LDG.E.U16 R240, desc[UR6][R184.64] ;  /* 0x00000006b8f07981 */ /* 0x0014e8000c1e1500 */
[----:B------:R0:W-:Y:S04]  /*c6e0*/  STL [R1+0x10c], R243 ;  /* 0x00010cf301007387 */ /* 0x0001e80000100800 */
[----:B------:R-:W-:Y:S04]  /*c6f0*/  STL [R1+0x118], R242 ;  /* 0x000118f201007387 */ /* 0x000fe80000100800 */
[----:B------:R1:W3:Y:S01]  /*c700*/  LDG.E.U16 R237, desc[UR6][R188.64] ;  /* 0x00000006bced7981 */ /* 0x0002e2000c1e1500 */
[----:B----4-:R-:W-:-:S03]  /*c710*/  IMAD.WIDE R190, R2, 0x2, R218 ;  /* 0x0000000202be7825 */ /* 0x010fc600078e02da */
[----:B------:R-:W4:Y:S01]  /*c720*/  LDL.64 R218, [R1+0x540] ;  /* 0x0005400001da7983 */ /* 0x000f220000100a00 */
[----:B--2---:R-:W-:-:S03]  /*c730*/  IMAD.WIDE R184, R2, 0x2, R230 ;  /* 0x0000000202b87825 */ /* 0x004fc600078e02e6 */
[----:B------:R-:W2:Y:S01]  /*c740*/  LDL.64 R230, [R1+0x558] ;  /* 0x0005580001e67983 */ /* 0x000ea20000100a00 */
[----:B---3--:R-:W-:-:S03]  /*c750*/  IMAD.WIDE R182, R2, 0x2, R232 ;  /* 0x0000000202b67825 */ /* 0x008fc600078e02e8 */
[----:B------:R-:W3:Y:S01]  /*c760*/  LDL.64 R232, [R1+0x560] ;  /* 0x0005600001e87983 */ /* 0x000ee20000100a00 */
[----:B------:R-:W-:-:S03]  /*c770*/  IMAD.WIDE R186, R2, 0x2, R228 ;  /* 0x0000000202ba7825 */ /* 0x000fc600078e02e4 */
[----:B------:R-:W3:Y:S01]  /*c780*/  LDL.64 R228, [R1+0x550] ;  /* 0x0005500001e47983 */ /* 0x000ee20000100a00 */
[----:B-1----:R-:W-:-:S03]  /*c790*/  IMAD.WIDE R188, R2, 0x2, R224 ;  /* 0x0000000202bc7825 */ /* 0x002fc600078e02e0 */
[----:B------:R-:W3:Y:S04]  /*c7a0*/  LDL.64 R224, [R1+0x548] ;  /* 0x0005480001e07983 */ /* 0x000ee80000100a00 */
[----:B0-----:R-:W3:Y:S04]  /*c7b0*/  LDG.E.U16 R243, desc[UR6][R182.64] ;  /* 0x00000006b6f37981 */ /* 0x001ee8000c1e1500 */
[----:B------:R0:W3:Y:S04]  /*c7c0*/  LDG.E.U16 R236, desc[UR6][R184.64] ;  /* 0x00000006b8ec7981 */ /* 0x0000e8000c1e1500 */
[----:B------:R-:W3:Y:S04]  /*c7d0*/  LDG.E.U16 R248, desc[UR6][R188.64] ;  /* 0x00000006bcf87981 */ /* 0x000ee8000c1e1500 */
[----:B------:R1:W-:Y:S04]  /*c7e0*/  STL [R1+0xe4], R238 ;  /* 0x0000e4ee01007387 */ /* 0x0003e80000100800 */
[----:B------:R0:W-:Y:S04]  /*c7f0*/  STL [R1+0x108], R239 ;  /* 0x000108ef01007387 */ /* 0x0001e80000100800 */
[----:B-1----:R1:W3:Y:S01]  /*c800*/  LDG.E.U16 R238, desc[UR6][R186.64] ;  /* 0x00000006baee7981 */ /* 0x0022e2000c1e1500 */
[----:B0-----:R-:W-:-:S04]  /*c810*/  IMAD.WIDE R184, R2, 0x2, R222 ;  /* 0x0000000202b87825 */ /* 0x001fc800078e02de */
[C---:B------:R-:W-:Y:S01]  /*c820*/  IMAD.WIDE R182, R2.reuse, 0x2, R226 ;  /* 0x0000000202b67825 */ /* 0x040fe200078e02e2 */
[----:B------:R-:W3:Y:S04]  /*c830*/  LDG.E.U16 R239, desc[UR6][R184.64] ;  /* 0x00000006b8ef7981 */ /* 0x000ee8000c1e1500 */
[----:B------:R0:W-:Y:S04]  /*c840*/  STL [R1+0x110], R3 ;  /* 0x0001100301007387 */ /* 0x0001e80000100800 */
[----:B------:R-:W3:Y:S04]  /*c850*/  LDL.64 R222, [R1+0x538] ;  /* 0x0005380001de7983 */ /* 0x000ee80000100a00 */
[----:B------:R-:W3:Y:S04]  /*c860*/  LDL.64 R226, [R1+0x530] ;  /* 0x0005300001e27983 */ /* 0x000ee80000100a00 */
[----:B0-----:R0:W3:Y:S04]  /*c870*/  LDG.E.U16 R3, desc[UR6][R190.64] ;  /* 0x00000006be037981 */ /* 0x0010e8000c1e1500 */
[----:B------:R-:W3:Y:S01]  /*c880*/  LDG.E.U16 R242, desc[UR6][R182.64] ;  /* 0x00000006b6f27981 */ /* 0x000ee2000c1e1500 */
[----:B-1----:R-:W-:-:S03]  /*c890*/  IMAD.WIDE R186, R2, 0x2, R220 ;  /* 0x0000000202ba7825 */ /* 0x002fc600078e02dc */
[----:B------:R-:W3:Y:S04]  /*c8a0*/  LDL.64 R220, [R1+0x528] ;  /* 0x0005280001dc7983 */ /* 0x000ee80000100a00 */
[----:B------:R-:W-:Y:S01]  /*c8b0*/  STL [R1+0xd8], R241 ;  /* 0x0000d8f101007387 */ /* 0x000fe20000100800 */
[----:B0-----:R-:W-:-:S03]  /*c8c0*/  IMAD.WIDE R190, R2, 0x2, R4 ;  /* 0x0000000202be7825 */ /* 0x001fc600078e0204 */
[----:B------:R-:W3:Y:S01]  /*c8d0*/  LDG.E.U16 R247, desc[UR6][R186.64] ;  /* 0x00000006baf77981 */ /* 0x000ee2000c1e1500 */
[----:B------:R-:W-:-:S03]  /*c8e0*/  IMAD.WIDE R188, R2, 0x2, R216 ;  /* 0x0000000202bc7825 */ /* 0x000fc600078e02d8 */
[----:B------:R-:W3:Y:S04]  /*c8f0*/  LDL.64 R216, [R1+0x520] ;  /* 0x0005200001d87983 */ /* 0x000ee80000100a00 */
[----:B------:R4:W3:Y:S04]  /*c900*/  LDG.E.U16 R245, desc[UR6][R190.64] ;  /* 0x00000006bef57981 */ /* 0x0008e8000c1e1500 */
[----:B------:R0:W3:Y:S04]  /*c910*/  LDG.E.U16 R246, desc[UR6][R188.64] ;  /* 0x00000006bcf67981 */ /* 0x0000e8000c1e1500 */
[----:B------:R1:W-:Y:S04]  /*c920*/  STL [R1+0xf8], R240 ;  /* 0x0000f8f001007387 */ /* 0x0003e80000100800 */
[----:B------:R-:W3:Y:S04]  /*c930*/  LDL.64 R4, [R1+0x518] ;  /* 0x0005180001047983 */ /* 0x000ee80000100a00 */
[----:B------:R-:W-:Y:S04]  /*c940*/  STL [R1+0x100], R235 ;  /* 0x000100eb01007387 */ /* 0x000fe80000100800 */
[----:B------:R0:W-:Y:S04]  /*c950*/  STL [R1+0xd4], R234 ;  /* 0x0000d4ea01007387 */ /* 0x0001e80000100800 */
[----:B-1----:R-:W3:Y:S04]  /*c960*/  LDL.64 R240, [R1+0x510] ;  /* 0x0005100001f07983 */ /* 0x002ee80000100a00 */
[----:B0-----:R-:W3:Y:S01]  /*c970*/  LDL.64 R234, [R1+0x508] ;  /* 0x0005080001ea7983 */ /* 0x001ee20000100a00 */
[----:B----4-:R-:W-:-:S03]  /*c980*/  IMAD.WIDE R190, R2, 0x2, R218 ;  /* 0x0000000202be7825 */ /* 0x010fc600078e02da */
[----:B------:R-:W4:Y:S01]  /*c990*/  LDL.64 R218, [R1+0x500] ;  /* 0x0005000001da7983 */ /* 0x000f220000100a00 */
[----:B--2---:R-:W-:-:S04]  /*c9a0*/  IMAD.WIDE R184, R2, 0x2, R230 ;  /* 0x0000000202b87825 */ /* 0x004fc800078e02e6 */
[----:B---3--:R-:W-:-:S04]  /*c9b0*/  IMAD.WIDE R182, R2, 0x2, R232 ;  /* 0x0000000202b67825 */ /* 0x008fc800078e02e8 */
[C---:B------:R-:W-:Y:S01]  /*c9c0*/  IMAD.WIDE R186, R2.reuse, 0x2, R228 ;  /* 0x0000000202ba7825 */ /* 0x040fe200078e02e4 */
[----:B------:R0:W2:Y:S03]  /*c9d0*/  LDG.E.U16 R233, desc[UR6][R182.64] ;  /* 0x00000006b6e97981 */ /* 0x0000a6000c1e1500 */
[C---:B------:R-:W-:Y:S01]  /*c9e0*/  IMAD.WIDE R188, R2.reuse, 0x2, R224 ;  /* 0x0000000202bc7825 */ /* 0x040fe200078e02e0 */
[----:B------:R1:W3:Y:S04]  /*c9f0*/  LDG.E.U16 R228, desc[UR6][R184.64] ;  /* 0x00000006b8e47981 */ /* 0x0002e8000c1e1500 */
[----:B------:R0:W-:Y:S04]  /*ca00*/  STL [R1+0xec], R243 ;  /* 0x0000ecf301007387 */ /* 0x0001e80000100800 */
[----:B------:R1:W-:Y:S04]  /*ca10*/  STL [R1+0xf4], R236 ;  /* 0x0000f4ec01007387 */ /* 0x0003e80000100800 */
[----:B------:R-:W-:Y:S04]  /*ca20*/  STL [R1+0xc8], R248 ;  /* 0x0000c8f801007387 */ /* 0x000fe80000100800 */
[----:B------:R-:W2:Y:S04]  /*ca30*/  LDL.64 R224, [R1+0x4f8] ;  /* 0x0004f80001e07983 */ /* 0x000ea80000100a00 */
[----:B------:R1:W2:Y:S04]  /*ca40*/  LDG.E.U16 R244, desc[UR6][R186.64] ;  /* 0x00000006baf47981 */ /* 0x0002a8000c1e1500 */
[----:B0-----:R0:W2:Y:S04]  /*ca50*/  LDG.E.U16 R243, desc[UR6][R188.64] ;  /* 0x00000006bcf37981 */ /* 0x0010a8000c1e1500 */
[----:B-1----:R1:W2:Y:S01]  /*ca60*/  LDG.E.U16 R236, desc[UR6][R190.64] ;  /* 0x00000006beec7981 */ /* 0x0022a2000c1e1500 */
[----:B------:R-:W-:-:S03]  /*ca70*/  IMAD.WIDE R182, R2, 0x2, R222 ;  /* 0x0000000202b67825 */ /* 0x000fc600078e02de */
[----:B------:R0:W-:Y:S04]  /*ca80*/  STL [R1+0xe0], R3 ;  /* 0x0000e00301007387 */ /* 0x0001e80000100800 */
[----:B------:R-:W2:Y:S01]  /*ca90*/  LDL.64 R222, [R1+0x4f0] ;  /* 0x0004f00001de7983 */ /* 0x000ea20000100a00 */
[----:B------:R-:W-:-:S03]  /*caa0*/  IMAD.WIDE R184, R2, 0x2, R226 ;  /* 0x0000000202b87825 */ /* 0x000fc600078e02e2 */
[----:B------:R-:W2:Y:S04]  /*cab0*/  LDL.64 R230, [R1+0x4e0] ;  /* 0x0004e00001e67983 */ /* 0x000ea80000100a00 */
[----:B0-----:R-:W2:Y:S01]  /*cac0*/  LDG.E.U16 R3, desc[UR6][R182.64] ;  /* 0x00000006b6037981 */ /* 0x001ea2000c1e1500 */
[----:B------:R-:W-:-:S03]  /*cad0*/  IMAD.WIDE R186, R2, 0x2, R220 ;  /* 0x0000000202ba7825 */ /* 0x000fc600078e02dc */
[----:B------:R-:W2:Y:S04]  /*cae0*/  LDL.64 R220, [R1+0x4e8] ;  /* 0x0004e80001dc7983 */ /* 0x000ea80000100a00 */
[----:B------:R4:W2:Y:S01]  /*caf0*/  LDG.E.U16 R249, desc[UR6][R186.64] ;  /* 0x00000006baf97981 */ /* 0x0008a2000c1e1500 */
[----:B------:R-:W-:-:S03]  /*cb00*/  IMAD.WIDE R188, R2, 0x2, R216 ;  /* 0x0000000202bc7825 */ /* 0x000fc600078e02d8 */
[----:B------:R-:W2:Y:S04]  /*cb10*/  LDL.64 R216, [R1+0x4d8] ;  /* 0x0004d80001d87983 */ /* 0x000ea80000100a00 */
[----:B------:R0:W-:Y:S04]  /*cb20*/  STL [R1+0xe8], R242 ;  /* 0x0000e8f201007387 */ /* 0x0001e80000100800 */
[----:B------:R4:W-:Y:S04]  /*cb30*/  STL [R1+0xbc], R247 ;  /* 0x0000bcf701007387 */ /* 0x0009e80000100800 */
[----:B------:R-:W2:Y:S01]  /*cb40*/  LDL.64 R226, [R1+0x4d0] ;  /* 0x0004d00001e27983 */ /* 0x000ea20000100a00 */
[----:B-1----:R-:W-:-:S03]  /*cb50*/  IMAD.WIDE R190, R2, 0x2, R4 ;  /* 0x0000000202be7825 */ /* 0x002fc600078e0204 */
[----:B0-----:R0:W2:Y:S04]  /*cb60*/  LDG.E.U16 R242, desc[UR6][R184.64] ;  /* 0x00000006b8f27981 */ /* 0x0010a8000c1e1500 */
[----:B------:R-:W2:Y:S04]  /*cb70*/  LDL.64 R4, [R1+0x4c8] ;  /* 0x0004c80001047983 */ /* 0x000ea80000100a00 */
[----:B------:R-:W-:Y:S04]  /*cb80*/  STL [R1+0xd0], R246 ;  /* 0x0000d0f601007387 */ /* 0x000fe80000100800 */
[----:B------:R-:W-:Y:S04]  /*cb90*/  STL [R1+0xdc], R245 ;  /* 0x0000dcf501007387 */ /* 0x000fe80000100800 */
[----:B------:R-:W2:Y:S01]  /*cba0*/  LDG.E.U16 R248, desc[UR6][R190.64] ;  /* 0x00000006bef87981 */ /* 0x000ea2000c1e1500 */
[----:B----4-:R-:W-:-:S03]  /*cbb0*/  IMAD.WIDE R186, R2, 0x2, R218 ;  /* 0x0000000202ba7825 */ /* 0x010fc600078e02da */
[----:B------:R2:W4:Y:S04]  /*cbc0*/  LDG.E.U16 R229, desc[UR6][R188.64] ;  /* 0x00000006bce57981 */ /* 0x000528000c1e1500 */
[----:B------:R-:W4:Y:S01]  /*cbd0*/  LDL.64 R218, [R1+0x4c0] ;  /* 0x0004c00001da7983 */ /* 0x000f220000100a00 */
[----:B------:R-:W-:-:S04]  /*cbe0*/  IMAD.WIDE R182, R2, 0x2, R240 ;  /* 0x0000000202b67825 */ /* 0x000fc800078e02f0 */
[C---:B0-----:R-:W-:Y:S01]  /*cbf0*/  IMAD.WIDE R184, R2.reuse, 0x2, R234 ;  /* 0x0000000202b87825 */ /* 0x041fe200078e02ea */
[----:B------:R-:W4:Y:S04]  /*cc00*/  LDG.E.U16 R247, desc[UR6][R182.64] ;  /* 0x00000006b6f77981 */ /* 0x000f28000c1e1500 */
[----:B---3--:R0:W-:Y:S04]  /*cc10*/  STL [R1+0xb4], R228 ;  /* 0x0000b4e401007387 */ /* 0x0081e80000100800 */
[----:B------:R1:W3:Y:S04]  /*cc20*/  LDG.E.U16 R232, desc[UR6][R184.64] ;  /* 0x00000006b8e87981 */ /* 0x0002e8000c1e1500 */
[----:B0-----:R0:W3:Y:S01]  /*cc30*/  LDG.E.U16 R228, desc[UR6][R186.64] ;  /* 0x00000006bae47981 */ /* 0x0010e2000c1e1500 */
[----:B--2---:R-:W-:-:S03]  /*cc40*/  IMAD.WIDE R188, R2, 0x2, R224 ;  /* 0x0000000202bc7825 */ /* 0x004fc600078e02e0 */
[----:B------:R2:W-:Y:S04]  /*cc50*/  STL [R1+0xc4], R244 ;  /* 0x0000c4f401007387 */ /* 0x0005e80000100800 */
[----:B------:R0:W-:Y:S04]  /*cc60*/  STL [R1+0xcc], R243 ;  /* 0x0000ccf301007387 */ /* 0x0001e80000100800 */
[----:B------:R-:W3:Y:S04]  /*cc70*/  LDL.64 R224, [R1+0x4b8] ;  /* 0x0004b80001e07983 */ /* 0x000ee80000100a00 */
[----:B------:R-:W3:Y:S01]  /*cc80*/  LDG.E.U16 R246, desc[UR6][R188.64] ;  /* 0x00000006bcf67981 */ /* 0x000ee2000c1e1500 */
[----:B------:R-:W-:-:S03]  /*cc90*/  IMAD.WIDE R190, R2, 0x2, R222 ;  /* 0x0000000202be7825 */ /* 0x000fc600078e02de */
[----:B------:R-:W3:Y:S04]  /*cca0*/  LDL.64 R222, [R1+0x4b0] ;  /* 0x0004b00001de7983 */ /* 0x000ee80000100a00 */
[----:B------:R0:W3:Y:S01]  /*ccb0*/  LDG.E.U16 R245, desc[UR6][R190.64] ;  /* 0x00000006bef57981 */ /* 0x0000e2000c1e1500 */
[----:B-1----:R-:W-:-:S04]  /*ccc0*/  IMAD.WIDE R184, R2, 0x2, R230 ;  /* 0x0000000202b87825 */ /* 0x002fc800078e02e6 */
[C---:B------:R-:W-:Y:S02]  /*ccd0*/  IMAD.WIDE R182, R2.reuse, 0x2, R220 ;  /* 0x0000000202b67825 */ /* 0x040fe400078e02dc */
[----:B------:R-:W3:Y:S04]  /*cce0*/  LDL.64 R220, [R1+0x4a8] ;  /* 0x0004a80001dc7983 */ /* 0x000ee80000100a00 */
[----:B--2---:R4:W2:Y:S01]  /*ccf0*/  LDG.E.U16 R244, desc[UR6][R182.64] ;  /* 0x00000006b6f47981 */ /* 0x0048a2000c1e1500 */
[----:B0-----:R-:W-:-:S03]  /*cd00*/  IMAD.WIDE R186, R2, 0x2, R216 ;  /* 0x0000000202ba7825 */ /* 0x001fc600078e02d8 */
[----:B------:R-:W2:Y:S04]  /*cd10*/  LDL.64 R216, [R1+0x4a0] ;  /* 0x0004a00001d87983 */ /* 0x000ea80000100a00 */
[----:B------:R-:W2:Y:S01]  /*cd20*/  LDG.E.U16 R243, desc[UR6][R186.64] ;  /* 0x00000006baf37981 */ /* 0x000ea2000c1e1500 */
[----:B------:R-:W-:-:S03]  /*cd30*/  IMAD.WIDE R190, R2, 0x2, R4 ;  /* 0x0000000202be7825 */ /* 0x000fc600078e0204 */
[----:B------:R-:W2:Y:S04]  /*cd40*/  LDL.64 R4, [R1+0x498] ;  /* 0x0004980001047983 */ /* 0x000ea80000100a00 */
[----:B------:R0:W-:Y:S04]  /*cd50*/  STL [R1+0xa4], R3 ;  /* 0x0000a40301007387 */ /* 0x0001e80000100800 */
[----:B------:R1:W-:Y:S04]  /*cd60*/  STL [R1+0xb8], R242 ;  /* 0x0000b8f201007387 */ /* 0x0003e80000100800 */
[----:B------:R-:W-:Y:S04]  /*cd70*/  STL [R1+0xc0], R249 ;  /* 0x0000c0f901007387 */ /* 0x000fe80000100800 */
[----:B------:R-:W2:Y:S04]  /*cd80*/  LDL.64 R240, [R1+0x490] ;  /* 0x0004900001f07983 */ /* 0x000ea80000100a00 */
[----:B------:R-:W2:Y:S04]  /*cd90*/  LDL.64 R234, [R1+0x488] ;  /* 0x0004880001ea7983 */ /* 0x000ea80000100a00 */
[----:B------:R-:W2:Y:S04]  /*cda0*/  LDL.64 R230, [R1+0x480] ;  /* 0x0004800001e67983 */ /* 0x000ea80000100a00 */
[----:B------:R-:W-:Y:S01]  /*cdb0*/  STL [R1+0x9c], R248 ;  /* 0x00009cf801007387 */ /* 0x000fe20000100800 */
[----:B------:R-:W-:-:S03]  /*cdc0*/  IMAD.WIDE R188, R2, 0x2, R226 ;  /* 0x0000000202bc7825 */ /* 0x000fc600078e02e2 */
[----:B------:R3:W2:Y:S04]  /*cdd0*/  LDG.E.U16 R227, desc[UR6][R184.64] ;  /* 0x00000006b8e37981 */ /* 0x0006a8000c1e1500 */
[----:B0-----:R0:W2:Y:S04]  /*cde0*/  LDG.E.U16 R3, desc[UR6][R188.64] ;  /* 0x00000006bc037981 */ /* 0x0010a8000c1e1500 */
[----:B-1----:R2:W2:Y:S01]  /*cdf0*/  LDG.E.U16 R242, desc[UR6][R190.64] ;  /* 0x00000006bef27981 */ /* 0x0024a2000c1e1500 */
[----:B----4-:R-:W-:-:S03]  /*ce00*/  IMAD.WIDE R182, R2, 0x2, R218 ;  /* 0x0000000202b67825 */ /* 0x010fc600078e02da */
[----:B------:R-:W4:Y:S04]  /*ce10*/  LDL.64 R218, [R1+0x478] ;  /* 0x0004780001da7983 */ /* 0x000f280000100a00 */
[----:B------:R1:W4:Y:S01]  /*ce20*/  LDG.E.U16 R226, desc[UR6][R182.64] ;  /* 0x00000006b6e27981 */ /* 0x000322000c1e1500 */
[----:B---3--:R-:W-:-:S03]  /*ce30*/  IMAD.WIDE R184, R2, 0x2, R224 ;  /* 0x0000000202b87825 */ /* 0x008fc600078e02e0 */
[----:B------:R-:W3:Y:S01]  /*ce40*/  LDL.64 R224, [R1+0x470] ;  /* 0x0004700001e07983 */ /* 0x000ee20000100a00 */
[----:B------:R-:W-:-:S05]  /*ce50*/  IMAD.WIDE R186, R2, 0x2, R222 ;  /* 0x0000000202ba7825 */ /* 0x000fca00078e02de */
[----:B------:R-:W3:Y:S01]  /*ce60*/  LDG.E.U16 R251, desc[UR6][R186.64] ;  /* 0x00000006bafb7981 */ /* 0x000ee2000c1e1500 */
[----:B0-----:R-:W-:-:S03]  /*ce70*/  IMAD.WIDE R188, R2, 0x2, R220 ;  /* 0x0000000202bc7825 */ /* 0x001fc600078e02dc */
[----:B------:R-:W3:Y:S04]  /*ce80*/  LDL.64 R220, [R1+0x468] ;  /* 0x0004680001dc7983 */ /* 0x000ee80000100a00 */
[----:B------:R-:W-:Y:S04]  /*ce90*/  STL [R1+0xac], R247 ;  /* 0x0000acf701007387 */ /* 0x000fe80000100800 */
[----:B------:R-:W-:Y:S01]  /*cea0*/  STL [R1+0xb0], R232 ;  /* 0x0000b0e801007387 */ /* 0x000fe20000100800 */
[----:B--2---:R-:W-:-:S03]  /*ceb0*/  IMAD.WIDE R190, R2, 0x2, R216 ;  /* 0x0000000202be7825 */ /* 0x004fc600078e02d8 */
[----:B------:R0:W-:Y:S04]  /*cec0*/  STL [R1+0x94], R246 ;  /* 0x000094f601007387 */ /* 0x0001e80000100800 */
[----:B------:R-:W-:Y:S04]  /*ced0*/  STL [R1+0xa0], R245 ;  /* 0x0000a0f501007387 */ /* 0x000fe80000100800 */
[----:B------:R-:W2:Y:S04]  /*cee0*/  LDL.64 R222, [R1+0x460] ;  /* 0x0004600001de7983 */ /* 0x000ea80000100a00 */
[----:B0-----:R4:W2:Y:S04]  /*cef0*/  LDG.E.U16 R246, desc[UR6][R190.64] ;  /* 0x00000006bef67981 */ /* 0x0018a8000c1e1500 */
[----:B------:R-:W2:Y:S01]  /*cf00*/  LDL.64 R216, [R1+0x458] ;  /* 0x0004580001d87983 */ /* 0x000ea20000100a00 */
[----:B-1----:R-:W-:-:S03]  /*cf10*/  IMAD.WIDE R182, R2, 0x2, R4 ;  /* 0x0000000202b67825 */ /* 0x002fc600078e0204 */
[----:B------:R0:W2:Y:S04]  /*cf20*/  LDG.E.U16 R232, desc[UR6][R184.64] ;  /* 0x00000006b8e87981 */ /* 0x0000a8000c1e1500 */
[----:B------:R-:W2:Y:S04]  /*cf30*/  LDL.64 R4, [R1+0x450] ;  /* 0x0004500001047983 */ /* 0x000ea80000100a00 */
[----:B------:R-:W-:Y:S04]  /*cf40*/  STL [R1+0xa8], R244 ;  /* 0x0000a8f401007387 */ /* 0x000fe80000100800 */
[----:B------:R-:W2:Y:S04]  /*cf50*/  LDG.E.U16 R250, desc[UR6][R182.64] ;  /* 0x00000006b6fa7981 */ /* 0x000ea8000c1e1500 */
[----:B------:R1:W2:Y:S01]  /*cf60*/  LDG.E.U16 R247, desc[UR6][R188.64] ;  /* 0x00000006bcf77981 */ /* 0x0002a2000c1e1500 */
[----:B----4-:R-:W-:-:S03]  /*cf70*/  IMAD.WIDE R190, R2, 0x2, R218 ;  /* 0x0000000202be7825 */ /* 0x010fc600078e02da */
[----:B------:R-:W4:Y:S01]  /*cf80*/  LDL.64 R218, [R1+0x448] ;  /* 0x0004480001da7983 */ /* 0x000f220000100a00 */
[----:B0-----:R-:W-:-:S03]  /*cf90*/  IMAD.WIDE R184, R2, 0x2, R240 ;  /* 0x0000000202b87825 */ /* 0x001fc600078e02f0 */
[----:B------:R-:W-:Y:S04]  /*cfa0*/  STL [R1+0x84], R243 ;  /* 0x000084f301007387 */ /* 0x000fe80000100800 */
[----:B------:R0:W4:Y:S04]  /*cfb0*/  LDG.E.U16 R249, desc[UR6][R184.64] ;  /* 0x00000006b8f97981 */ /* 0x000128000c1e1500 */
[----:B------:R1:W-:Y:S01]  /*cfc0*/  STL [R1+0x90], R3 ;  /* 0x0000900301007387 */ /* 0x0003e20000100800 */
[----:B------:R-:W-:-:S03]  /*cfd0*/  IMAD.WIDE R186, R2, 0x2, R234 ;  /* 0x0000000202ba7825 */ /* 0x000fc600078e02ea */
[----:B-1----:R2:W4:Y:S01]  /*cfe0*/  LDG.E.U16 R3, desc[UR6][R190.64] ;  /* 0x00000006be037981 */ /* 0x002522000c1e1500 */
[----:B------:R-:W-:-:S03]  /*cff0*/  IMAD.WIDE R188, R2, 0x2, R230 ;  /* 0x0000000202bc7825 */ /* 0x000fc600078e02e6 */
[----:B------:R1:W-:Y:S04]  /*d000*/  STL [R1+0x98], R242 ;  /* 0x000098f201007387 */ /* 0x0003e80000100800 */
[----:B------:R-:W4:Y:S04]  /*d010*/  LDG.E.U16 R245, desc[UR6][R186.64] ;  /* 0x00000006baf57981 */ /* 0x000f28000c1e1500 */
[----:B------:R-:W4:Y:S01]  /*d020*/  LDG.E.U16 R248, desc[UR6][R188.64] ;  /* 0x00000006bcf87981 */ /* 0x000f22000c1e1500 */
[----:B---3--:R-:W-:-:S03]  /*d030*/  IMAD.WIDE R182, R2, 0x2, R224 ;  /* 0x0000000202b67825 */ /* 0x008fc600078e02e0 */
[----:B-1----:R-:W3:Y:S04]  /*d040*/  LDL.64 R242, [R1+0x440] ;  /* 0x0004400001f27983 */ /* 0x002ee80000100a00 */
[----:B------:R4:W3:Y:S04]  /*d050*/  LDG.E.U16 R244, desc[UR6][R182.64] ;  /* 0x00000006b6f47981 */ /* 0x0008e8000c1e1500 */
[----:B------:R-:W3:Y:S04]  /*d060*/  LDL.64 R240, [R1+0x438] ;  /* 0x0004380001f07983 */ /* 0x000ee80000100a00 */
[----:B------:R-:W3:Y:S01]  /*d070*/  LDL.64 R234, [R1+0x430] ;  /* 0x0004300001ea7983 */ /* 0x000ee20000100a00 */
[----:B0-----:R-:W-:-:S03]  /*d080*/  IMAD.WIDE R184, R2, 0x2, R220 ;  /* 0x0000000202b87825 */ /* 0x001fc600078e02dc */
[----:B------:R-:W3:Y:S01]  /*d090*/  LDL.64 R220, [R1+0x428] ;  /* 0x0004280001dc7983 */ /* 0x000ee20000100a00 */
[----:B--2---:R-:W-:-:S03]  /*d0a0*/  IMAD.WIDE R190, R2, 0x2, R4 ;  /* 0x0000000202be7825 */ /* 0x004fc600078e0204 */
[----:B------:R-:W2:Y:S01]  /*d0b0*/  LDG.E.U16 R5, desc[UR6][R184.64] ;  /* 0x00000006b8057981 */ /* 0x000ea2000c1e1500 */
[----:B----4-:R-:W-:-:S05]  /*d0c0*/  IMAD.WIDE R182, R2, 0x2, R218 ;  /* 0x0000000202b67825 */ /* 0x010fca00078e02da */
[----:B------:R-:W4:Y:S01]  /*d0d0*/  LDG.E.U16 R4, desc[UR6][R182.64] ;  /* 0x00000006b6047981 */ /* 0x000f22000c1e1500 */
[----:B------:R-:W-:-:S03]  /*d0e0*/  IMAD.WIDE R188, R2, 0x2, R216 ;  /* 0x0000000202bc7825 */ /* 0x000fc600078e02d8 */
[----:B------:R-:W4:Y:S01]  /*d0f0*/  LDL.64 R216, [R1+0x420] ;  /* 0x0004200001d87983 */ /* 0x000f220000100a00 */
[----:B------:R-:W-:-:S03]  /*d100*/  IMAD.WIDE R186, R2, 0x2, R222 ;  /* 0x0000000202ba7825 */ /* 0x000fc600078e02de */
[----:B--2---:R-:W-:Y:S04]  /*d110*/  STL [R1+0x6b4], R5 ;  /* 0x0006b40501007387 */ /* 0x004fe80000100800 */
[----:B------:R-:W-:Y:S04]  /*d120*/  STL [R1+0x80], R232 ;  /* 0x000080e801007387 */ /* 0x000fe80000100800 */
[----:B------:R-:W-:Y:S04]  /*d130*/  STL [R1+0x88], R251 ;  /* 0x000088fb01007387 */ /* 0x000fe80000100800 */
[----:B------:R-:W2:Y:S04]  /*d140*/  LDL.64 R230, [R1+0x418] ;  /* 0x0004180001e67983 */ /* 0x000ea80000100a00 */
[----:B------:R-:W-:Y:S04]  /*d150*/  STL [R1+0x8c], R247 ;  /* 0x00008cf701007387 */ /* 0x000fe80000100800 */
[----:B------:R-:W2:Y:S04]  /*d160*/  LDL.64 R224, [R1+0x410] ;  /* 0x0004100001e07983 */ /* 0x000ea80000100a00 */
[----:B------:R0:W-:Y:S04]  /*d170*/  STL [R1+0x4c], R246 ;  /* 0x00004cf601007387 */ /* 0x0001e80000100800 */
[----:B------:R-:W2:Y:S04]  /*d180*/  LDL.64 R222, [R1+0x408] ;  /* 0x0004080001de7983 */ /* 0x000ea80000100a00 */
[----:B------:R-:W2:Y:S04]  /*d190*/  LDL.64 R218, [R1+0x400] ;  /* 0x0004000001da7983 */ /* 0x000ea80000100a00 */
[----:B------:R-:W-:Y:S04]  /*d1a0*/  STL [R1+0x74], R250 ;  /* 0x000074fa01007387 */ /* 0x000fe80000100800 */
[----:B0-----:R3:W2:Y:S04]  /*d1b0*/  LDG.E.U16 R246, desc[UR6][R190.64] ;  /* 0x00000006bef67981 */ /* 0x0016a8000c1e1500 */
[----:B------:R-:W-:Y:S04]  /*d1c0*/  STL [R1+0x78], R249 ;  /* 0x000078f901007387 */ /* 0x000fe80000100800 */
[----:B------:R0:W2:Y:S01]  /*d1d0*/  LDG.E.U16 R232, desc[UR6][R186.64] ;  /* 0x00000006bae87981 */ /* 0x0000a2000c1e1500 */
[----:B---3--:R-:W-:-:S03]  /*d1e0*/  IMAD.WIDE R190, R2, 0x2, R220 ;  /* 0x0000000202be7825 */ /* 0x008fc600078e02dc */
[----:B------:R1:W3:Y:S04]  /*d1f0*/  LDG.E.U16 R247, desc[UR6][R188.64] ;  /* 0x00000006bcf77981 */ /* 0x0002e8000c1e1500 */
[----:B----4-:R-:W-:Y:S04]  /*d200*/  STL [R1+0x6b8], R4 ;  /* 0x0006b80401007387 */ /* 0x010fe80000100800 */
[----:B------:R-:W-:Y:S04]  /*d210*/  STL [R1+0x7c], R245 ;  /* 0x00007cf501007387 */ /* 0x000fe80000100800 */
[----:B------:R-:W4:Y:S04]  /*d220*/  LDL.64 R220, [R1+0x3f8] ;  /* 0x0003f80001dc7983 */ /* 0x000f280000100a00 */
[----:B------:R-:W-:Y:S04]  /*d230*/  STL [R1+0x44], R248 ;  /* 0x000044f801007387 */ /* 0x000fe80000100800 */
[----:B------:R0:W-:Y:S04]  /*d240*/  STL [R1+0x6c], R3 ;  /* 0x00006c0301007387 */ /* 0x0001e80000100800 */
[----:B0-----:R-:W2:Y:S01]  /*d250*/  LDG.E.U16 R3, desc[UR6][R190.64] ;  /* 0x00000006be037981 */ /* 0x001ea2000c1e1500 */
[----:B------:R-:W-:-:S04]  /*d260*/  IMAD.WIDE R186, R2, 0x2, R240 ;  /* 0x0000000202ba7825 */ /* 0x000fc800078e02f0 */
[C---:B-1----:R-:W-:Y:S01]  /*d270*/  IMAD.WIDE R188, R2.reuse, 0x2, R234 ;  /* 0x0000000202bc7825 */ /* 0x042fe200078e02ea */
[----:B--2---:R0:W-:Y:S04]  /*d280*/  STL [R1+0x6bc], R3 ;  /* 0x0006bc0301007387 */ /* 0x0041e80000100800 */
[----:B------:R-:W2:Y:S04]  /*d290*/  LDL.64 R240, [R1+0x3f0] ;  /* 0x0003f00001f07983 */ /* 0x000ea80000100a00 */
[----:B------:R-:W3:Y:S01]  /*d2a0*/  LDL.64 R4, [R1+0x3d8] ;  /* 0x0003d80001047983 */ /* 0x000ee20000100a00 */
[----:B------:R-:W-:-:S03]  /*d2b0*/  IMAD.WIDE R184, R2, 0x2, R242 ;  /* 0x0000000202b87825 */ /* 0x000fc600078e02f2 */
[----:B------:R1:W4:Y:S01]  /*d2c0*/  LDG.E.U16 R243, desc[UR6][R186.64] ;  /* 0x00000006baf37981 */ /* 0x000322000c1e1500 */
[----:B------:R-:W-:-:S03]  /*d2d0*/  IMAD.WIDE R182, R2, 0x2, R216 ;  /* 0x0000000202b67825 */ /* 0x000fc600078e02d8 */
[----:B------:R0:W4:Y:S04]  /*d2e0*/  LDG.E.U16 R242, desc[UR6][R188.64] ;  /* 0x00000006bcf27981 */ /* 0x000128000c1e1500 */
[----:B------:R0:W4:Y:S01]  /*d2f0*/  LDG.E.U16 R245, desc[UR6][R184.64] ;  /* 0x00000006b8f57981 */ /* 0x000122000c1e1500 */
[----:B-1----:R-:W-:-:S03]  /*d300*/  IMAD.WIDE R186, R2, 0x2, R224 ;  /* 0x0000000202ba7825 */ /* 0x002fc600078e02e0 */
[----:B------:R-:W4:Y:S01]  /*d310*/  LDL.64 R216, [R1+0x3e8] ;  /* 0x0003e80001d87983 */ /* 0x000f220000100a00 */
[----:B0-----:R-:W-:-:S03]  /*d320*/  IMAD.WIDE R188, R2, 0x2, R222 ;  /* 0x0000000202bc7825 */ /* 0x001fc600078e02de */
[----:B------:R-:W4:Y:S01]  /*d330*/  LDL.64 R234, [R1+0x3e0] ;  /* 0x0003e00001ea7983 */ /* 0x000f220000100a00 */
[----:B------:R-:W-:-:S03]  /*d340*/  IMAD.WIDE R184, R2, 0x2, R230 ;  /* 0x0000000202b87825 */ /* 0x000fc600078e02e6 */
[----:B------:R2:W4:Y:S01]  /*d350*/  LDG.E.U16 R3, desc[UR6][R186.64] ;  /* 0x00000006ba037981 */ /* 0x000522000c1e1500 */
[----:B------:R-:W-:-:S03]  /*d360*/  IMAD.WIDE R230, R2, 0x2, R218 ;  /* 0x0000000202e67825 */ /* 0x000fc600078e02da */
[----:B------:R0:W-:Y:S04]  /*d370*/  STL [R1+0x70], R244 ;  /* 0x000070f401007387 */ /* 0x0001e80000100800 */
[----:B------:R-:W4:Y:S04]  /*d380*/  LDL.64 R224, [R1+0x3d0] ;  /* 0x0003d00001e07983 */ /* 0x000f280000100a00 */
[----:B------:R-:W4:Y:S04]  /*d390*/  LDL.64 R222, [R1+0x3c8] ;  /* 0x0003c80001de7983 */ /* 0x000f280000100a00 */
[----:B------:R-:W4:Y:S04]  /*d3a0*/  LDG.E.U16 R218, desc[UR6][R188.64] ;  /* 0x00000006bcda7981 */ /* 0x000f28000c1e1500 */
[----:B------:R1:W-:Y:S04]  /*d3b0*/  STL [R1+0x28], R232 ;  /* 0x000028e801007387 */ /* 0x0003e80000100800 */
[----:B0-----:R-:W4:Y:S04]  /*d3c0*/  LDG.E.U16 R244, desc[UR6][R184.64] ;  /* 0x00000006b8f47981 */ /* 0x001f28000c1e1500 */
[----:B------:R-:W4:Y:S04]  /*d3d0*/  LDG.E.U16 R230, desc[UR6][R230.64] ;  /* 0x00000006e6e67981 */ /* 0x000f28000c1e1500 */
[----:B-1----:R3:W4:Y:S01]  /*d3e0*/  LDG.E.U16 R232, desc[UR6][R182.64] ;  /* 0x00000006b6e87981 */ /* 0x002722000c1e1500 */
[----:B--2---:R-:W-:-:S04]  /*d3f0*/  IMAD.WIDE R186, R2, 0x2, R240 ;  /* 0x0000000202ba7825 */ /* 0x004fc800078e02f0 */
[C---:B---3--:R-:W-:Y:S02]  /*d400*/  IMAD.WIDE R182, R2.reuse, 0x2, R4 ;  /* 0x0000000202b67825 */ /* 0x048fe400078e0204 */
[----:B------:R-:W2:Y:S02]  /*d410*/  LDG.E.U16 R5, desc[UR6][R186.64] ;  /* 0x00000006ba057981 */ /* 0x000ea4000c1e1500 */
[C---:B----4-:R-:W-:Y:S02]  /*d420*/  IMAD.WIDE R184, R2.reuse, 0x2, R220 ;  /* 0x0000000202b87825 */ /* 0x050fe400078e02dc */
[----:B------:R-:W-:Y:S04]  /*d430*/  STL [R1+0x64], R247 ;  /* 0x000064f701007387 */ /* 0x000fe80000100800 */
[----:B------:R-:W-:Y:S04]  /*d440*/  STL [R1+0x68], R246 ;  /* 0x000068f601007387 */ /* 0x000fe80000100800 */
[----:B------:R-:W3:Y:S01]  /*d450*/  LDG.E.U16 R231, desc[UR6][R184.64] ;  /* 0x00000006b8e77981 */ /* 0x000ee2000c1e1500 */
[----:B------:R-:W-:-:S05]  /*d460*/  IMAD.WIDE R188, R2, 0x2, R216 ;  /* 0x0000000202bc7825 */ /* 0x000fca00078e02d8 */
[----:B------:R0:W4:Y:S04]  /*d470*/  LDG.E.U16 R219, desc[UR6][R188.64] ;  /* 0x00000006bcdb7981 */ /* 0x000128000c1e1500 */
[----:B------:R-:W-:Y:S04]  /*d480*/  STL [R1+0x6c0], R218 ;  /* 0x0006c0da01007387 */ /* 0x000fe80000100800 */
[----:B------:R-:W3:Y:S04]  /*d490*/  LDL.64 R220, [R1+0x3c0] ;  /* 0x0003c00001dc7983 */ /* 0x000ee80000100a00 */
[----:B------:R-:W3:Y:S04]  /*d4a0*/  LDL.64 R240, [R1+0x3b8] ;  /* 0x0003b80001f07983 */ /* 0x000ee80000100a00 */
[----:B------:R-:W3:Y:S04]  /*d4b0*/  LDL.64 R216, [R1+0x3b0] ;  /* 0x0003b00001d87983 */ /* 0x000ee80000100a00 */
[----:B------:R-:W-:Y:S04]  /*d4c0*/  STL [R1+0x3c], R245 ;  /* 0x00003cf501007387 */ /* 0x000fe80000100800 */
[----:B------:R-:W-:Y:S04]  /*d4d0*/  STL [R1+0x5c], R243 ;  /* 0x00005cf301007387 */ /* 0x000fe80000100800 */
[----:B--2---:R1:W-:Y:S04]  /*d4e0*/  STL [R1+0x6d8], R5 ;  /* 0x0006d80501007387 */ /* 0x0043e80000100800 */
[----:B-1----:R1:W2:Y:S01]  /*d4f0*/  LDG.E.U16 R5, desc[UR6][R182.64] ;  /* 0x00000006b6057981 */ /* 0x0022a2000c1e1500 */
[----:B------:R-:W-:-:S03]  /*d500*/  IMAD.WIDE R186, R2, 0x2, R224 ;  /* 0x0000000202ba7825 */ /* 0x000fc600078e02e0 */
[----:B------:R-:W-:Y:S01]  /*d510*/  STL [R1+0x60], R242 ;  /* 0x000060f201007387 */ /* 0x000fe20000100800 */
[----:B0-----:R-:W-:-:S03]  /*d520*/  IMAD.WIDE R188, R2, 0x2, R222 ;  /* 0x0000000202bc7825 */ /* 0x001fc600078e02de */
[----:B------:R-:W2:Y:S04]  /*d530*/  LDG.E.U16 R4, desc[UR6][R186.64] ;  /* 0x00000006ba047981 */ /* 0x000ea8000c1e1500 */
[----:B----4-:R0:W-:Y:S01]  /*d540*/  STL [R1+0x6c4], R219 ;  /* 0x0006c4db01007387 */ /* 0x0101e20000100800 */
[----:B---3--:R-:W-:-:S04]  /*d550*/  IMAD.WIDE R190, R2, 0x2, R220 ;  /* 0x0000000202be7825 */ /* 0x008fc800078e02dc */
[----:B-1----:R-:W-:Y:S01]  /*d560*/  IMAD.WIDE R182, R2, 0x2, R240 ;  /* 0x0000000202b67825 */ /* 0x002fe200078e02f0 */
[----:B------:R-:W-:-:S03]  /*d570*/  LOP3.LUT R177, R177, 0xffff, RZ, 0xc0, !PT ;  /* 0x0000ffffb1b17812 */ /* 0x000fc600078ec0ff */
[----:B------:R-:W-:Y:S01]  /*d580*/  FMUL R164, R194, UR5 ;  /* 0x00000005c2a47c20 */ /* 0x000fe20008400000 */
[----:B------:R-:W-:Y:S01]  /*d590*/  FMUL R196, R196, UR5 ;  /* 0x00000005c4c47c20 */ /* 0x000fe20008400000 */
[----:B------:R-:W-:Y:S01]  /*d5a0*/  IMAD.WIDE R184, R2, 0x2, R216 ;  /* 0x0000000202b87825 */ /* 0x000fe200078e02d8 */
[----:B------:R-:W3:Y:S04]  /*d5b0*/  LDG.E.U16 R251, desc[UR6][R182.64] ;  /* 0x00000006b6fb7981 */ /* 0x000ee8000c1e1500 */
[----:B------:R-:W4:Y:S04]  /*d5c0*/  LDG.E.U16 R217, desc[UR6][R188.64] ;  /* 0x00000006bcd97981 */ /* 0x000f28000c1e1500 */
[----:B--2---:R-:W-:Y:S04]  /*d5d0*/  STL [R1+0x6f8], R5 ;  /* 0x0006f80501007387 */ /* 0x004fe80000100800 */
[----:B------:R-:W2:Y:S04]  /*d5e0*/  LDL.64 R224, [R1+0x3a8] ;  /* 0x0003a80001e07983 */ /* 0x000ea80000100a00 */
[----:B0-----:R-:W2:Y:S04]  /*d5f0*/  LDL.64 R218, [R1+0x390] ;  /* 0x0003900001da7983 */ /* 0x001ea80000100a00 */
[----:B------:R-:W2:Y:S04]  /*d600*/  LDL.64 R222, [R1+0x3a0] ;  /* 0x0003a00001de7983 */ /* 0x000ea80000100a00 */
[----:B------:R-:W2:Y:S04]  /*d610*/  LDL.64 R220, [R1+0x398] ;  /* 0x0003980001dc7983 */ /* 0x000ea80000100a00 */
[----:B------:R-:W2:Y:S04]  /*d620*/  LDL.64 R242, [R1+0x388] ;  /* 0x0003880001f27983 */ /* 0x000ea80000100a00 */
[----:B------:R-:W-:Y:S04]  /*d630*/  STL [R1+0x54], R244 ;  /* 0x000054f401007387 */ /* 0x000fe80000100800 */
[----:B------:R-:W2:Y:S04]  /*d640*/  LDL.64 R240, [R1+0x380] ;  /* 0x0003800001f07983 */ /* 0x000ea80000100a00 */
[----:B------:R0:W-:Y:S01]  /*d650*/  STL [R1+0x58], R3 ;  /* 0x0000580301007387 */ /* 0x0001e20000100800 */
[----:B------:R-:W-:Y:S01]  /*d660*/  FMUL R197, R197, UR5 ;  /* 0x00000005c5c57c20 */ /* 0x000fe20008400000 */
        /* <DEDUP_REMOVED lines=8> */
[----:B0-----:R0:W2:Y:S04]  /*d6f0*/  LDG.E.U16 R3, desc[UR6][R184.64] ;  /* 0x00000006b8037981 */ /* 0x0010a8000c1e1500 */
[----:B------:R1:W-:Y:S04]  /*d700*/  STL [R1+0x6dc], R4 ;  /* 0x0006dc0401007387 */ /* 0x0003e80000100800 */
[----:B----4-:R4:W-:Y:S04]  /*d710*/  STL [R1+0x6c8], R217 ;  /* 0x0006c8d901007387 */ /* 0x0109e80000100800 */
[----:B---3--:R-:W-:Y:S04]  /*d720*/  STL [R1+0x6fc], R251 ;  /* 0x0006fcfb01007387 */ /* 0x008fe80000100800 */
[----:B------:R-:W3:Y:S01]  /*d730*/  LDG.E.U16 R179, desc[UR6][R190.64] ;  /* 0x00000006beb37981 */ /* 0x000ee2000c1e1500 */
[----:B--2---:R-:W-:-:S04]  /*d740*/  IMAD.WIDE R186, R2, 0x2, R224 ;  /* 0x0000000202ba7825 */ /* 0x004fc800078e02e0 */
[C---:B0-----:R-:W-:Y:S01]  /*d750*/  IMAD.WIDE R184, R2.reuse, 0x2, R218 ;  /* 0x0000000202b87825 */ /* 0x041fe200078e02da */
[----:B------:R-:W2:Y:S04]  /*d760*/  LDG.E.U16 R252, desc[UR6][R186.64] ;  /* 0x00000006bafc7981 */ /* 0x000ea8000c1e1500 */
[----:B------:R-:W4:Y:S01]  /*d770*/  LDG.E.U16 R250, desc[UR6][R184.64] ;  /* 0x00000006b8fa7981 */ /* 0x000f22000c1e1500 */
[----:B------:R-:W-:-:S04]  /*d780*/  IMAD.WIDE R188, R2, 0x2, R222 ;  /* 0x0000000202bc7825 */ /* 0x000fc800078e02de */
[----:B------:R-:W-:-:S05]  /*d790*/  IMAD.WIDE R182, R2, 0x2, R220 ;  /* 0x0000000202b67825 */ /* 0x000fca00078e02dc */
[----:B------:R0:W3:Y:S04]  /*d7a0*/  LDG.E.U16 R248, desc[UR6][R182.64] ;  /* 0x00000006b6f87981 */ /* 0x0000e8000c1e1500 */
[----:B------:R-:W-:Y:S04]  /*d7b0*/  STL [R1+0x6e0], R3 ;  /* 0x0006e00301007387 */ /* 0x000fe80000100800 */
[----:B------:R-:W3:Y:S04]  /*d7c0*/  LDL.64 R224, [R1+0x378] ;  /* 0x0003780001e07983 */ /* 0x000ee80000100a00 */
[----:B------:R-:W-:Y:S04]  /*d7d0*/  STL [R1+0x50], R231 ;  /* 0x000050e701007387 */ /* 0x000fe80000100800 */
[----:B------:R-:W3:Y:S04]  /*d7e0*/  LDL.64 R222, [R1+0x370] ;  /* 0x0003700001de7983 */ /* 0x000ee80000100a00 */
[----:B------:R-:W3:Y:S04]  /*d7f0*/  LDL.64 R220, [R1+0x368] ;  /* 0x0003680001dc7983 */ /* 0x000ee80000100a00 */
[----:B------:R-:W3:Y:S01]  /*d800*/  LDL.64 R218, [R1+0x360] ;  /* 0x0003600001da7983 */ /* 0x000ee20000100a00 */
[----:B0-----:R-:W-:-:S05]  /*d810*/  IMAD.WIDE R182, R2, 0x2, R242 ;  /* 0x0000000202b67825 */ /* 0x001fca00078e02f2 */
[----:B------:R0:W3:Y:S01]  /*d820*/  LDG.E.U16 R249, desc[UR6][R182.64] ;  /* 0x00000006b6f97981 */ /* 0x0000e2000c1e1500 */
[----:B------:R-:W-:-:S05]  /*d830*/  IMAD.WIDE R184, R2, 0x2, R240 ;  /* 0x0000000202b87825 */ /* 0x000fca00078e02f0 */
[----:B------:R0:W3:Y:S04]  /*d840*/  LDG.E.U16 R180, desc[UR6][R184.64] ;  /* 0x00000006b8b47981 */ /* 0x0000e8000c1e1500 */
[----:B--2---:R-:W-:Y:S04]  /*d850*/  STL [R1+0x6cc], R252 ;  /* 0x0006ccfc01007387 */ /* 0x004fe80000100800 */
[----:B----4-:R-:W-:Y:S04]  /*d860*/  STL [R1+0x6e4], R250 ;  /* 0x0006e4fa01007387 */ /* 0x010fe80000100800 */
[----:B-1----:R-:W2:Y:S04]  /*d870*/  LDL.64 R4, [R1+0x350] ;  /* 0x0003500001047983 */ /* 0x002ea80000100a00 */
[----:B------:R-:W4:Y:S01]  /*d880*/  LDL.64 R216, [R1+0x358] ;  /* 0x0003580001d87983 */ /* 0x000f220000100a00 */
[----:B---3--:R-:W-:-:S03]  /*d890*/  IMAD.WIDE R246, R2, 0x2, R224 ;  /* 0x0000000202f67825 */ /* 0x008fc600078e02e0 */
[----:B------:R-:W3:Y:S01]  /*d8a0*/  LDL.64 R224, [R1+0x348] ;  /* 0x0003480001e07983 */ /* 0x000ee20000100a00 */
[----:B------:R-:W-:Y:S02]  /*d8b0*/  SHF.R.U32.HI R165, RZ, 0xf, R177 ;  /* 0x0000000fffa57819 */ /* 0x000fe400000116b1 */
[----:B------:R-:W-:Y:S01]  /*d8c0*/  FSEL R164, R164, -INF , !P3 ;  /* 0xff800000a4a47808 */ /* 0x000fe20005800000 */
[----:B------:R-:W-:-:S04]  /*d8d0*/  IMAD.WIDE R234, R2, 0x2, R234 ;  /* 0x0000000202ea7825 */ /* 0x000fc800078e02ea */
[----:B0-----:R-:W-:-:S04]  /*d8e0*/  IMAD.WIDE R182, R2, 0x2, R222 ;  /* 0x0000000202b67825 */ /* 0x001fc800078e02de */
[----:B------:R-:W-:Y:S01]  /*d8f0*/  IMAD.WIDE R184, R2, 0x2, R220 ;  /* 0x0000000202b87825 */ /* 0x000fe200078e02dc */
[----:B------:R-:W4:Y:S04]  /*d900*/  LDG.E.U16 R245, desc[UR6][R182.64] ;  /* 0x00000006b6f57981 */ /* 0x000f28000c1e1500 */
[----:B------:R2:W4:Y:S01]  /*d910*/  LDG.E.U16 R244, desc[UR6][R184.64] ;  /* 0x00000006b8f47981 */ /* 0x000522000c1e1500 */
[----:B------:R-:W-:Y:S01]  /*d920*/  LOP3.LUT P3, RZ, R165, 0x1, RZ, 0xc0, !PT ;  /* 0x00000001a5ff7812 */ /* 0x000fe2000786c0ff */
[----:B------:R-:W-:Y:S01]  /*d930*/  FMUL R165, R195, UR5 ;  /* 0x00000005c3a57c20 */ /* 0x000fe20008400000 */
[--C-:B------:R-:W-:Y:S02]  /*d940*/  SHF.R.U32.HI R167, RZ, 0xe, R177.reuse ;  /* 0x0000000effa77819 */ /* 0x100fe400000116b1 */
[----:B------:R-:W-:-:S02]  /*d950*/  SHF.R.U32.HI R166, RZ, 0xd, R177 ;  /* 0x0000000dffa67819 */ /* 0x000fc400000116b1 */
[--C-:B------:R-:W-:Y:S02]  /*d960*/  SHF.R.U32.HI R168, RZ, 0xc, R177.reuse ;  /* 0x0000000cffa87819 */ /* 0x100fe400000116b1 */
[--C-:B------:R-:W-:Y:S02]  /*d970*/  SHF.R.U32.HI R169, RZ, 0xb, R177.reuse ;  /* 0x0000000bffa97819 */ /* 0x100fe400000116b1 */
[--C-:B------:R-:W-:Y:S02]  /*d980*/  SHF.R.U32.HI R170, RZ, 0xa, R177.reuse ;  /* 0x0000000affaa7819 */ /* 0x100fe400000116b1 */
[--C-:B------:R-:W-:Y:S02]  /*d990*/  SHF.R.U32.HI R171, RZ, 0x9, R177.reuse ;  /* 0x00000009ffab7819 */ /* 0x100fe400000116b1 */
[--C-:B------:R-:W-:Y:S02]  /*d9a0*/  SHF.R.U32.HI R172, RZ, 0x8, R177.reuse ;  /* 0x00000008ffac7819 */ /* 0x100fe400000116b1 */
[----:B------:R-:W-:-:S02]  /*d9b0*/  SHF.R.U32.HI R173, RZ, 0x7, R177 ;  /* 0x00000007ffad7819 */ /* 0x000fc400000116b1 */
[--C-:B------:R-:W-:Y:S02]  /*d9c0*/  SHF.R.U32.HI R174, RZ, 0x5, R177.reuse ;  /* 0x00000005ffae7819 */ /* 0x100fe400000116b1 */
[--C-:B------:R-:W-:Y:S02]  /*d9d0*/  SHF.R.U32.HI R175, RZ, 0x4, R177.reuse ;  /* 0x00000004ffaf7819 */ /* 0x100fe400000116b1 */
[--C-:B------:R-:W-:Y:S02]  /*d9e0*/  SHF.R.U32.HI R176, RZ, 0x6, R177.reuse ;  /* 0x00000006ffb07819 */ /* 0x100fe400000116b1 */
[----:B------:R-:W-:Y:S01]  /*d9f0*/  SHF.R.U32.HI R178, RZ, 0x1, R177 ;  /* 0x00000001ffb27819 */ /* 0x000fe200000116b1 */
[----:B------:R-:W-:Y:S01]  /*da00*/  IMAD.WIDE R186, R2, 0x2, R218 ;  /* 0x0000000202ba7825 */ /* 0x000fe200078e02da */
[----:B------:R-:W-:Y:S01]  /*da10*/  FSEL R165, R165, -INF , !P6 ;  /* 0xff800000a5a57808 */ /* 0x000fe20007000000 */
[----:B------:R-:W-:Y:S01]  /*da20*/  STL [R1+0x6d0], R249 ;  /* 0x0006d0f901007387 */ /* 0x000fe20000100800 */
[----:B------:R-:W-:-:S02]  /*da30*/  LOP3.LUT P6, RZ, R167, 0x1, RZ, 0xc0, !PT ;  /* 0x00000001a7ff7812 */ /* 0x000fc400078cc0ff */
[----:B------:R-:W-:Y:S01]  /*da40*/  FSEL R167, R196, -INF , !P4 ;  /* 0xff800000c4a77808 */ /* 0x000fe20006000000 */
[----:B------:R-:W4:Y:S01]  /*da50*/  LDL.64 R220, [R1+0x340] ;  /* 0x0003400001dc7983 */ /* 0x000f220000100a00 */
[----:B------:R-:W-:Y:S02]  /*da60*/  LOP3.LUT P4, RZ, R166, 0x1, RZ, 0xc0, !PT ;  /* 0x00000001a6ff7812 */ /* 0x000fe4000788c0ff */
[----:B------:R-:W-:Y:S01]  /*da70*/  FSEL R166, R197, -INF , !P5 ;  /* 0xff800000c5a67808 */ /* 0x000fe20006800000 */
[----:B------:R-:W4:Y:S01]  /*da80*/  LDL.64 R218, [R1+0x338] ;  /* 0x0003380001da7983 */ /* 0x000f220000100a00 */
[----:B------:R-:W-:Y:S01]  /*da90*/  LOP3.LUT P5, RZ, R168, 0x1, RZ, 0xc0, !PT ;  /* 0x00000001a8ff7812 */ /* 0x000fe200078ac0ff */
[----:B------:R-:W-:Y:S02]  /*daa0*/  FMUL R168, R198, UR5 ;  /* 0x00000005c6a87c20 */ /* 0x000fe40008400000 */
[----:B------:R-:W4:Y:S03]  /*dab0*/  LDG.E.U16 R234, desc[UR6][R234.64] ;  /* 0x00000006eaea7981 */ /* 0x000f26000c1e1500 */
[----:B------:R-:W-:Y:S01]  /*dac0*/  FSEL R168, R168, -INF , !P0 ;  /* 0xff800000a8a87808 */ /* 0x000fe20004000000 */
[----:B------:R-:W4:Y:S01]  /*dad0*/  LDG.E.U16 R246, desc[UR6][R246.64] ;  /* 0x00000006f6f67981 */ /* 0x000f22000c1e1500 */
[----:B------:R-:W-:-:S02]  /*dae0*/  LOP3.LUT P0, RZ, R169, 0x1, RZ, 0xc0, !PT ;  /* 0x00000001a9ff7812 */ /* 0x000fc4000780c0ff */
[----:B------:R-:W-:Y:S02]  /*daf0*/  FSEL R169, R199, -INF , !P1 ;  /* 0xff800000c7a97808 */ /* 0x000fe40004800000 */
[----:B------:R-:W-:Y:S02]  /*db00*/  LOP3.LUT P1, RZ, R170, 0x1, RZ, 0xc0, !PT ;  /* 0x00000001aaff7812 */ /* 0x000fe4000782c0ff */
[----:B------:R-:W-:Y:S02]  /*db10*/  FSEL R170, R200, -INF , !P3 ;  /* 0xff800000c8aa7808 */ /* 0x000fe40005800000 */
[----:B------:R-:W-:Y:S01]  /*db20*/  LOP3.LUT P3, RZ, R171, 0x1, RZ, 0xc0, !PT ;  /* 0x00000001abff7812 */ /* 0x000fe2000786c0ff */
[----:B------:R-:W-:-:S05]  /*db30*/  FMUL R171, R202, UR5 ;  /* 0x00000005caab7c20 */ /* 0x000fca0008400000 */
[----:B------:R-:W-:Y:S02]  /*db40*/  FSEL R171, R171, -INF , !P4 ;  /* 0xff800000abab7808 */ /* 0x000fe40006000000 */
[----:B------:R-:W-:Y:S02]  /*db50*/  LOP3.LUT P4, RZ, R172, 0x1, RZ, 0xc0, !PT ;  /* 0x00000001acff7812 */ /* 0x000fe4000788c0ff */
        /* <DEDUP_REMOVED lines=10> */
[----:B------:R-:W-:-:S02]  /*dc00*/  LOP3.LUT P4, RZ, R178, 0x1, RZ, 0xc0, !PT ;  /* 0x00000001b2ff7812 */ /* 0x000fc4000788c0ff */
[--C-:B------:R-:W-:Y:S02]  /*dc10*/  SHF.R.U32.HI R178, RZ, 0x3, R177.reuse ;  /* 0x00000003ffb27819 */ /* 0x100fe400000116b1 */
[----:B------:R-:W-:Y:S02]  /*dc20*/  SHF.R.U32.HI R177, RZ, 0x2, R177 ;  /* 0x00000002ffb17819 */ /* 0x000fe400000116b1 */
[----:B------:R-:W-:Y:S02]  /*dc30*/  FSEL R181, R181, -INF , !P4 ;  /* 0xff800000b5b57808 */ /* 0x000fe40006000000 */
[----:B------:R-:W-:Y:S02]  /*dc40*/  LOP3.LUT P4, RZ, R178, 0x1, RZ, 0xc0, !PT ;  /* 0x00000001b2ff7812 */ /* 0x000fe4000788c0ff */
[----:B------:R-:W-:Y:S02]  /*dc50*/  FSEL R178, R215, -INF , !P2 ;  /* 0xff800000d7b27808 */ /* 0x000fe40005000000 */
[----:B------:R-:W-:-:S02]  /*dc60*/  LOP3.LUT P2, RZ, R177, 0x1, RZ, 0xc0, !PT ;  /* 0x00000001b1ff7812 */ /* 0x000fc4000784c0ff */
[----:B------:R-:W4:Y:S04]  /*dc70*/  LDG.E.U16 R177, desc[UR6][R188.64] ;  /* 0x00000006bcb17981 */ /* 0x000f28000c1e1500 */
[----:B------:R3:W4:Y:S01]  /*dc80*/  LDG.E.U16 R188, desc[UR6][R186.64] ;  /* 0x00000006babc7981 */ /* 0x000722000c1e1500 */
[----:B--2---:R-:W-:-:S05]  /*dc90*/  IMAD.WIDE R184, R2, 0x2, R4 ;  /* 0x0000000202b87825 */ /* 0x004fca00078e0204 */
[----:B------:R-:W2:Y:S01]  /*dca0*/  LDG.E.U16 R243, desc[UR6][R184.64] ;  /* 0x00000006b8f37981 */ /* 0x000ea2000c1e1500 */
[----:B---3--:R-:W-:-:S05]  /*dcb0*/  IMAD.WIDE R186, R2, 0x2, R224 ;  /* 0x0000000202ba7825 */ /* 0x008fca00078e02e0 */
[----:B------:R-:W3:Y:S01]  /*dcc0*/  LDG.E.U16 R242, desc[UR6][R186.64] ;  /* 0x00000006baf27981 */ /* 0x000ee2000c1e1500 */
[----:B----4-:R-:W-:-:S05]  /*dcd0*/  IMAD.WIDE R182, R2, 0x2, R216 ;  /* 0x0000000202b67825 */ /* 0x010fca00078e02d8 */
[----:B------:R0:W4:Y:S04]  /*dce0*/  LDG.E.U16 R240, desc[UR6][R182.64] ;  /* 0x00000006b6f07981 */ /* 0x000128000c1e1500 */
[----:B------:R-:W-:Y:S04]  /*dcf0*/  STL [R1+0x6e8], R245 ;  /* 0x0006e8f501007387 */ /* 0x000fe80000100800 */
[----:B------:R-:W-:Y:S04]  /*dd00*/  STL [R1+0x6d4], R244 ;  /* 0x0006d4f401007387 */ /* 0x000fe80000100800 */
[----:B------:R-:W4:Y:S04]  /*dd10*/  LDL.64 R222, [R1+0x330] ;  /* 0x0003300001de7983 */ /* 0x000f280000100a00 */
[----:B------:R-:W4:Y:S04]  /*dd20*/  LDL.64 R216, [R1+0x328] ;  /* 0x0003280001d87983 */ /* 0x000f280000100a00 */
[----:B------:R-:W4:Y:S01]  /*dd30*/  LDL.64 R4, [R1+0x320] ;  /* 0x0003200001047983 */ /* 0x000f220000100a00 */
[----:B0-----:R-:W-:-:S05]  /*dd40*/  IMAD.WIDE R182, R2, 0x2, R220 ;  /* 0x0000000202b67825 */ /* 0x001fca00078e02dc */
[----:B------:R0:W4:Y:S02]  /*dd50*/  LDG.E.U16 R189, desc[UR6][R182.64] ;  /* 0x00000006b6bd7981 */ /* 0x000124000c1e1500 */
[----:B0-----:R-:W-:-:S05]  /*dd60*/  IMAD.WIDE R182, R2, 0x2, R218 ;  /* 0x0000000202b67825 */ /* 0x001fca00078e02da */
[----:B------:R4:W4:Y:S04]  /*dd70*/  LDG.E.U16 R241, desc[UR6][R182.64] ;  /* 0x00000006b6f17981 */ /* 0x000928000c1e1500 */
[----:B--2---:R-:W-:Y:S04]  /*dd80*/  STL [R1+0x6ec], R243 ;  /* 0x0006ecf301007387 */ /* 0x004fe80000100800 */
[----:B---3--:R0:W-:Y:S04]  /*dd90*/  STL [R1+0x6f0], R242 ;  /* 0x0006f0f201007387 */ /* 0x0081e80000100800 */
[----:B------:R-:W2:Y:S04]  /*dda0*/  LDL.64 R220, [R1+0x318] ;  /* 0x0003180001dc7983 */ /* 0x000ea80000100a00 */
[----:B------:R-:W3:Y:S04]  /*ddb0*/  LDL.64 R218, [R1+0x310] ;  /* 0x0003100001da7983 */ /* 0x000ee80000100a00 */
[----:B0-----:R-:W3:Y:S04]  /*ddc0*/  LDL.64 R242, [R1+0x308] ;  /* 0x0003080001f27983 */ /* 0x001ee80000100a00 */
[----:B------:R-:W3:Y:S01]  /*ddd0*/  LDL.64 R224, [R1+0x300] ;  /* 0x0003000001e07983 */ /* 0x000ee20000100a00 */
[----:B----4-:R-:W-:-:S03]  /*dde0*/  IMAD.WIDE R182, R2, 0x2, R222 ;  /* 0x0000000202b67825 */ /* 0x010fc600078e02de */
[----:B------:R-:W4:Y:S04]  /*ddf0*/  LDL.64 R222, [R1+0x2e8] ;  /* 0x0002e80001de7983 */ /* 0x000f280000100a00 */
[----:B------:R0:W4:Y:S01]  /*de00*/  LDG.E.U16 R190, desc[UR6][R182.64] ;  /* 0x00000006b6be7981 */ /* 0x000122000c1e1500 */
[----:B------:R-:W-:-:S03]  /*de10*/  FMNMX R184, R6, R7, !PT ;  /* 0x0000000706b87209 */ /* 0x000fc60007800000 */
[----:B------:R-:W4:Y:S04]  /*de20*/  LDL.64 R250, [R1+0x2c0] ;  /* 0x0002c00001fa7983 */ /* 0x000f280000100a00 */
[----:B------:R-:W4:Y:S01]  /*de30*/  LDL.64 R244, [R1+0x2a8] ;  /* 0x0002a80001f47983 */ /* 0x000f220000100a00 */
[----:B0-----:R-:W-:-:S03]  /*de40*/  IMAD.WIDE R182, R2, 0x2, R216 ;  /* 0x0000000202b67825 */ /* 0x001fc600078e02d8 */
[----:B------:R-:W4:Y:S04]  /*de50*/  LDL.64 R216, [R1+0x2f8] ;  /* 0x0002f80001d87983 */ /* 0x000f280000100a00 */
[----:B------:R0:W4:Y:S02]  /*de60*/  LDG.E.U16 R191, desc[UR6][R182.64] ;  /* 0x00000006b6bf7981 */ /* 0x000124000c1e1500 */
[----:B0-----:R-:W-:Y:S02]  /*de70*/  IMAD.WIDE R182, R2, 0x2, R4 ;  /* 0x0000000202b67825 */ /* 0x001fe400078e0204 */
[----:B------:R-:W4:Y:S04]  /*de80*/  LDL.64 R4, [R1+0x2f0] ;  /* 0x0002f00001047983 */ /* 0x000f280000100a00 */
[----:B------:R2:W4:Y:S01]  /*de90*/  LDG.E.U16 R192, desc[UR6][R182.64] ;  /* 0x00000006b6c07981 */ /* 0x000522000c1e1500 */
[----:B------:R-:W-:-:S04]  /*dea0*/  FMNMX R184, R9, R184, !PT ;  /* 0x000000b809b87209 */ /* 0x000fc80007800000 */
[----:B------:R-:W-:-:S04]  /*deb0*/  FMNMX R184, R8, R184, !PT ;  /* 0x000000b808b87209 */ /* 0x000fc80007800000 */
[----:B------:R-:W-:-:S04]  /*dec0*/  FMNMX R184, R11, R184, !PT ;  /* 0x000000b80bb87209 */ /* 0x000fc80007800000 */
[----:B------:R-:W-:-:S04]  /*ded0*/  FMNMX R184, R10, R184, !PT ;  /* 0x000000b80ab87209 */ /* 0x000fc80007800000 */
[----:B------:R-:W-:Y:S01]  /*dee0*/  FMNMX R184, R12, R184, !PT ;  /* 0x000000b80cb87209 */ /* 0x000fe20007800000 */
[C---:B--2---:R-:W-:Y:S02]  /*def0*/  IMAD.WIDE R182, R2.reuse, 0x2, R220 ;  /* 0x0000000202b67825 */ /* 0x044fe400078e02dc */
[----:B------:R-:W2:Y:S04]  /*df00*/  LDL.64 R220, [R1+0x2e0] ;  /* 0x0002e00001dc7983 */ /* 0x000ea80000100a00 */
[----:B------:R3:W2:Y:S02]  /*df10*/  LDG.E.U16 R193, desc[UR6][R182.64] ;  /* 0x00000006b6c17981 */ /* 0x0006a4000c1e1500 */
[C---:B---3--:R-:W-:Y:S02]  /*df20*/  IMAD.WIDE R182, R2.reuse, 0x2, R218 ;  /* 0x0000000202b67825 */ /* 0x048fe400078e02da */
[----:B------:R-:W3:Y:S04]  /*df30*/  LDL.64 R218, [R1+0x2d8] ;  /* 0x0002d80001da7983 */ /* 0x000ee80000100a00 */
[----:B------:R0:W3:Y:S02]  /*df40*/  LDG.E.U16 R194, desc[UR6][R182.64] ;  /* 0x00000006b6c27981 */ /* 0x0000e4000c1e1500 */
[C---:B0-----:R-:W-:Y:S01]  /*df50*/  IMAD.WIDE R182, R2.reuse, 0x2, R242 ;  /* 0x0000000202b67825 */ /* 0x041fe200078e02f2 */
[----:B------:R-:W-:Y:S01]  /*df60*/  FMNMX R184, R13, R184, !PT ;  /* 0x000000b80db87209 */ /* 0x000fe20007800000 */
[----:B------:R-:W3:Y:S04]  /*df70*/  LDL.64 R242, [R1+0x2b8] ;  /* 0x0002b80001f27983 */ /* 0x000ee80000100a00 */
[----:B------:R0:W3:Y:S02]  /*df80*/  LDG.E.U16 R195, desc[UR6][R182.64] ;  /* 0x00000006b6c37981 */ /* 0x0000e4000c1e1500 */
[----:B0-----:R-:W-:-:S05]  /*df90*/  IMAD.WIDE R182, R2, 0x2, R224 ;  /* 0x0000000202b67825 */ /* 0x001fca00078e02e0 */
[----:B------:R4:W3:Y:S02]  /*dfa0*/  LDG.E.U16 R196, desc[UR6][R182.64] ;  /* 0x00000006b6c47981 */ /* 0x0008e4000c1e1500 */
[C---:B----4-:R-:W-:Y:S02]  /*dfb0*/  IMAD.WIDE R182, R2.reuse, 0x2, R216 ;  /* 0x0000000202b67825 */ /* 0x050fe400078e02d8 */
[----:B------:R-:W4:Y:S04]  /*dfc0*/  LDL.64 R216, [R1+0x2d0] ;  /* 0x0002d00001d87983 */ /* 0x000f280000100a00 */
[----:B------:R0:W4:Y:S02]  /*dfd0*/  LDG.E.U16 R197, desc[UR6][R182.64] ;  /* 0x00000006b6c57981 */ /* 0x000124000c1e1500 */
[----:B0-----:R-:W-:-:S02]  /*dfe0*/  IMAD.WIDE R182, R2, 0x2, R4 ;  /* 0x0000000202b67825 */ /* 0x001fc400078e0204 */
[----:B------:R-:W4:Y:S01]  /*dff0*/  LDL.64 R4, [R1+0x2c8] ;  /* 0x0002c80001047983 */ /* 0x000f220000100a00 */
[----:B------:R-:W-:-:S03]  /*e000*/  FMNMX R184, R14, R184, !PT ;  /* 0x000000b80eb87209 */ /* 0x000fc60007800000 */
[----:B------:R0:W4:Y:S01]  /*e010*/  LDG.E.U16 R198, desc[UR6][R182.64] ;  /* 0x00000006b6c67981 */ /* 0x000122000c1e1500 */
[----:B------:R-:W-:-:S04]  /*e020*/  FMNMX R184, R15, R184, !PT ;  /* 0x000000b80fb87209 */ /* 0x000fc80007800000 */
        /* <DEDUP_REMOVED lines=19> */
[----:B------:R-:W-:Y:S01]  /*e160*/  FMNMX R224, R176, R184, !PT ;  /* 0x000000b8b0e07209 */ /* 0x000fe20007800000 */
[----:B0-----:R-:W-:Y:S02]  /*e170*/  IMAD.WIDE R182, R2, 0x2, R222 ;  /* 0x0000000202b67825 */ /* 0x001fe400078e02de */
[----:B------:R-:W4:Y:S01]  /*e180*/  LDL.64 R222, [R1+0x2b0] ;  /* 0x0002b00001de7983 */ /* 0x000f220000100a00 */
[----:B------:R-:W-:-:S03]  /*e190*/  FMNMX R224, R181, R224, !PT ;  /* 0x000000e0b5e07209 */ /* 0x000fc60007800000 */
[----:B------:R2:W4:Y:S01]  /*e1a0*/  LDG.E.U16 R199, desc[UR6][R182.64] ;  /* 0x00000006b6c77981 */ /* 0x000522000c1e1500 */
[----:B------:R-:W-:Y:S01]  /*e1b0*/  FMNMX R224, R178, R224, !PT ;  /* 0x000000e0b2e07209 */ /* 0x000fe20007800000 */
[----:B--2---:R-:W-:-:S04]  /*e1c0*/  IMAD.WIDE R182, R2, 0x2, R220 ;  /* 0x0000000202b67825 */ /* 0x004fc800078e02dc */
[----:B------:R-:W0:Y:S04]  /*e1d0*/  SHFL.BFLY PT, R220, R224, 0x2, 0x1f ;  /* 0x0c401f00e0dc7f89 */ /* 0x000e2800000e0000 */
[----:B------:R3:W2:Y:S02]  /*e1e0*/  LDG.E.U16 R200, desc[UR6][R182.64] ;  /* 0x00000006b6c87981 */ /* 0x0006a4000c1e1500 */
[----:B---3--:R-:W-:-:S05]  /*e1f0*/  IMAD.WIDE R182, R2, 0x2, R218 ;  /* 0x0000000202b67825 */ /* 0x008fca00078e02da */
[----:B------:R1:W3:Y:S01]  /*e200*/  LDG.E.U16 R202, desc[UR6][R182.64] ;  /* 0x00000006b6ca7981 */ /* 0x0002e2000c1e1500 */
[----:B0-----:R-:W-:Y:S01]  /*e210*/  FMNMX R224, R224, R220, !PT ;  /* 0x000000dce0e07209 */ /* 0x001fe20007800000 */
[C---:B----4-:R-:W-:Y:S02]  /*e220*/  IMAD.WIDE R184, R2.reuse, 0x2, R4 ;  /* 0x0000000202b87825 */ /* 0x050fe400078e0204 */
[----:B------:R-:W4:Y:S02]  /*e230*/  LDL.64 R4, [R1+0x2a0] ;  /* 0x0002a00001047983 */ /* 0x000f240000100a00 */
[C---:B-1----:R-:W-:Y:S02]  /*e240*/  IMAD.WIDE R182, R2.reuse, 0x2, R216 ;  /* 0x0000000202b67825 */ /* 0x042fe400078e02d8 */
[----:B------:R-:W2:Y:S04]  /*e250*/  LDL.64 R216, [R1+0x298] ;  /* 0x0002980001d87983 */ /* 0x000ea80000100a00 */
[----:B------:R-:W3:Y:S04]  /*e260*/  LDL.LU R231, [R1+0x40] ;  /* 0x0000400001e77983 */ /* 0x000ee80000300800 */
[----:B------:R-:W3:Y:S04]  /*e270*/  LDL.LU R218, [R1+0x38] ;  /* 0x0000380001da7983 */ /* 0x000ee80000300800 */
[----:B------:R-:W2:Y:S04]  /*e280*/  LDL.64 R220, [R1+0x290] ;  /* 0x0002900001dc7983 */ /* 0x000ea80000100a00 */
[----:B------:R0:W3:Y:S04]  /*e290*/  LDG.E.U16 R203, desc[UR6][R182.64] ;  /* 0x00000006b6cb7981 */ /* 0x0000e8000c1e1500 */
[----:B------:R1:W3:Y:S01]  /*e2a0*/  LDG.E.U16 R206, desc[UR6][R184.64] ;  /* 0x00000006b8ce7981 */ /* 0x0002e2000c1e1500 */
[----:B0-----:R-:W-:-:S03]  /*e2b0*/  IMAD.WIDE R182, R2, 0x2, R250 ;  /* 0x0000000202b67825 */ /* 0x001fc600078e02fa */
[----:B------:R-:W3:Y:S01]  /*e2c0*/  LDL.64 R250, [R1+0x278] ;  /* 0x0002780001fa7983 */ /* 0x000ee20000100a00 */
[----:B-1----:R-:W-:-:S03]  /*e2d0*/  IMAD.WIDE R184, R2, 0x2, R242 ;  /* 0x0000000202b87825 */ /* 0x002fc600078e02f2 */
[----:B------:R-:W3:Y:S04]  /*e2e0*/  LDL.64 R242, [R1+0x288] ;  /* 0x0002880001f27983 */ /* 0x000ee80000100a00 */
[----:B------:R0:W3:Y:S04]  /*e2f0*/  LDG.E.U16 R207, desc[UR6][R182.64] ;  /* 0x00000006b6cf7981 */ /* 0x0000e8000c1e1500 */
[----:B------:R4:W3:Y:S01]  /*e300*/  LDG.E.U16 R210, desc[UR6][R184.64] ;  /* 0x00000006b8d27981 */ /* 0x0008e2000c1e1500 */
[----:B0-----:R-:W-:-:S03]  /*e310*/  IMAD.WIDE R182, R2, 0x2, R244 ;  /* 0x0000000202b67825 */ /* 0x001fc600078e02f4 */
[----:B------:R-:W3:Y:S04]  /*e320*/  LDL.64 R244, [R1+0x270] ;  /* 0x0002700001f47983 */ /* 0x000ee80000100a00 */
[----:B------:R2:W3:Y:S01]  /*e330*/  LDG.E.U16 R214, desc[UR6][R182.64] ;  /* 0x00000006b6d67981 */ /* 0x0004e2000c1e1500 */
[----:B------:R-:W-:-:S03]  /*e340*/  IMAD.WIDE R186, R2, 0x2, R222 ;  /* 0x0000000202ba7825 */ /* 0x000fc600078e02de */
[----:B------:R-:W3:Y:S04]  /*e350*/  LDL.64 R222, [R1+0x280] ;  /* 0x0002800001de7983 */ /* 0x000ee80000100a00 */
[----:B------:R0:W3:Y:S01]  /*e360*/  LDG.E.U16 R211, desc[UR6][R186.64] ;  /* 0x00000006bad37981 */ /* 0x0000e2000c1e1500 */
[----:B----4-:R-:W-:-:S03]  /*e370*/  IMAD.WIDE R184, R2, 0x2, R4 ;  /* 0x0000000202b87825 */ /* 0x010fc600078e0204 */
[----:B------:R-:W4:Y:S01]  /*e380*/  LDL.64 R4, [R1+0x268] ;  /* 0x0002680001047983 */ /* 0x000f220000100a00 */
[----:B--2---:R-:W-:-:S03]  /*e390*/  IMAD.WIDE R182, R2, 0x2, R220 ;  /* 0x0000000202b67825 */ /* 0x004fc600078e02dc */
[----:B------:R3:W2:Y:S04]  /*e3a0*/  LDG.E.U16 R215, desc[UR6][R184.64] ;  /* 0x00000006b8d77981 */ /* 0x0006a8000c1e1500 */
[----:B------:R1:W2:Y:S01]  /*e3b0*/  LDG.E.U16 R220, desc[UR6][R182.64] ;  /* 0x00000006b6dc7981 */ /* 0x0002a2000c1e1500 */
[----:B0-----:R-:W-:-:S05]  /*e3c0*/  IMAD.WIDE R186, R2, 0x2, R216 ;  /* 0x0000000202ba7825 */ /* 0x001fca00078e02d8 */
[----:B------:R-:W2:Y:S01]  /*e3d0*/  LDG.E.U16 R216, desc[UR6][R186.64] ;  /* 0x00000006bad87981 */ /* 0x000ea2000c1e1500 */
[----:B---3--:R-:W-:-:S03]  /*e3e0*/  IMAD.WIDE R184, R2, 0x2, R242 ;  /* 0x0000000202b87825 */ /* 0x008fc600078e02f2 */
[----:B------:R-:W3:Y:S01]  /*e3f0*/  LDL.LU R242, [R1+0x128] ;  /* 0x0001280001f27983 */ /* 0x000ee20000300800 */
[----:B-1----:R-:W-:-:S03]  /*e400*/  IMAD.WIDE R182, R2, 0x2, R250 ;  /* 0x0000000202b67825 */ /* 0x002fc600078e02fa */
[----:B------:R0:W3:Y:S02]  /*e410*/  LDG.E.U16 R221, desc[UR6][R184.64] ;  /* 0x00000006b8dd7981 */ /* 0x0000e4000c1e1500 */
[----:B0-----:R-:W-:-:S06]  /*e420*/  IMAD.WIDE R184, R2, 0x2, R244 ;  /* 0x0000000202b87825 */ /* 0x001fcc00078e02f4 */
[----:B------:R-:W3:Y:S01]  /*e430*/  LDG.E.U16 R184, desc[UR6][R184.64] ;  /* 0x00000006b8b87981 */ /* 0x000ee2000c1e1500 */
[----:B------:R-:W-:-:S03]  /*e440*/  IMAD.WIDE R186, R2, 0x2, R222 ;  /* 0x0000000202ba7825 */ /* 0x000fc600078e02de */
[----:B------:R-:W3:Y:S04]  /*e450*/  LDG.E.U16 R223, desc[UR6][R182.64] ;  /* 0x00000006b6df7981 */ /* 0x000ee8000c1e1500 */
[----:B------:R4:W3:Y:S02]  /*e460*/  LDG.E.U16 R222, desc[UR6][R186.64] ;  /* 0x00000006bade7981 */ /* 0x0008e4000c1e1500 */
[----:B----4-:R-:W-:-:S06]  /*e470*/  IMAD.WIDE R186, R2, 0x2, R4 ;  /* 0x0000000202ba7825 */ /* 0x010fcc00078e0204 */
[----:B------:R0:W4:Y:S01]  /*e480*/  LDG.E.U16 R186, desc[UR6][R186.64] ;  /* 0x00000006baba7981 */ /* 0x000122000c1e1500 */
[----:B------:R-:W-:Y:S06]  /*e490*/  BAR.SYNC.DEFER_BLOCKING 0x0 ;  /* 0x0000000000007b1d */ /* 0x000fec0000010000 */
[----:B--2---:R-:W-:Y:S04]  /*e4a0*/  STL [R1+0x6f4], R220 ;  /* 0x0006f4dc01007387 */ /* 0x004fe80000100800 */
[----:B------:R1:W-:Y:S04]  /*e4b0*/  STS.U16 [R0+UR4+0x10800], R23 ;  /* 0x0108001700007988 */ /* 0x0003e80008000404 */
[----:B------:R2:W-:Y:S04]  /*e4c0*/  STS.U16 [R0+UR4+0x10c00], R21 ;  /* 0x010c001500007988 */ /* 0x0005e80008000404 */
[----:B------:R0:W-:Y:S04]  /*e4d0*/  STS.U16 [R0+UR4+0x11000], R18 ;  /* 0x0110001200007988 */ /* 0x0001e80008000404 */
[----:B-1----:R-:W4:Y:S04]  /*e4e0*/  LDL.LU R23, [R1+0x718] ;  /* 0x0007180001177983 */ /* 0x002f280000300800 */
[----:B--2---:R-:W2:Y:S04]  /*e4f0*/  LDL.LU R21, [R1+0x714] ;  /* 0x0007140001157983 */ /* 0x004ea80000300800 */
[----:B0-----:R-:W4:Y:S04]  /*e500*/  LDL.LU R18, [R1+0x710] ;  /* 0x0007100001127983 */ /* 0x001f280000300800 */
[----:B------:R0:W-:Y:S04]  /*e510*/  STS.U16 [R0+UR4+0x11400], R237 ;  /* 0x011400ed00007988 */ /* 0x0001e80008000404 */
[----:B------:R1:W-:Y:S04]  /*e520*/  STS.U16 [R0+UR4+0x11800], R238 ;  /* 0x011800ee00007988 */ /* 0x0003e80008000404 */
[----:B------:R1:W-:Y:S04]  /*e530*/  STS.U16 [R0+UR4+0x11c00], R239 ;  /* 0x011c00ef00007988 */ /* 0x0003e80008000404 */
[----:B0-----:R-:W2:Y:S04]  /*e540*/  LDL.LU R237, [R1+0x70c] ;  /* 0x00070c0001ed7983 */ /* 0x001ea80000300800 */
[----:B-1----:R-:W4:Y:S04]  /*e550*/  LDL.LU R238, [R1+0x708] ;  /* 0x0007080001ee7983 */ /* 0x002f280000300800 */
[----:B------:R-:W2:Y:S04]  /*e560*/  LDL.LU R239, [R1+0x704] ;  /* 0x0007040001ef7983 */ /* 0x000ea80000300800 */
[----:B------:R0:W-:Y:S04]  /*e570*/  STS.U16 [R0+UR4+0x12000], R233 ;  /* 0x012000e900007988 */ /* 0x0001e80008000404 */
[----:B------:R1:W-:Y:S04]  /*e580*/  STS.U16 [R0+UR4+0x10000], R231 ;  /* 0x010000e700007988 */ /* 0x0003e80008000404 */
[----:B0-----:R-:W4:Y:S04]  /*e590*/  LDL.LU R233, [R1+0x700] ;  /* 0x0007000001e97983 */ /* 0x001f280000300800 */
[----:B------:R-:W2:Y:S04]  /*e5a0*/  LDL.LU R249, [R1+0x4c] ;  /* 0x00004c0001f97983 */ /* 0x000ea80000300800 */
[----:B------:R-:W2:Y:S04]  /*e5b0*/  LDL.LU R250, [R1+0x44] ;  /* 0x0000440001fa7983 */ /* 0x000ea80000300800 */
[----:B------:R-:W2:Y:S04]  /*e5c0*/  LDL.LU R252, [R1+0x28] ;  /* 0x0000280001fc7983 */ /* 0x000ea80000300800 */
[----:B-1----:R-:W2:Y:S04]  /*e5d0*/  LDL.LU R231, [R1+0x3c] ;  /* 0x00003c0001e77983 */ /* 0x002ea80000300800 */
[----:B------:R-:W4:Y:S04]  /*e5e0*/  LDL.LU R3, [R1+0x1c] ;  /* 0x00001c0001037983 */ /* 0x000f280000300800 */
[----:B------:R-:W2:Y:S04]  /*e5f0*/  LDL.LU R235, [R1+0x18] ;  /* 0x0000180001eb7983 */ /* 0x000ea80000300800 */
[----:B------:R-:W2:Y:S04]  /*e600*/  LDL.LU R251, [R1+0x14] ;  /* 0x0000140001fb7983 */ /* 0x000ea80000300800 */
[----:B------:R-:W2:Y:S04]  /*e610*/  LDL.LU R217, [R1+0x10] ;  /* 0x0000100001d97983 */ /* 0x000ea80000300800 */
[----:B------:R-:W2:Y:S04]  /*e620*/  LDL.LU R4, [R1+0xc] ;  /* 0x00000c0001047983 */ /* 0x000ea80000300800 */
[----:B------:R-:W2:Y:S04]  /*e630*/  LDL.LU R5, [R1+0x8] ;  /* 0x0000080001057983 */ /* 0x000ea80000300800 */
[----:B------:R-:W2:Y:S04]  /*e640*/  LDL.LU R219, [R1+0x4] ;  /* 0x0000040001db7983 */ /* 0x000ea80000300800 */
[----:B------:R0:W-:Y:S04]  /*e650*/  STS.U16 [R0+UR4+0x10400], R218 ;  /* 0x010400da00007988 */ /* 0x0001e80008000404 */
[----:B0-----:R-:W2:Y:S04]  /*e660*/  LDL.LU R218, [R1] ;  /* 0x0000000001da7983 */ /* 0x001ea80000300800 */
[----:B------:R-:W2:Y:S04]  /*e670*/  LDL.LU R247, [R1+0x12c] ;  /* 0x00012c0001f77983 */ /* 0x000ea80000300800 */
[----:B------:R-:W0:Y:S02]  /*e680*/  SHFL.BFLY PT, R225, R224, 0x1, 0x1f ;  /* 0x0c201f00e0e17f89 */ /* 0x000e2400000e0000 */
[----:B0-----:R-:W-:-:S04]  /*e690*/  FMNMX R182, R224, R225, !PT ;  /* 0x000000e1e0b67209 */ /* 0x001fc80007800000 */
[----:B---3--:R-:W-:-:S05]  /*e6a0*/  FMNMX R182, R182, R242, !PT ;  /* 0x000000f2b6b67209 */ /* 0x008fca0007800000 */
[--C-:B------:R-:W-:Y:S01]  /*e6b0*/  FADD R9, R9, -R182.reuse ;  /* 0x800000b609097221 */ /* 0x100fe20000000000 */
[--C-:B------:R-:W-:Y:S01]  /*e6c0*/  FADD R183, R8, -R182.reuse ;  /* 0x800000b608b77221 */ /* 0x100fe20000000000 */
[--C-:B------:R-:W-:Y:S02]  /*e6d0*/  FADD R11, R11, -R182.reuse ;  /* 0x800000b60b0b7221 */ /* 0x100fe40000000000 */
[----:B------:R-:W-:Y:S02]  /*e6e0*/  FMUL R9, R9, 1.4426950216293334961 ;  /* 0x3fb8aa3b09097820 */ /* 0x000fe40000400000 */
[----:B------:R-:W-:Y:S02]  /*e6f0*/  FMUL R11, R11, 1.4426950216293334961 ;  /* 0x3fb8aa3b0b0b7820 */ /* 0x000fe40000400000 */
[----:B------:R0:W-:Y:S02]  /*e700*/  MUFU.EX2 R8, R9 ;  /* 0x0000000900087308 */ /* 0x0001e40000000800 */
[----:B0-----:R-:W-:Y:S01]  /*e710*/  FMUL R9, R183, 1.4426950216293334961 ;  /* 0x3fb8aa3bb7097820 */ /* 0x001fe20000400000 */
[----:B------:R-:W-:-:S05]  /*e720*/  FADD R183, R10, -R182 ;  /* 0x800000b60ab77221 */ /* 0x000fca0000000000 */
[----:B------:R0:W-:Y:S02]  /*e730*/  MUFU.EX2 R10, R11 ;  /* 0x0000000b000a7308 */ /* 0x0001e40000000800 */
[----:B0-----:R-:W-:Y:S01]  /*e740*/  FMUL R11, R183, 1.4426950216293334961 ;  /* 0x3fb8aa3bb70b7820 */ /* 0x001fe20000400000 */
[--C-:B------:R-:W-:Y:S01]  /*e750*/  FADD R153, R153, -R182.reuse ;  /* 0x800000b699997221 */ /* 0x100fe20000000000 */
[----:B------:R-:W-:Y:S01]  /*e760*/  FMUL R204, R204, UR5 ;  /* 0x00000005cccc7c20 */ /* 0x000fe20008400000 */
[----:B------:R-:W-:Y:S01]  /*e770*/  FMUL R205, R205, UR5 ;  /* 0x00000005cdcd7c20 */ /* 0x000fe20008400000 */
[----:B------:R-:W-:Y:S01]  /*e780*/  FMUL R185, R209, UR5 ;  /* 0x00000005d1b97c20 */ /* 0x000fe20008400000 */
[----:B------:R-:W-:Y:S01]  /*e790*/  FMUL R212, R212, UR5 ;  /* 0x00000005d4d47c20 */ /* 0x000fe20008400000 */
[----:B------:R-:W-:-:S03]  /*e7a0*/  FADD R160, R160, -R182 ;  /* 0x800000b6a0a07221 */ /* 0x000fc60000000000 */
[----:B------:R-:W-:Y:S01]  /*e7b0*/  FSEL R185, R185, -INF , !P3 ;  /* 0xff800000b9b97808 */ /* 0x000fe20005800000 */
[----:B------:R-:W-:Y:S01]  /*e7c0*/  FMUL R213, R213, UR5 ;  /* 0x00000005d5d57c20 */ /* 0x000fe20008400000 */
[----:B------:R-:W-:Y:S01]  /*e7d0*/  STS.U16 [R0+UR4+0x14c00], R230 ;  /* 0x014c00e600007988 */ /* 0x000fe20008000404 */
[----:B----4-:R-:W-:-:S04]  /*e7e0*/  FMNMX R183, R233, R3, !PT ;  /* 0x00000003e9b77209 */ /* 0x010fc80007800000 */
[----:B--2---:R-:W-:-:S04]  /*e7f0*/  FMNMX R183, R235, R183, !PT ;  /* 0x000000b7ebb77209 */ /* 0x004fc80007800000 */
        /* <DEDUP_REMOVED lines=19> */
[----:B------:R-:W-:-:S03]  /*e930*/  FMUL R183, R153, 1.4426950216293334961 ;  /* 0x3fb8aa3b99b77820 */ /* 0x000fc60000400000 */
[----:B------:R-:W-:Y:S01]  /*e940*/  FMNMX R187, R167, R187, !PT ;  /* 0x000000bba7bb7209 */ /* 0x000fe20007800000 */
[----:B------:R-:W-:Y:S01]  /*e950*/  FMUL R153, R201, UR5 ;  /* 0x00000005c9997c20 */ /* 0x000fe20008400000 */
[--C-:B------:R-:W-:Y:S02]  /*e960*/  FADD R201, R157, -R182.reuse ;  /* 0x800000b69dc97221 */ /* 0x100fe40000000000 */
[----:B------:R-:W-:Y:S01]  /*e970*/  FMNMX R187, R166, R187, !PT ;  /* 0x000000bba6bb7209 */ /* 0x000fe20007800000 */
[----:B------:R-:W-:Y:S01]  /*e980*/  FMUL R157, R208, UR5 ;  /* 0x00000005d09d7c20 */ /* 0x000fe20008400000 */
[----:B------:R-:W-:Y:S01]  /*e990*/  FADD R208, R156, -R182 ;  /* 0x800000b69cd07221 */ /* 0x000fe20000000000 */
[----:B------:R-:W-:Y:S02]  /*e9a0*/  FSEL R156, R153, -INF , !P6 ;  /* 0xff800000999c7808 */ /* 0x000fe40007000000 */
[----:B------:R-:W-:Y:S02]  /*e9b0*/  FMNMX R187, R170, R187, !PT ;  /* 0x000000bbaabb7209 */ /* 0x000fe40007800000 */
[----:B------:R-:W-:-:S02]  /*e9c0*/  FSEL R153, R204, -INF , !P0 ;  /* 0xff800000cc997808 */ /* 0x000fc40004000000 */
[----:B------:R-:W-:Y:S01]  /*e9d0*/  FMNMX R187, R156, R187, !PT ;  /* 0x000000bb9cbb7209 */ /* 0x000fe20007800000 */
[----:B------:R-:W-:Y:S01]  /*e9e0*/  FMUL R209, R208, 1.4426950216293334961 ;  /* 0x3fb8aa3bd0d17820 */ /* 0x000fe20000400000 */
[----:B------:R-:W-:Y:S01]  /*e9f0*/  FADD R208, R161, -R182 ;  /* 0x800000b6a1d07221 */ /* 0x000fe20000000000 */
[----:B------:R-:W-:Y:S02]  /*ea00*/  FSEL R161, R205, -INF , !P1 ;  /* 0xff800000cda17808 */ /* 0x000fe40004800000 */
[----:B------:R-:W-:Y:S02]  /*ea10*/  FMNMX R187, R153, R187, !PT ;  /* 0x000000bb99bb7209 */ /* 0x000fe40007800000 */
[----:B------:R-:W-:Y:S02]  /*ea20*/  FSEL R157, R157, -INF , !P5 ;  /* 0xff8000009d9d7808 */ /* 0x000fe40006800000 */
[----:B------:R-:W-:Y:S01]  /*ea30*/  FMNMX R187, R161, R187, !PT ;  /* 0x000000bba1bb7209 */ /* 0x000fe20007800000 */
[----:B------:R-:W-:-:S03]  /*ea40*/  FMUL R205, R208, 1.4426950216293334961 ;  /* 0x3fb8aa3bd0cd7820 */ /* 0x000fc60000400000 */
[----:B------:R-:W-:Y:S01]  /*ea50*/  FMNMX R187, R157, R187, !PT ;  /* 0x000000bb9dbb7209 */ /* 0x000fe20007800000 */
[----:B------:R-:W-:Y:S01]  /*ea60*/  FMUL R208, R160, 1.4426950216293334961 ;  /* 0x3fb8aa3ba0d07820 */ /* 0x000fe20000400000 */
[----:B------:R-:W-:Y:S02]  /*ea70*/  FSEL R160, R212, -INF , !P4 ;  /* 0xff800000d4a07808 */ /* 0x000fe40006000000 */
[----:B------:R-:W-:Y:S01]  /*ea80*/  FMNMX R187, R185, R187, !PT ;  /* 0x000000bbb9bb7209 */ /* 0x000fe20007800000 */
[----:B------:R0:W-:Y:S03]  /*ea90*/  MUFU.EX2 R204, R209 ;  /* 0x000000d100cc7308 */ /* 0x0001e60000000800 */
[----:B------:R-:W-:Y:S01]  /*eaa0*/  FMNMX R187, R160, R187, !PT ;  /* 0x000000bba0bb7209 */ /* 0x000fe20007800000 */
[--C-:B------:R-:W-:Y:S01]  /*eab0*/  FADD R212, R165, -R182.reuse ;  /* 0x800000b6a5d47221 */ /* 0x100fe20000000000 */
[----:B0-----:R-:W-:Y:S01]  /*eac0*/  FADD R209, R164, -R182 ;  /* 0x800000b6a4d17221 */ /* 0x001fe20000000000 */
[----:B------:R-:W-:-:S04]  /*ead0*/  FSEL R164, R213, -INF , !P2 ;  /* 0xff800000d5a47808 */ /* 0x000fc80005000000 */
[----:B------:R-:W-:Y:S01]  /*eae0*/  FMNMX R165, R164, R187, !PT ;  /* 0x000000bba4a57209 */ /* 0x000fe20007800000 */
[----:B------:R-:W-:-:S04]  /*eaf0*/  FADD R213, R168, -R182 ;  /* 0x800000b6a8d57221 */ /* 0x000fc80000000000 */
[----:B------:R-:W0:Y:S02]  /*eb00*/  SHFL.BFLY PT, R168, R165, 0x2, 0x1f ;  /* 0x0c401f00a5a87f89 */ /* 0x000e2400000e0000 */
[----:B0-----:R-:W-:-:S05]  /*eb10*/  FMNMX R165, R165, R168, !PT ;  /* 0x000000a8a5a57209 */ /* 0x001fca0007800000 */
[----:B------:R-:W0:Y:S04]  /*eb20*/  SHFL.BFLY PT, R168, R165, 0x1, 0x1f ;  /* 0x0c201f00a5a87f89 */ /* 0x000e2800000e0000 */
[----:B------:R1:W-:Y:S01]  /*eb30*/  STS.U16 [R0+UR4+0x15000], R234 ;  /* 0x015000ea00007988 */ /* 0x0003e20008000404 */
[----:B0-----:R-:W-:Y:S01]  /*eb40*/  FMNMX R168, R165, R168, !PT ;  /* 0x000000a8a5a87209 */ /* 0x001fe20007800000 */
[----:B------:R-:W-:-:S03]  /*eb50*/  FADD R165, -R182, R242 ;  /* 0x000000f2b6a57221 */ /* 0x000fc60000000100 */
[----:B------:R-:W-:Y:S01]  /*eb60*/  FMNMX R230, R168, R247, !PT ;  /* 0x000000f7a8e67209 */ /* 0x000fe20007800000 */
[----:B------:R-:W-:-:S04]  /*eb70*/  FMUL R165, R165, 1.4426950216293334961 ;  /* 0x3fb8aa3ba5a57820 */ /* 0x000fc80000400000 */
[--C-:B------:R-:W-:Y:S02]  /*eb80*/  FADD R168, R233, -R230.reuse ;  /* 0x800000e6e9a87221 */ /* 0x100fe40000000000 */
[----:B------:R0:W2:Y:S02]  /*eb90*/  MUFU.EX2 R233, R165 ;  /* 0x000000a500e97308 */ /* 0x0000a40000000800 */
[----:B------:R-:W-:Y:S01]  /*eba0*/  FMUL R168, R168, 1.4426950216293334961 ;  /* 0x3fb8aa3ba8a87820 */ /* 0x000fe20000400000 */
[----:B0-----:R-:W-:-:S05]  /*ebb0*/  FADD R165, R3, -R230 ;  /* 0x800000e603a57221 */ /* 0x001fca0000000000 */
[----:B-1----:R0:W-:Y:S01]  /*ebc0*/  MUFU.EX2 R234, R168 ;  /* 0x000000a800ea7308 */ /* 0x0021e20000000800 */
[----:B------:R-:W-:Y:S01]  /*ebd0*/  FMUL R165, R165, 1.4426950216293334961 ;  /* 0x3fb8aa3ba5a57820 */ /* 0x000fe20000400000 */
[----:B0-----:R-:W-:-:S06]  /*ebe0*/  FADD R168, R235, -R230 ;  /* 0x800000e6eba87221 */ /* 0x001fcc0000000000 */
[----:B------:R0:W-:Y:S01]  /*ebf0*/  MUFU.EX2 R235, R165 ;  /* 0x000000a500eb7308 */ /* 0x0001e20000000800 */
[----:B------:R1:W-:Y:S01]  /*ec00*/  STS.U16 [R0+UR4+0x15c00], R180 ;  /* 0x015c00b400007988 */ /* 0x0003e20008000404 */
[----:B------:R-:W-:Y:S01]  /*ec10*/  FMUL R168, R168, 1.4426950216293334961 ;  /* 0x3fb8aa3ba8a87820 */ /* 0x000fe20000400000 */
[----:B0-----:R-:W-:-:S04]  /*ec20*/  FADD R165, R251, -R230 ;  /* 0x800000e6fba57221 */ /* 0x001fc80000000000 */
[----:B------:R-:W-:Y:S01]  /*ec30*/  FMUL R165, R165, 1.4426950216293334961 ;  /* 0x3fb8aa3ba5a57820 */ /* 0x000fe20000400000 */
[----:B------:R0:W-:Y:S03]  /*ec40*/  STS.U16 [R0+UR4+0x12400], R236 ;  /* 0x012400ec00007988 */ /* 0x0001e60008000404 */
[----:B-1----:R1:W-:Y:S01]  /*ec50*/  MUFU.EX2 R180, R165 ;  /* 0x000000a500b47308 */ /* 0x0023e20000000800 */
[----:B------:R3:W-:Y:S07]  /*ec60*/  STS.U16 [R0+UR4+0x16400], R189 ;  /* 0x016400bd00007988 */ /* 0x0007ee0008000404 */
[----:B0-----:R0:W-:Y:S01]  /*ec70*/  MUFU.EX2 R236, R168 ;  /* 0x000000a800ec7308 */ /* 0x0011e20000000800 */
[--C-:B-1----:R-:W-:Y:S01]  /*ec80*/  FADD R165, R4, -R230.reuse ;  /* 0x800000e604a57221 */ /* 0x102fe20000000000 */
[----:B------:R1:W-:Y:S03]  /*ec90*/  STS.U16 [R0+UR4+0x16000], R188 ;  /* 0x016000bc00007988 */ /* 0x0003e60008000404 */
[----:B------:R-:W-:Y:S01]  /*eca0*/  FMUL R165, R165, 1.4426950216293334961 ;  /* 0x3fb8aa3ba5a57820 */ /* 0x000fe20000400000 */
[----:B------:R-:W4:Y:S01]  /*ecb0*/  LDL.LU R4, [R1+0x104] ;  /* 0x0001040001047983 */ /* 0x000f220000300800 */
[----:B0-----:R-:W-:-:S02]  /*ecc0*/  FADD R168, R217, -R230 ;  /* 0x800000e6d9a87221 */ /* 0x001fc40000000000 */
[----:B---3--:R0:W-:Y:S02]  /*ecd0*/  MUFU.EX2 R189, R165 ;  /* 0x000000a500bd7308 */ /* 0x0081e40000000800 */
[----:B------:R-:W-:-:S06]  /*ece0*/  FMUL R168, R168, 1.4426950216293334961 ;  /* 0x3fb8aa3ba8a87820 */ /* 0x000fcc0000400000 */
[----:B-1----:R1:W-:Y:S01]  /*ecf0*/  MUFU.EX2 R188, R168 ;  /* 0x000000a800bc7308 */ /* 0x0023e20000000800 */
[--C-:B0-----:R-:W-:Y:S02]  /*ed00*/  FADD R165, R219, -R230.reuse ;  /* 0x800000e6dba57221 */ /* 0x101fe40000000000 */
[----:B------:R-:W3:Y:S04]  /*ed10*/  LDL.LU R219, [R1+0xfc] ;  /* 0x0000fc0001db7983 */ /* 0x000ee80000300800 */
[----:B------:R-:W2:Y:S01]  /*ed20*/  LDL.LU R251, [R1+0xf0] ;  /* 0x0000f00001fb7983 */ /* 0x000ea20000300800 */
[----:B-1----:R-:W-:-:S03]  /*ed30*/  FADD R168, R5, -R230 ;  /* 0x800000e605a87221 */ /* 0x002fc60000000000 */
[----:B------:R-:W2:Y:S01]  /*ed40*/  LDL.LU R5, [R1+0xe4] ;  /* 0x0000e40001057983 */ /* 0x000ea20000300800 */
[--C-:B------:R-:W-:Y:S01]  /*ed50*/  FADD R237, R237, -R230.reuse ;  /* 0x800000e6eded7221 */ /* 0x100fe20000000000 */
[--C-:B------:R-:W-:Y:S01]  /*ed60*/  FADD R239, R239, -R230.reuse ;  /* 0x800000e6efef7221 */ /* 0x100fe20000000000 */
[----:B------:R-:W-:Y:S01]  /*ed70*/  FADD R238, R238, -R230 ;  /* 0x800000e6eeee7221 */ /* 0x000fe20000000000 */
[----:B------:R-:W-:Y:S01]  /*ed80*/  FMUL R165, R165, 1.4426950216293334961 ;  /* 0x3fb8aa3ba5a57820 */ /* 0x000fe20000400000 */
[----:B------:R-:W-:Y:S01]  /*ed90*/  FMUL R237, R237, 1.4426950216293334961 ;  /* 0x3fb8aa3beded7820 */ /* 0x000fe20000400000 */
[----:B------:R-:W2:Y:S04]  /*eda0*/  LDL.LU R220, [R1+0xb4] ;  /* 0x0000b40001dc7983 */ /* 0x000ea80000300800 */
[----:B------:R0:W-:Y:S04]  /*edb0*/  STS.U16 [R0+UR4+0x17400], R207 ;  /* 0x017400cf00007988 */ /* 0x0001e80008000404 */
[----:B------:R1:W-:Y:S04]  /*edc0*/  STS.U16 [R0+UR4+0x16c00], R196 ;  /* 0x016c00c400007988 */ /* 0x0003e80008000404 */
[----:B------:R-:W2:Y:S01]  /*edd0*/  LDL.LU R242, [R1+0xa4] ;  /* 0x0000a40001f27983 */ /* 0x000ea20000300800 */
[----:B0-----:R-:W-:-:S03]  /*ede0*/  FMUL R207, R239, 1.4426950216293334961 ;  /* 0x3fb8aa3befcf7820 */ /* 0x001fc60000400000 */
[----:B------:R0:W-:Y:S01]  /*edf0*/  STS.U16 [R0+UR4+0x17800], R215 ;  /* 0x017800d700007988 */ /* 0x0001e20008000404 */
[----:B-1----:R1:W-:Y:S03]  /*ee00*/  MUFU.EX2 R196, R165 ;  /* 0x000000a500c47308 */ /* 0x0023e60000000800 */
[----:B------:R-:W2:Y:S01]  /*ee10*/  LDL.LU R239, [R1+0xbc] ;  /* 0x0000bc0001ef7983 */ /* 0x000ea20000300800 */
[----:B------:R-:W-:-:S03]  /*ee20*/  FMUL R168, R168, 1.4426950216293334961 ;  /* 0x3fb8aa3ba8a87820 */ /* 0x000fc60000400000 */
[----:B------:R1:W-:Y:S01]  /*ee30*/  STS.U16 [R0+UR4+0x17c00], R222 ;  /* 0x017c00de00007988 */ /* 0x0003e20008000404 */
[----:B0-----:R-:W-:Y:S01]  /*ee40*/  FMUL R215, R238, 1.4426950216293334961 ;  /* 0x3fb8aa3beed77820 */ /* 0x001fe20000400000 */
[--C-:B-1----:R-:W-:Y:S02]  /*ee50*/  FADD R165, R18, -R230.reuse ;  /* 0x800000e612a57221 */ /* 0x102fe40000000000 */
[----:B------:R-:W2:Y:S01]  /*ee60*/  LDL.LU R238, [R1+0xc8] ;  /* 0x0000c80001ee7983 */ /* 0x000ea20000300800 */
[----:B------:R0:W-:Y:S03]  /*ee70*/  MUFU.EX2 R18, R237 ;  /* 0x000000ed00127308 */ /* 0x0001e60000000800 */
[----:B------:R-:W2:Y:S04]  /*ee80*/  LDL.LU R222, [R1+0xd8] ;  /* 0x0000d80001de7983 */ /* 0x000ea80000300800 */
[----:B0-----:R-:W2:Y:S04]  /*ee90*/  LDL.LU R237, [R1+0xd4] ;  /* 0x0000d40001ed7983 */ /* 0x001ea80000300800 */
[----:B------:R0:W-:Y:S04]  /*eea0*/  STS.U16 [R0+UR4+0x16800], R192 ;  /* 0x016800c000007988 */ /* 0x0001e80008000404 */
[----:B------:R-:W2:Y:S04]  /*eeb0*/  LDL.LU R243, [R1+0x9c] ;  /* 0x00009c0001f37983 */ /* 0x000ea80000300800 */
[----:B------:R-:W2:Y:S01]  /*eec0*/  LDL.LU R244, [R1+0x94] ;  /* 0x0000940001f47983 */ /* 0x000ea20000300800 */
[----:B0-----:R0:W-:Y:S03]  /*eed0*/  MUFU.EX2 R192, R168 ;  /* 0x000000a800c07308 */ /* 0x0011e60000000800 */
[----:B------:R1:W-:Y:S04]  /*eee0*/  STS.U16 [R0+UR4+0x13800], R249 ;  /* 0x013800f900007988 */ /* 0x0003e80008000404 */
[----:B------:R-:W2:Y:S01]  /*eef0*/  LDL.LU R245, [R1+0x84] ;  /* 0x0000840001f57983 */ /* 0x000ea20000300800 */
[----:B0-----:R-:W-:Y:S01]  /*ef00*/  FADD R168, R218, -R230 ;  /* 0x800000e6daa87221 */ /* 0x001fe20000000000 */
[----:B------:R-:W-:-:S02]  /*ef10*/  LOP3.LUT R218, R0, 0x20, RZ, 0x3c, !PT ;  /* 0x0000002000da7812 */ /* 0x000fc400078e3cff */
[----:B------:R0:W-:Y:S04]  /*ef20*/  STS.U16 [R0+UR4+0x13c00], R250 ;  /* 0x013c00fa00007988 */ /* 0x0001e80008000404 */
[----:B-1----:R-:W2:Y:S04]  /*ef30*/  LDL.LU R249, [R1+0x80] ;  /* 0x0000800001f97983 */ /* 0x002ea80000300800 */
[----:B------:R1:W-:Y:S04]  /*ef40*/  STS.U16 [R0+UR4+0x14000], R252 ;  /* 0x014000fc00007988 */ /* 0x0003e80008000404 */
[----:B0-----:R-:W2:Y:S04]  /*ef50*/  LDL.LU R250, [R1+0x74] ;  /* 0x0000740001fa7983 */ /* 0x001ea80000300800 */
[----:B------:R-:W-:Y:S04]  /*ef60*/  STS.U16 [R0+UR4+0x12800], R229 ;  /* 0x012800e500007988 */ /* 0x000fe80008000404 */
[----:B-1----:R-:W2:Y:S04]  /*ef70*/  LDL.LU R252, [R1+0x6c] ;  /* 0x00006c0001fc7983 */ /* 0x002ea80000300800 */
        /* <DEDUP_REMOVED lines=8> */
[----:B------:R-:W2:Y:S04]  /*f000*/  LDL.LU R3, [R1+0x64] ;  /* 0x0000640001037983 */ /* 0x000ea80000300800 */
[----:B------:R-:W2:Y:S04]  /*f010*/  LDL.LU R217, [R1+0x5c] ;  /* 0x00005c0001d97983 */ /* 0x000ea80000300800 */
[----:B----4-:R0:W-:Y:S04]  /*f020*/  STS.U16 [R218+UR4+0x10100], R4 ;  /* 0x01010004da007988 */ /* 0x0101e80008000404 */
[----:B0-----:R-:W4:Y:S04]  /*f030*/  LDL.LU R4, [R1+0x54] ;  /* 0x0000540001047983 */ /* 0x001f280000300800 */
[----:B---3--:R0:W-:Y:S04]  /*f040*/  STS.U16 [R218+UR4+0x10500], R219 ;  /* 0x010500dbda007988 */ /* 0x0081e80008000404 */
[----:B--2---:R1:W-:Y:S04]  /*f050*/  STS.U16 [R218+UR4+0x10900], R251 ;  /* 0x010900fbda007988 */ /* 0x0043e80008000404 */
[----:B------:R2:W-:Y:S04]  /*f060*/  STS.U16 [R218+UR4+0x10d00], R5 ;  /* 0x010d0005da007988 */ /* 0x0005e80008000404 */
[----:B0-----:R-:W3:Y:S04]  /*f070*/  LDL.LU R219, [R1+0x50] ;  /* 0x0000500001db7983 */ /* 0x001ee80000300800 */
[----:B-1----:R-:W3:Y:S04]  /*f080*/  LDL.LU R251, [R1+0x6fc] ;  /* 0x0006fc0001fb7983 */ /* 0x002ee80000300800 */
[----:B--2---:R-:W2:Y:S04]  /*f090*/  LDL.LU R5, [R1+0x6f8] ;  /* 0x0006f80001057983 */ /* 0x004ea80000300800 */
[----:B------:R-:W-:Y:S04]  /*f0a0*/  STS.U16 [R218+UR4+0x11100], R222 ;  /* 0x011100deda007988 */ /* 0x000fe80008000404 */
[----:B------:R-:W-:Y:S04]  /*f0b0*/  STS.U16 [R218+UR4+0x11500], R237 ;  /* 0x011500edda007988 */ /* 0x000fe80008000404 */
[----:B------:R-:W-:Y:S04]  /*f0c0*/  STS.U16 [R218+UR4+0x11900], R238 ;  /* 0x011900eeda007988 */ /* 0x000fe80008000404 */
[----:B------:R-:W-:Y:S04]  /*f0d0*/  STS.U16 [R218+UR4+0x11d00], R239 ;  /* 0x011d00efda007988 */ /* 0x000fe80008000404 */
[----:B------:R0:W-:Y:S04]  /*f0e0*/  STS.U16 [R218+UR4+0x12100], R220 ;  /* 0x012100dcda007988 */ /* 0x0001e80008000404 */
[----:B------:R1:W-:Y:S04]  /*f0f0*/  STS.U16 [R218+UR4+0x12500], R242 ;  /* 0x012500f2da007988 */ /* 0x0003e80008000404 */
[----:B------:R1:W-:Y:S04]  /*f100*/  STS.U16 [R218+UR4+0x12900], R243 ;  /* 0x012900f3da007988 */ /* 0x0003e80008000404 */
[----:B------:R-:W-:Y:S04]  /*f110*/  STS.U16 [R218+UR4+0x12d00], R244 ;  /* 0x012d00f4da007988 */ /* 0x000fe80008000404 */
[----:B------:R1:W-:Y:S04]  /*f120*/  STS.U16 [R218+UR4+0x13100], R245 ;  /* 0x013100f5da007988 */ /* 0x0003e80008000404 */
[----:B------:R-:W-:Y:S04]  /*f130*/  STS.U16 [R218+UR4+0x13500], R249 ;  /* 0x013500f9da007988 */ /* 0x000fe80008000404 */
[----:B0-----:R-:W2:Y:S04]  /*f140*/  LDL.LU R220, [R1+0x11c] ;  /* 0x00011c0001dc7983 */ /* 0x001ea80000300800 */
[----:B------:R0:W-:Y:S04]  /*f150*/  STS.U16 [R218+UR4+0x13900], R250 ;  /* 0x013900fada007988 */ /* 0x0001e80008000404 */
[----:B-1----:R-:W2:Y:S04]  /*f160*/  LDL.LU R242, [R1+0x114] ;  /* 0x0001140001f27983 */ /* 0x002ea80000300800 */
[----:B------:R-:W-:Y:S04]  /*f170*/  STS.U16 [R218+UR4+0x13d00], R252 ;  /* 0x013d00fcda007988 */ /* 0x000fe80008000404 */
[----:B------:R-:W2:Y:S04]  /*f180*/  LDL.LU R243, [R1+0x10c] ;  /* 0x00010c0001f37983 */ /* 0x000ea80000300800 */
[----:B------:R-:W2:Y:S04]  /*f190*/  LDL.LU R245, [R1+0x108] ;  /* 0x0001080001f57983 */ /* 0x000ea80000300800 */
[----:B0-----:R-:W2:Y:S04]  /*f1a0*/  LDL.LU R250, [R1+0xf8] ;  /* 0x0000f80001fa7983 */ /* 0x001ea80000300800 */
[----:B------:R0:W-:Y:S04]  /*f1b0*/  STS.U16 [R218+UR4+0x14100], R3 ;  /* 0x01410003da007988 */ /* 0x0001e80008000404 */
[----:B------:R-:W-:Y:S04]  /*f1c0*/  STS.U16 [R218+UR4+0x14500], R217 ;  /* 0x014500d9da007988 */ /* 0x000fe80008000404 */
[----:B0-----:R-:W2:Y:S04]  /*f1d0*/  LDL.LU R3, [R1+0xec] ;  /* 0x0000ec0001037983 */ /* 0x001ea80000300800 */
[----:B----4-:R0:W-:Y:S04]  /*f1e0*/  STS.U16 [R218+UR4+0x14900], R4 ;  /* 0x01490004da007988 */ /* 0x0101e80008000404 */
[----:B0-----:R-:W4:Y:S04]  /*f1f0*/  LDL.LU R4, [R1+0xe0] ;  /* 0x0000e00001047983 */ /* 0x001f280000300800 */
[----:B---3--:R-:W-:Y:S04]  /*f200*/  STS.U16 [R218+UR4+0x14d00], R219 ;  /* 0x014d00dbda007988 */ /* 0x008fe80008000404 */
[----:B--2---:R0:W-:Y:S04]  /*f210*/  STS.U16 [R218+UR4+0x15100], R5 ;  /* 0x01510005da007988 */ /* 0x0041e80008000404 */
[----:B0-----:R-:W2:Y:S04]  /*f220*/  LDL.LU R5, [R1+0xd0] ;  /* 0x0000d00001057983 */ /* 0x001ea80000300800 */
[----:B------:R0:W-:Y:S04]  /*f230*/  STS.U16 [R218+UR4+0x15500], R251 ;  /* 0x015500fbda007988 */ /* 0x0001e80008000404 */
[----:B------:R1:W-:Y:S04]  /*f240*/  STS.U16 [R218+UR4+0x15900], R248 ;  /* 0x015900f8da007988 */ /* 0x0003e80008000404 */
[----:B------:R-:W3:Y:S04]  /*f250*/  LDL.LU R249, [R1+0x78] ;  /* 0x0000780001f97983 */ /* 0x000ee80000300800 */
[----:B------:R1:W-:Y:S04]  /*f260*/  STS.U16 [R218+UR4+0x15d00], R246 ;  /* 0x015d00f6da007988 */ /* 0x0003e80008000404 */
[----:B------:R-:W3:Y:S04]  /*f270*/  LDL.LU R252, [R1+0x70] ;  /* 0x0000700001fc7983 */ /* 0x000ee80000300800 */
[----:B------:R-:W-:Y:S04]  /*f280*/  STS.U16 [R218+UR4+0x16100], R240 ;  /* 0x016100f0da007988 */ /* 0x000fe80008000404 */
[----:B------:R-:W3:Y:S04]  /*f290*/  LDL.LU R217, [R1+0x68] ;  /* 0x0000680001d97983 */ /* 0x000ee80000300800 */
[----:B------:R1:W-:Y:S04]  /*f2a0*/  STS.U16 [R218+UR4+0x16500], R241 ;  /* 0x016500f1da007988 */ /* 0x0003e80008000404 */
[----:B------:R-:W3:Y:S04]  /*f2b0*/  LDL.LU R219, [R1+0x60] ;  /* 0x0000600001db7983 */ /* 0x000ee80000300800 */
[----:B------:R-:W-:Y:S01]  /*f2c0*/  STS.U16 [R218+UR4+0x16900], R193 ;  /* 0x016900c1da007988 */ /* 0x000fe20008000404 */
[----:B------:R-:W-:-:S03]  /*f2d0*/  LOP3.LUT R244, R0, 0x40, RZ, 0x3c, !PT ;  /* 0x0000004000f47812 */ /* 0x000fc600078e3cff */
[----:B0-----:R-:W3:Y:S04]  /*f2e0*/  LDL.LU R251, [R1+0x88] ;  /* 0x0000880001fb7983 */ /* 0x001ee80000300800 */
[----:B------:R-:W-:Y:S04]  /*f2f0*/  STS.U16 [R218+UR4+0x16d00], R197 ;  /* 0x016d00c5da007988 */ /* 0x000fe80008000404 */
[----:B-1----:R-:W3:Y:S04]  /*f300*/  LDL.LU R248, [R1+0x90] ;  /* 0x0000900001f87983 */ /* 0x002ee80000300800 */
[----:B------:R-:W-:Y:S04]  /*f310*/  STS.U16 [R218+UR4+0x17100], R202 ;  /* 0x017100cada007988 */ /* 0x000fe80008000404 */
[----:B------:R-:W3:Y:S04]  /*f320*/  LDL.LU R246, [R1+0xa0] ;  /* 0x0000a00001f67983 */ /* 0x000ee80000300800 */
[----:B------:R-:W-:Y:S04]  /*f330*/  STS.U16 [R218+UR4+0x17500], R210 ;  /* 0x017500d2da007988 */ /* 0x000fe80008000404 */
[----:B------:R-:W3:Y:S04]  /*f340*/  LDL.LU R241, [R1+0xac] ;  /* 0x0000ac0001f17983 */ /* 0x000ee80000300800 */
[----:B------:R0:W-:Y:S04]  /*f350*/  STS.U16 [R218+UR4+0x17900], R216 ;  /* 0x017900d8da007988 */ /* 0x0001e80008000404 */
[----:B------:R1:W-:Y:S04]  /*f360*/  STS.U16 [R218+UR4+0x17d00], R223 ;  /* 0x017d00dfda007988 */ /* 0x0003e80008000404 */
[----:B0-----:R-:W3:Y:S04]  /*f370*/  LDL.LU R216, [R1+0xb8] ;  /* 0x0000b80001d87983 */ /* 0x001ee80000300800 */
[----:B-1----:R-:W3:Y:S04]  /*f380*/  LDL.LU R223, [R1+0xc4] ;  /* 0x0000c40001df7983 */ /* 0x002ee80000300800 */
[----:B------:R-:W3:Y:S04]  /*f390*/  LDL.LU R218, [R1+0x58] ;  /* 0x0000580001da7983 */ /* 0x000ee80000300800 */
[----:B------:R0:W-:Y:S04]  /*f3a0*/  STS.U16 [R244+UR4+0x10200], R220 ;  /* 0x010200dcf4007988 */ /* 0x0001e80008000404 */
        /* <DEDUP_REMOVED lines=11> */
[----:B----4-:R0:W-:Y:S04]  /*f460*/  STS.U16 [R244+UR4+0x11a00], R4 ;  /* 0x011a0004f4007988 */ /* 0x0101e80008000404 */
[----:B0-----:R-:W4:Y:S04]  /*f470*/  LDL.LU R4, [R1+0x6dc] ;  /* 0x0006dc0001047983 */ /* 0x001f280000300800 */
[----:B--2---:R0:W-:Y:S04]  /*f480*/  STS.U16 [R244+UR4+0x11e00], R5 ;  /* 0x011e0005f4007988 */ /* 0x0041e80008000404 */
[----:B0-----:R-:W2:Y:S04]  /*f490*/  LDL.LU R5, [R1+0x6d8] ;  /* 0x0006d80001057983 */ /* 0x001ea80000300800 */
[----:B---3--:R-:W-:Y:S04]  /*f4a0*/  STS.U16 [R244+UR4+0x12200], R223 ;  /* 0x012200dff4007988 */ /* 0x008fe80008000404 */
[----:B------:R-:W-:Y:S04]  /*f4b0*/  STS.U16 [R244+UR4+0x12600], R216 ;  /* 0x012600d8f4007988 */ /* 0x000fe80008000404 */
[----:B------:R-:W-:Y:S04]  /*f4c0*/  STS.U16 [R244+UR4+0x12a00], R241 ;  /* 0x012a00f1f4007988 */ /* 0x000fe80008000404 */
[----:B------:R-:W-:Y:S04]  /*f4d0*/  STS.U16 [R244+UR4+0x12e00], R246 ;  /* 0x012e00f6f4007988 */ /* 0x000fe80008000404 */
[----:B------:R-:W-:Y:S04]  /*f4e0*/  STS.U16 [R244+UR4+0x13200], R248 ;  /* 0x013200f8f4007988 */ /* 0x000fe80008000404 */
[----:B------:R-:W-:Y:S04]  /*f4f0*/  STS.U16 [R244+UR4+0x13600], R251 ;  /* 0x013600fbf4007988 */ /* 0x000fe80008000404 */
[----:B------:R0:W-:Y:S04]  /*f500*/  STS.U16 [R244+UR4+0x13a00], R249 ;  /* 0x013a00f9f4007988 */ /* 0x0001e80008000404 */
[----:B------:R1:W-:Y:S04]  /*f510*/  STS.U16 [R244+UR4+0x13e00], R252 ;  /* 0x013e00fcf4007988 */ /* 0x0003e80008000404 */
[----:B------:R3:W-:Y:S04]  /*f520*/  STS.U16 [R244+UR4+0x14200], R217 ;  /* 0x014200d9f4007988 */ /* 0x0007e80008000404 */
[----:B------:R3:W-:Y:S04]  /*f530*/  STS.U16 [R244+UR4+0x14600], R219 ;  /* 0x014600dbf4007988 */ /* 0x0007e80008000404 */
[----:B0-----:R-:W4:Y:S04]  /*f540*/  LDL.LU R249, [R1+0x124] ;  /* 0x0001240001f97983 */ /* 0x001f280000300800 */
[----:B------:R0:W-:Y:S04]  /*f550*/  STS.U16 [R244+UR4+0x14a00], R218 ;  /* 0x014a00daf4007988 */ /* 0x0001e80008000404 */
[----:B-1----:R-:W4:Y:S04]  /*f560*/  LDL.LU R252, [R1+0x120] ;  /* 0x0001200001fc7983 */ /* 0x002f280000300800 */
[----:B---3--:R-:W3:Y:S04]  /*f570*/  LDL.LU R217, [R1+0x118] ;  /* 0x0001180001d97983 */ /* 0x008ee80000300800 */
[----:B------:R-:W3:Y:S04]  /*f580*/  LDL.LU R219, [R1+0x110] ;  /* 0x0001100001db7983 */ /* 0x000ee80000300800 */
[----:B0-----:R-:W3:Y:S04]  /*f590*/  LDL.LU R218, [R1+0x100] ;  /* 0x0001000001da7983 */ /* 0x001ee80000300800 */
[----:B--2---:R-:W-:Y:S04]  /*f5a0*/  STS.U16 [R244+UR4+0x14e00], R5 ;  /* 0x014e0005f4007988 */ /* 0x004fe80008000404 */
[----:B----4-:R-:W-:Y:S04]  /*f5b0*/  STS.U16 [R244+UR4+0x15200], R4 ;  /* 0x01520004f4007988 */ /* 0x010fe80008000404 */
[----:B------:R0:W-:Y:S04]  /*f5c0*/  STS.U16 [R244+UR4+0x15600], R3 ;  /* 0x01560003f4007988 */ /* 0x0001e80008000404 */
[----:B0-----:R-:W2:Y:S04]  /*f5d0*/  LDL.LU R3, [R1+0xf4] ;  /* 0x0000f40001037983 */ /* 0x001ea80000300800 */
[----:B------:R-:W4:Y:S04]  /*f5e0*/  LDL.LU R4, [R1+0xe8] ;  /* 0x0000e80001047983 */ /* 0x000f280000300800 */
[----:B------:R-:W4:Y:S04]  /*f5f0*/  LDL.LU R5, [R1+0xdc] ;  /* 0x0000dc0001057983 */ /* 0x000f280000300800 */
[----:B------:R0:W-:Y:S04]  /*f600*/  STS.U16 [R244+UR4+0x15a00], R250 ;  /* 0x015a00faf4007988 */ /* 0x0001e80008000404 */
[----:B------:R1:W-:Y:S01]  /*f610*/  STS.U16 [R244+UR4+0x15e00], R245 ;  /* 0x015e00f5f4007988 */ /* 0x0003e20008000404 */
[----:B------:R-:W-:-:S03]  /*f620*/  LOP3.LUT R241, R0, 0x60, RZ, 0x3c, !PT ;  /* 0x0000006000f17812 */ /* 0x000fc600078e3cff */
[----:B------:R1:W-:Y:S04]  /*f630*/  STS.U16 [R244+UR4+0x16200], R243 ;  /* 0x016200f3f4007988 */ /* 0x0003e80008000404 */
[----:B------:R-:W4:Y:S04]  /*f640*/  LDL.LU R246, [R1+0x98] ;  /* 0x0000980001f67983 */ /* 0x000f280000300800 */
[----:B------:R-:W-:Y:S04]  /*f650*/  STS.U16 [R244+UR4+0x16600], R190 ;  /* 0x016600bef4007988 */ /* 0x000fe80008000404 */
[----:B------:R-:W4:Y:S04]  /*f660*/  LDL.LU R248, [R1+0x8c] ;  /* 0x00008c0001f87983 */ /* 0x000f280000300800 */
[----:B------:R-:W-:Y:S04]  /*f670*/  STS.U16 [R244+UR4+0x16a00], R194 ;  /* 0x016a00c2f4007988 */ /* 0x000fe80008000404 */
[----:B------:R-:W4:Y:S04]  /*f680*/  LDL.LU R251, [R1+0x7c] ;  /* 0x00007c0001fb7983 */ /* 0x000f280000300800 */
[----:B------:R-:W-:Y:S04]  /*f690*/  STS.U16 [R244+UR4+0x16e00], R198 ;  /* 0x016e00c6f4007988 */ /* 0x000fe80008000404 */
[----:B0-----:R-:W4:Y:S04]  /*f6a0*/  LDL.LU R250, [R1+0xa8] ;  /* 0x0000a80001fa7983 */ /* 0x001f280000300800 */
[----:B------:R-:W-:Y:S04]  /*f6b0*/  STS.U16 [R244+UR4+0x17200], R203 ;  /* 0x017200cbf4007988 */ /* 0x000fe80008000404 */
[----:B-1----:R-:W4:Y:S04]  /*f6c0*/  LDL.LU R245, [R1+0xb0] ;  /* 0x0000b00001f57983 */ /* 0x002f280000300800 */
[----:B------:R-:W-:Y:S04]  /*f6d0*/  STS.U16 [R244+UR4+0x17600], R211 ;  /* 0x017600d3f4007988 */ /* 0x000fe80008000404 */
[----:B------:R-:W4:Y:S04]  /*f6e0*/  LDL.LU R243, [R1+0xc0] ;  /* 0x0000c00001f37983 */ /* 0x000f280000300800 */
[----:B------:R0:W-:Y:S04]  /*f6f0*/  STS.U16 [R244+UR4+0x17a00], R220 ;  /* 0x017a00dcf4007988 */ /* 0x0001e80008000404 */
[----:B------:R1:W-:Y:S04]  /*f700*/  STS.U16 [R244+UR4+0x17e00], R184 ;  /* 0x017e00b8f4007988 */ /* 0x0003e80008000404 */
[----:B0-----:R-:W4:Y:S04]  /*f710*/  LDL.LU R220, [R1+0xcc] ;  /* 0x0000cc0001dc7983 */ /* 0x001f280000300800 */
[----:B-1----:R-:W4:Y:S04]  /*f720*/  LDL.LU R244, [R1+0x6d4] ;  /* 0x0006d40001f47983 */ /* 0x002f280000300800 */
[----:B------:R0:W-:Y:S04]  /*f730*/  STS.U16 [R241+UR4+0x10300], R249 ;  /* 0x010300f9f1007988 */ /* 0x0001e80008000404 */
[----:B------:R1:W-:Y:S04]  /*f740*/  STS.U16 [R241+UR4+0x10700], R252 ;  /* 0x010700fcf1007988 */ /* 0x0003e80008000404 */
[----:B0-----:R-:W4:Y:S04]  /*f750*/  LDL.LU R249, [R1+0x6d0] ;  /* 0x0006d00001f97983 */ /* 0x001f280000300800 */
[----:B---3--:R0:W-:Y:S04]  /*f760*/  STS.U16 [R241+UR4+0x10b00], R217 ;  /* 0x010b00d9f1007988 */ /* 0x0081e80008000404 */
[----:B-1----:R-:W3:Y:S04]  /*f770*/  LDL.LU R252, [R1+0x6cc] ;  /* 0x0006cc0001fc7983 */ /* 0x002ee80000300800 */
[----:B------:R1:W-:Y:S04]  /*f780*/  STS.U16 [R241+UR4+0x10f00], R219 ;  /* 0x010f00dbf1007988 */ /* 0x0003e80008000404 */
[----:B0-----:R-:W3:Y:S04]  /*f790*/  LDL.LU R217, [R1+0x6c8] ;  /* 0x0006c80001d97983 */ /* 0x001ee80000300800 */
[----:B------:R0:W-:Y:S04]  /*f7a0*/  STS.U16 [R241+UR4+0x11300], R218 ;  /* 0x011300daf1007988 */ /* 0x0001e80008000404 */
[----:B-1----:R-:W3:Y:S04]  /*f7b0*/  LDL.LU R219, [R1+0x6c4] ;  /* 0x0006c40001db7983 */ /* 0x002ee80000300800 */
[----:B0-----:R-:W3:Y:S04]  /*f7c0*/  LDL.LU R218, [R1+0x6c0] ;  /* 0x0006c00001da7983 */ /* 0x001ee80000300800 */
[----:B--2---:R0:W-:Y:S04]  /*f7d0*/  STS.U16 [R241+UR4+0x11700], R3 ;  /* 0x01170003f1007988 */ /* 0x0041e80008000404 */
[----:B----4-:R1:W-:Y:S04]  /*f7e0*/  STS.U16 [R241+UR4+0x11b00], R4 ;  /* 0x011b0004f1007988 */ /* 0x0103e80008000404 */
[----:B------:R2:W-:Y:S04]  /*f7f0*/  STS.U16 [R241+UR4+0x11f00], R5 ;  /* 0x011f0005f1007988 */ /* 0x0005e80008000404 */
[----:B0-----:R-:W4:Y:S04]  /*f800*/  LDL.LU R3, [R1+0x6bc] ;  /* 0x0006bc0001037983 */ /* 0x001f280000300800 */
[----:B-1----:R-:W3:Y:S04]  /*f810*/  LDL.LU R4, [R1+0x6b8] ;  /* 0x0006b80001047983 */ /* 0x002ee80000300800 */
[----:B--2---:R-:W2:Y:S01]  /*f820*/  LDL.LU R5, [R1+0x6b4] ;  /* 0x0006b40001057983 */ /* 0x004ea20000300800 */
[----:B------:R-:W-:Y:S01]  /*f830*/  FADD R152, R152, -R230 ;  /* 0x800000e698987221 */ /* 0x000fe20000000000 */
[----:B------:R-:W-:Y:S01]  /*f840*/  FADD R169, R169, -R182 ;  /* 0x800000b6a9a97221 */ /* 0x000fe20000000000 */
[----:B------:R-:W-:-:S02]  /*f850*/  FMUL R168, R168, 1.4426950216293334961 ;  /* 0x3fb8aa3ba8a87820 */ /* 0x000fc40000400000 */
[----:B------:R-:W-:Y:S01]  /*f860*/  FMUL R152, R152, 1.4426950216293334961 ;  /* 0x3fb8aa3b98987820 */ /* 0x000fe20000400000 */
[----:B------:R-:W-:Y:S01]  /*f870*/  FMUL R169, R169, 1.4426950216293334961 ;  /* 0x3fb8aa3ba9a97820 */ /* 0x000fe20000400000 */
[----:B------:R-:W-:Y:S01]  /*f880*/  FMUL R165, R165, 1.4426950216293334961 ;  /* 0x3fb8aa3ba5a57820 */ /* 0x000fe20000400000 */
[----:B------:R0:W-:Y:S01]  /*f890*/  MUFU.EX2 R200, R168 ;  /* 0x000000a800c87308 */ /* 0x0001e20000000800 */
[--C-:B------:R-:W-:Y:S01]  /*f8a0*/  FADD R6, R6, -R182.reuse ;  /* 0x800000b606067221 */ /* 0x100fe20000000000 */
[--C-:B------:R-:W-:Y:S01]  /*f8b0*/  FADD R7, R7, -R182.reuse ;  /* 0x800000b607077221 */ /* 0x100fe20000000000 */
[--C-:B------:R-:W-:Y:S01]  /*f8c0*/  FADD R12, R12, -R182.reuse ;  /* 0x800000b60c0c7221 */ /* 0x100fe20000000000 */
[--C-:B------:R-:W-:Y:S01]  /*f8d0*/  FADD R13, R13, -R182.reuse ;  /* 0x800000b60d0d7221 */ /* 0x100fe20000000000 */
[--C-:B------:R-:W-:Y:S01]  /*f8e0*/  FADD R14, R14, -R182.reuse ;  /* 0x800000b60e0e7221 */ /* 0x100fe20000000000 */
[--C-:B------:R-:W-:Y:S01]  /*f8f0*/  FADD R15, R15, -R182.reuse ;  /* 0x800000b60f0f7221 */ /* 0x100fe20000000000 */
[--C-:B------:R-:W-:Y:S01]  /*f900*/  FADD R16, R16, -R182.reuse ;  /* 0x800000b610107221 */ /* 0x100fe20000000000 */
[----:B------:R1:W-:Y:S01]  /*f910*/  MUFU.EX2 R237, R152 ;  /* 0x0000009800ed7308 */ /* 0x0003e20000000800 */
[--C-:B------:R-:W-:Y:S01]  /*f920*/  FADD R17, R17, -R182.reuse ;  /* 0x800000b611117221 */ /* 0x100fe20000000000 */
[----:B------:R-:W-:Y:S04]  /*f930*/  STS.U16 [R241+UR4+0x12300], R220 ;  /* 0x012300dcf1007988 */ /* 0x000fe80008000404 */
[----:B------:R-:W-:Y:S04]  /*f940*/  STS.U16 [R241+UR4+0x12700], R243 ;  /* 0x012700f3f1007988 */ /* 0x000fe80008000404 */
[----:B------:R-:W-:Y:S04]  /*f950*/  STS.U16 [R241+UR4+0x12b00], R245 ;  /* 0x012b00f5f1007988 */ /* 0x000fe80008000404 */
[----:B------:R-:W-:Y:S04]  /*f960*/  STS.U16 [R241+UR4+0x12f00], R250 ;  /* 0x012f00faf1007988 */ /* 0x000fe80008000404 */
[----:B------:R-:W-:Y:S04]  /*f970*/  STS.U16 [R241+UR4+0x13300], R246 ;  /* 0x013300f6f1007988 */ /* 0x000fe80008000404 */
[----:B------:R-:W-:Y:S04]  /*f980*/  STS.U16 [R241+UR4+0x13700], R248 ;  /* 0x013700f8f1007988 */ /* 0x000fe80008000404 */
[----:B------:R-:W-:Y:S01]  /*f990*/  STS.U16 [R241+UR4+0x13b00], R251 ;  /* 0x013b00fbf1007988 */ /* 0x000fe20008000404 */
[--C-:B------:R-:W-:Y:S01]  /*f9a0*/  FADD R19, R19, -R182.reuse ;  /* 0x800000b613137221 */ /* 0x100fe20000000000 */
[--C-:B------:R-:W-:Y:S01]  /*f9b0*/  FADD R20, R20, -R182.reuse ;  /* 0x800000b614147221 */ /* 0x100fe20000000000 */
[--C-:B------:R-:W-:Y:S01]  /*f9c0*/  FADD R22, R22, -R182.reuse ;  /* 0x800000b616167221 */ /* 0x100fe20000000000 */
[----:B------:R-:W-:Y:S01]  /*f9d0*/  FADD R228, R174, -R182 ;  /* 0x800000b6aee47221 */ /* 0x000fe20000000000 */
[----:B0-----:R-:W-:Y:S01]  /*f9e0*/  FADD R168, R21, -R230 ;  /* 0x800000e615a87221 */ /* 0x001fe20000000000 */
[----:B-1----:R-:W-:Y:S01]  /*f9f0*/  FADD R152, -R230, R247 ;  /* 0x000000f7e6987221 */ /* 0x002fe20000000100 */
[----:B------:R0:W-:Y:S01]  /*fa00*/  MUFU.EX2 R224, R169 ;  /* 0x000000a900e07308 */ /* 0x0001e20000000800 */
[--C-:B------:R-:W-:Y:S01]  /*fa10*/  FADD R171, R171, -R182.reuse ;  /* 0x800000b6abab7221 */ /* 0x100fe20000000000 */
[--C-:B------:R-:W-:Y:S01]  /*fa20*/  FADD R172, R172, -R182.reuse ;  /* 0x800000b6acac7221 */ /* 0x100fe20000000000 */
[--C-:B------:R-:W-:Y:S01]  /*fa30*/  FADD R173, R173, -R182.reuse ;  /* 0x800000b6adad7221 */ /* 0x100fe20000000000 */
[--C-:B------:R-:W-:Y:S01]  /*fa40*/  FADD R175, R175, -R182.reuse ;  /* 0x800000b6afaf7221 */ /* 0x100fe20000000000 */
[--C-:B------:R-:W-:Y:S01]  /*fa50*/  FADD R176, R176, -R182.reuse ;  /* 0x800000b6b0b07221 */ /* 0x100fe20000000000 */
[----:B------:R-:W-:Y:S01]  /*fa60*/  FADD R178, R178, -R182 ;  /* 0x800000b6b2b27221 */ /* 0x000fe20000000000 */
[----:B------:R-:W-:Y:S01]  /*fa70*/  FADD R155, R155, -R230 ;  /* 0x800000e69b9b7221 */ /* 0x000fe20000000000 */
[----:B------:R1:W-:Y:S01]  /*fa80*/  MUFU.EX2 R21, R165 ;  /* 0x000000a500157308 */ /* 0x0003e20000000800 */
[----:B0-----:R-:W-:Y:S01]  /*fa90*/  FADD R169, R181, -R182 ;  /* 0x800000b6b5a97221 */ /* 0x001fe20000000000 */
[--C-:B------:R-:W-:Y:S01]  /*faa0*/  FADD R154, R154, -R230.reuse ;  /* 0x800000e69a9a7221 */ /* 0x100fe20000000000 */
[--C-:B------:R-:W-:Y:S01]  /*fab0*/  FADD R159, R159, -R230.reuse ;  /* 0x800000e69f9f7221 */ /* 0x100fe20000000000 */
[--C-:B------:R-:W-:Y:S01]  /*fac0*/  FADD R158, R158, -R230.reuse ;  /* 0x800000e69e9e7221 */ /* 0x100fe20000000000 */
[--C-:B------:R-:W-:Y:S01]  /*fad0*/  FADD R163, R163, -R230.reuse ;  /* 0x800000e6a3a37221 */ /* 0x100fe20000000000 */
[--C-:B------:R-:W-:Y:S01]  /*fae0*/  FADD R162, R162, -R230.reuse ;  /* 0x800000e6a2a27221 */ /* 0x100fe20000000000 */
[--C-:B------:R-:W-:Y:S01]  /*faf0*/  FADD R167, R167, -R230.reuse ;  /* 0x800000e6a7a77221 */ /* 0x100fe20000000000 */
[--C-:B------:R-:W-:Y:S01]  /*fb00*/  FADD R166, R166, -R230.reuse ;  /* 0x800000e6a6a67221 */ /* 0x100fe20000000000 */
[--C-:B-1----:R-:W-:Y:S01]  /*fb10*/  FADD R165, R23, -R230.reuse ;  /* 0x800000e617a57221 */ /* 0x102fe20000000000 */
[--C-:B------:R-:W-:Y:S01]  /*fb20*/  FADD R170, R170, -R230.reuse ;  /* 0x800000e6aaaa7221 */ /* 0x100fe20000000000 */
[--C-:B------:R-:W-:Y:S01]  /*fb30*/  FADD R156, R156, -R230.reuse ;  /* 0x800000e69c9c7221 */ /* 0x100fe20000000000 */
[--C-:B------:R-:W-:Y:S01]  /*fb40*/  FADD R153, R153, -R230.reuse ;  /* 0x800000e699997221 */ /* 0x100fe20000000000 */
[--C-:B------:R-:W-:Y:S01]  /*fb50*/  FADD R161, R161, -R230.reuse ;  /* 0x800000e6a1a17221 */ /* 0x100fe20000000000 */
[--C-:B------:R-:W-:Y:S01]  /*fb60*/  FADD R157, R157, -R230.reuse ;  /* 0x800000e69d9d7221 */ /* 0x100fe20000000000 */
[--C-:B------:R-:W-:Y:S01]  /*fb70*/  FADD R185, R185, -R230.reuse ;  /* 0x800000e6b9b97221 */ /* 0x100fe20000000000 */
[--C-:B------:R-:W-:Y:S01]  /*fb80*/  FADD R160, R160, -R230.reuse ;  /* 0x800000e6a0a07221 */ /* 0x100fe20000000000 */
[----:B------:R-:W-:Y:S01]  /*fb90*/  FADD R164, R164, -R230 ;  /* 0x800000e6a4a47221 */ /* 0x000fe20000000000 */
[----:B------:R-:W-:Y:S01]  /*fba0*/  FMUL R6, R6, 1.4426950216293334961 ;  /* 0x3fb8aa3b06067820 */ /* 0x000fe20000400000 */
        /* <DEDUP_REMOVED lines=41> */
[----:B------:R-:W-:Y:S08]  /*fe40*/  MUFU.EX2 R6, R6 ;  /* 0x0000000600067308 */ /* 0x000ff00000000800 */
        /* <DEDUP_REMOVED lines=11> */
[----:B------:R-:W-:Y:S01]  /*ff00*/  MUFU.EX2 R22, R22 ;  /* 0x0000001600167308 */ /* 0x000fe20000000800 */
[----:B--2---:R-:W-:Y:S04]  /*ff10*/  STS.U16 [R241+UR4+0x13f00], R5 ;  /* 0x013f0005f1007988 */ /* 0x004fe80008000404 */
[----:B---3--:R-:W-:Y:S04]  /*ff20*/  STS.U16 [R241+UR4+0x14300], R4 ;  /* 0x01430004f1007988 */ /* 0x008fe80008000404 */
[----:B----4-:R-:W-:Y:S04]  /*ff30*/  STS.U16 [R241+UR4+0x14700], R3 ;  /* 0x01470003f1007988 */ /* 0x010fe80008000404 */
        /* <DEDUP_REMOVED lines=13> */
[----:B------:R1:W-:Y:S01]  /*10010*/  STS.U16 [R241+UR4+0x17f00], R186 ;  /* 0x017f00baf1007988 */ /* 0x0003e20008000404 */
[----:B------:R2:W-:Y:S06]  /*10020*/  MEMBAR.ALL.CTA ;  /* 0x0000000000007992 */ /* 0x0005ec0000008000 */
[----:B--2---:R-:W2:Y:S01]  /*10030*/  FENCE.VIEW.ASYNC.S ;  /* 0x00000000000073c6 */ /* 0x004ea20000000000 */
[----:B0-----:R-:W0:Y:S08]  /*10040*/  MUFU.EX2 R195, R152 ;  /* 0x0000009800c37308 */ /* 0x001e300000000800 */
[----:B------:R-:W-:Y:S08]  /*10050*/  MUFU.EX2 R183, R183 ;  /* 0x000000b700b77308 */ /* 0x000ff00000000800 */
[----:B------:R-:W-:Y:S08]  /*10060*/  MUFU.EX2 R205, R205 ;  /* 0x000000cd00cd7308 */ /* 0x000ff00000000800 */
[----:B------:R-:W-:Y:S01]  /*10070*/  MUFU.EX2 R208, R208 ;  /* 0x000000d000d07308 */ /* 0x000fe20000000800 */
[-C--:B------:R-:W-:Y:S01]  /*10080*/  FMUL R26, R26, R233.reuse ;  /* 0x000000e91a1a7220 */ /* 0x080fe20000400000 */
[-C--:B------:R-:W-:Y:S01]  /*10090*/  FMUL R27, R27, R233.reuse ;  /* 0x000000e91b1b7220 */ /* 0x080fe20000400000 */
[-C--:B------:R-:W-:Y:S01]  /*100a0*/  FMUL R30, R30, R233.reuse ;  /* 0x000000e91e1e7220 */ /* 0x080fe20000400000 */
[-C--:B------:R-:W-:Y:S01]  /*100b0*/  FMUL R31, R31, R233.reuse ;  /* 0x000000e91f1f7220 */ /* 0x080fe20000400000 */
[-C--:B------:R-:W-:Y:S01]  /*100c0*/  FMUL R34, R34, R233.reuse ;  /* 0x000000e922227220 */ /* 0x080fe20000400000 */
[-C--:B------:R-:W-:Y:S01]  /*100d0*/  FMUL R35, R35, R233.reuse ;  /* 0x000000e923237220 */ /* 0x080fe20000400000 */
[-C--:B------:R-:W-:Y:S01]  /*100e0*/  FMUL R38, R38, R233.reuse ;  /* 0x000000e926267220 */ /* 0x080fe20000400000 */
        /* <DEDUP_REMOVED lines=65> */
[----:B------:R-:W-:Y:S01]  /*10500*/  FMUL R151, R151, R233 ;  /* 0x000000e997977220 */ /* 0x000fe20000400000 */
[----:B------:R3:W5:Y:S06]  /*10510*/  LDL.LU R5, [R1+0x6b0] ;  /* 0x0006b00001057983 */ /* 0x00076c0000300800 */
[----:B------:R-:W-:Y:S08]  /*10520*/  MUFU.EX2 R181, R176 ;  /* 0x000000b000b57308 */ /* 0x000ff00000000800 */
[----:B------:R-:W-:Y:S08]  /*10530*/  MUFU.EX2 R231, R169 ;  /* 0x000000a900e77308 */ /* 0x000ff00000000800 */
[----:B------:R-:W-:Y:S08]  /*10540*/  MUFU.EX2 R232, R178 ;  /* 0x000000b200e87308 */ /* 0x000ff00000000800 */
[----:B------:R-:W4:Y:S08]  /*10550*/  MUFU.EX2 R207, R207 ;  /* 0x000000cf00cf7308 */ /* 0x000f300000000800 */
[----:B------:R-:W1:Y:S08]  /*10560*/  MUFU.EX2 R215, R215 ;  /* 0x000000d700d77308 */ /* 0x000e700000000800 */
[----:B------:R-:W2:Y:S08]  /*10570*/  MUFU.EX2 R23, R168 ;  /* 0x000000a800177308 */ /* 0x000eb00000000800 */
[----:B------:R-:W3:Y:S08]  /*10580*/  MUFU.EX2 R222, R165 ;  /* 0x000000a500de7308 */ /* 0x000ef00000000800 */
[----:B------:R-:W-:Y:S08]  /*10590*/  MUFU.EX2 R238, R155 ;  /* 0x0000009b00ee7308 */ /* 0x000ff00000000800 */
        /* <DEDUP_REMOVED lines=9> */
[----:B------:R4:W-:Y:S08]  /*10630*/  MUFU.EX2 R194, R153 ;  /* 0x0000009900c27308 */ /* 0x0009f00000000800 */
[----:B------:R-:W3:Y:S08]  /*10640*/  MUFU.EX2 R198, R161 ;  /* 0x000000a100c67308 */ /* 0x000ef00000000800 */
[----:B------:R1:W-:Y:S08]  /*10650*/  MUFU.EX2 R203, R157 ;  /* 0x0000009d00cb7308 */ /* 0x0003f00000000800 */
[----:B------:R-:W3:Y:S08]  /*10660*/  MUFU.EX2 R211, R185 ;  /* 0x000000b900d37308 */ /* 0x000ef00000000800 */
[----:B------:R2:W-:Y:S08]  /*10670*/  MUFU.EX2 R220, R160 ;  /* 0x000000a000dc7308 */ /* 0x0005f00000000800 */
[----:B------:R3:W3:Y:S01]  /*10680*/  MUFU.EX2 R191, R164 ;  /* 0x000000a400bf7308 */ /* 0x0006e20000000800 */
[-C--:B0-----:R-:W-:Y:S01]  /*10690*/  FMUL R24, R24, R195.reuse ;  /* 0x000000c318187220 */ /* 0x081fe20000400000 */
[-C--:B------:R-:W-:Y:S01]  /*106a0*/  FMUL R25, R25, R195.reuse ;  /* 0x000000c319197220 */ /* 0x080fe20000400000 */
        /* <DEDUP_REMOVED lines=61> */
[----:B------:R-:W-:Y:S01]  /*10a80*/  FMUL R149, R149, R195 ;  /* 0x000000c395957220 */ /* 0x000fe20000400000 */
[----:B----4-:R-:W-:Y:S01]  /*10a90*/  F2FP.BF16.F32.PACK_AB R153, R7, R6 ;  /* 0x000000060799723e */ /* 0x010fe200000010ff */
[----:B------:R0:W5:Y:S01]  /*10aa0*/  LDL.LU R4, [R1+0x6ac] ;  /* 0x0006ac0001047983 */ /* 0x0001620000300800 */
[----:B------:R-:W-:-:S02]  /*10ab0*/  F2FP.BF16.F32.PACK_AB R152, R235, R234 ;  /* 0x000000eaeb98723e */ /* 0x000fc400000010ff */
[----:B------:R-:W-:Y:S01]  /*10ac0*/  F2FP.BF16.F32.PACK_AB R154, R180, R236 ;  /* 0x000000ecb49a723e */ /* 0x000fe200000010ff */
[----:B------:R-:W4:Y:S01]  /*10ad0*/  LDL.LU R3, [R1+0x6a8] ;  /* 0x0006a80001037983 */ /* 0x000f220000300800 */
[----:B------:R-:W-:Y:S02]  /*10ae0*/  F2FP.BF16.F32.PACK_AB R155, R9, R8 ;  /* 0x00000008099b723e */ /* 0x000fe400000010ff */
[----:B------:R-:W-:Y:S01]  /*10af0*/  F2FP.BF16.F32.PACK_AB R156, R189, R188 ;  /* 0x000000bcbd9c723e */ /* 0x000fe200000010ff */
[----:B------:R0:W5:Y:S01]  /*10b00*/  LDL.LU R218, [R1+0x6a4] ;  /* 0x0006a40001da7983 */ /* 0x0001620000300800 */
[----:B-1----:R-:W-:Y:S02]  /*10b10*/  F2FP.BF16.F32.PACK_AB R157, R11, R10 ;  /* 0x0000000a0b9d723e */ /* 0x002fe400000010ff */
[----:B------:R-:W-:Y:S01]  /*10b20*/  F2FP.BF16.F32.PACK_AB R158, R196, R192 ;  /* 0x000000c0c49e723e */ /* 0x000fe200000010ff */
[----:B------:R0:W5:Y:S01]  /*10b30*/  LDL.LU R219, [R1+0x6a0] ;  /* 0x0006a00001db7983 */ /* 0x0001620000300800 */
[----:B------:R-:W-:-:S02]  /*10b40*/  F2FP.BF16.F32.PACK_AB R159, R13, R12 ;  /* 0x0000000c0d9f723e */ /* 0x000fc400000010ff */
[----:B--2---:R-:W-:Y:S01]  /*10b50*/  F2FP.BF16.F32.PACK_AB R160, R207, R200 ;  /* 0x000000c8cfa0723e */ /* 0x004fe200000010ff */
[----:B------:R-:W4:Y:S01]  /*10b60*/  LDL.LU R217, [R1+0x69c] ;  /* 0x00069c0001d97983 */ /* 0x000f220000300800 */
[----:B------:R-:W-:Y:S02]  /*10b70*/  F2FP.BF16.F32.PACK_AB R161, R15, R14 ;  /* 0x0000000e0fa1723e */ /* 0x000fe400000010ff */
[----:B------:R-:W-:Y:S01]  /*10b80*/  F2FP.BF16.F32.PACK_AB R162, R18, R215 ;  /* 0x000000d712a2723e */ /* 0x000fe200000010ff */
[----:B------:R-:W2:Y:S01]  /*10b90*/  LDL.LU R242, [R1+0x260] ;  /* 0x0002600001f27983 */ /* 0x000ea20000300800 */
[----:B------:R-:W-:Y:S02]  /*10ba0*/  F2FP.BF16.F32.PACK_AB R163, R17, R16 ;  /* 0x0000001011a3723e */ /* 0x000fe400000010ff */
[----:B---3--:R-:W-:Y:S01]  /*10bb0*/  F2FP.BF16.F32.PACK_AB R164, R23, R21 ;  /* 0x0000001517a4723e */ /* 0x008fe200000010ff */
[----:B------:R-:W3:Y:S01]  /*10bc0*/  LDL.LU R241, [R1+0x264] ;  /* 0x0002640001f17983 */ /* 0x000ee20000300800 */
[----:B------:R-:W-:-:S02]  /*10bd0*/  F2FP.BF16.F32.PACK_AB R165, R20, R19 ;  /* 0x0000001314a5723e */ /* 0x000fc400000010ff */
[----:B------:R-:W-:Y:S01]  /*10be0*/  F2FP.BF16.F32.PACK_AB R166, R237, R222 ;  /* 0x000000deeda6723e */ /* 0x000fe200000010ff */
[----:B------:R-:W4:Y:S01]  /*10bf0*/  LDL R221, [R1+0x674] ;  /* 0x0006740001dd7983 */ /* 0x000f220000100800 */
[----:B------:R-:W-:Y:S02]  /*10c00*/  F2FP.BF16.F32.PACK_AB R167, R183, R22 ;  /* 0x00000016b7a7723e */ /* 0x000fe400000010ff */
[----:B------:R-:W-:Y:S02]  /*10c10*/  F2FP.BF16.F32.PACK_AB R168, R239, R238 ;  /* 0x000000eeefa8723e */ /* 0x000fe400000010ff */
[----:B------:R-:W-:Y:S02]  /*10c20*/  F2FP.BF16.F32.PACK_AB R169, R204, R201 ;  /* 0x000000c9cca9723e */ /* 0x000fe400000010ff */
[----:B------:R-:W-:Y:S02]  /*10c30*/  F2FP.BF16.F32.PACK_AB R170, R193, R240 ;  /* 0x000000f0c1aa723e */ /* 0x000fe400000010ff */
[----:B------:R-:W-:-:S02]  /*10c40*/  F2FP.BF16.F32.PACK_AB R171, R208, R205 ;  /* 0x000000cdd0ab723e */ /* 0x000fc400000010ff */
[----:B------:R-:W-:Y:S02]  /*10c50*/  F2FP.BF16.F32.PACK_AB R172, R202, R197 ;  /* 0x000000c5caac723e */ /* 0x000fe400000010ff */
        /* <DEDUP_REMOVED lines=10> */
[----:B------:R-:W-:Y:S01]  /*10d00*/  F2FP.BF16.F32.PACK_AB R187, R232, R231 ;  /* 0x000000e7e8bb723e */ /* 0x000fe200000010ff */
[----:B------:R-:W-:Y:S06]  /*10d10*/  BAR.SYNC.DEFER_BLOCKING 0x0 ;  /* 0x0000000000007b1d */ /* 0x000fec0000010000 */
[----:B------:R-:W-:-:S06]  /*10d20*/  WARPGROUP.ARRIVE ;  /* 0x00000000000079c5 */ /* 0x000fcc0000000000 */
[----:B------:R-:W-:-:S15]  /*10d30*/  HGMMA.64x256x16.F32.BF16 R24, R152, gdesc[UR8], R24 ;  /* 0x03e0000898187df0 */ /* 0x000fde0008701818 */
[----:B------:R-:W-:-:S13]  /*10d40*/  NOP ;  /* 0x0000000000007918 */ /* 0x000fda0000000000 */
        /* <DEDUP_REMOVED lines=8> */
[----:B------:R-:W-:Y:S01]  /*10dd0*/  HGMMA.64x256x16.F32.BF16 R24, R172, gdesc[UR32], R24 ;  /* 0x03e00020ac187df0 */ /* 0x000fe20008701818 */
[----:B------:R-:W-:Y:S01]  /*10de0*/  FADD R6, R6, R7 ;  /* 0x0000000706067221 */ /* 0x000fe20000000000 */
[----:B------:R-:W-:-:S03]  /*10df0*/  FADD R234, R234, R235 ;  /* 0x000000ebeaea7221 */ /* 0x000fc60000000000 */
        /* <DEDUP_REMOVED lines=9> */
[----:B------:R-:W-:-:S06]  /*10e90*/  FADD R234, R192, R234 ;  /* 0x000000eac0ea7221 */ /* 0x000fcc0000000000 */
        /* <DEDUP_REMOVED lines=46> */
[----:B------:R-:W-:Y:S01]  /*11180*/  FADD R234, R211, R234 ;  /* 0x000000ead3ea7221 */ /* 0x000fe20000000000 */
[----:B------:R-:W-:Y:S02]  /*11190*/  HGMMA.64x256x16.F32.BF16 R24, R184, gdesc[UR40], R24, gsb0 ;  /* 0x03e00028b8187df0 */ /* 0x000fe40008001818 */
[----:B------:R-:W-:Y:S01]  /*111a0*/  FADD R6, R231, R6 ;  /* 0x00000006e7067221 */ /* 0x000fe20000000000 */
[----:B------:R-:W-:-:S03]  /*111b0*/  FADD R234, R220, R234 ;  /* 0x000000eadcea7221 */ /* 0x000fc60000000000 */
[----:B------:R-:W-:Y:S01]  /*111c0*/  FADD R6, R232, R6 ;  /* 0x00000006e8067221 */ /* 0x000fe20000000000 */
[----:B------:R-:W-:-:S04]  /*111d0*/  FADD R234, R191, R234 ;  /* 0x000000eabfea7221 */ /* 0x000fc80000000000 */
[----:B------:R-:W1:Y:S04]  /*111e0*/  SHFL.BFLY PT, R7, R6, 0x2, 0x1f ;  /* 0x0c401f0006077f89 */ /* 0x000e6800000e0000 */
[----:B------:R-:W0:Y:S01]  /*111f0*/  SHFL.BFLY PT, R8, R234, 0x2, 0x1f ;  /* 0x0c401f00ea087f89 */ /* 0x000e2200000e0000 */
[----:B------:R-:W2:Y:S01]  /*11200*/  S2R R243, SR_CTAID.X ;  /* 0x0000000000f37919 */ /* 0x000ea20000002500 */
[----:B-1----:R-:W-:Y:S01]  /*11210*/  FADD R6, R6, R7 ;  /* 0x0000000706067221 */ /* 0x002fe20000000000 */
[----:B0-----:R-:W-:-:S04]  /*11220*/  FADD R8, R234, R8 ;  /* 0x00000008ea087221 */ /* 0x001fc80000000000 */
[----:B------:R-:W0:Y:S04]  /*11230*/  SHFL.BFLY PT, R10, R6, 0x1, 0x1f ;  /* 0x0c201f00060a7f89 */ /* 0x000e2800000e0000 */
[----:B------:R-:W1:Y:S01]  /*11240*/  SHFL.BFLY PT, R9, R8, 0x1, 0x1f ;  /* 0x0c201f0008097f89 */ /* 0x000e6200000e0000 */
[----:B------:R-:W-:-:S04]  /*11250*/  UIADD3 UR61, UP0, UR61, 0x80, URZ ;  /* 0x000000803d3d7890 */ /* 0x000fc8000ff1e03f */
[----:B------:R-:W-:Y:S01]  /*11260*/  UIADD3.X UR60, URZ, UR60, URZ, UP0, !UPT ;  /* 0x0000003c3f3c7290 */ /* 0x000fe200087fe43f */
[----:B--2---:R-:W-:-:S04]  /*11270*/  IMAD.SHL.U32 R243, R243, 0x80, RZ ;  /* 0x00000080f3f37824 */ /* 0x004fc800078e00ff */
[----:B------:R-:W-:Y:S02]  /*11280*/  VIADD R243, R243, 0x80 ;  /* 0x00000080f3f37836 */ /* 0x000fe40000000000 */
[----:B0-----:R-:W-:Y:S01]  /*11290*/  FADD R10, R6, R10 ;  /* 0x0000000a060a7221 */ /* 0x001fe20000000000 */
[----:B-1----:R-:W-:-:S03]  /*112a0*/  FADD R9, R8, R9 ;  /* 0x0000000908097221 */ /* 0x002fc60000000000 */
[----:B------:R-:W-:Y:S01]  /*112b0*/  FFMA R242, R233, R242, R10 ;  /* 0x000000f2e9f27223 */ /* 0x000fe2000000000a */
[----:B---3--:R-:W-:-:S04]  /*112c0*/  FFMA R241, R195, R241, R9 ;  /* 0x000000f1c3f17223 */ /* 0x008fc80000000009 */
[----:B------:R0:W-:Y:S01]  /*112d0*/  STL [R1+0x260], R242 ;  /* 0x000260f201007387 */ /* 0x0001e20000100800 */
[----:B------:R-:W-:-:S03]  /*112e0*/  IMAD.U32 R7, RZ, RZ, UR60 ;  /* 0x0000003cff077e24 */ /* 0x000fc6000f8e00ff */
[----:B------:R0:W-:Y:S01]  /*112f0*/  STL [R1+0x264], R241 ;  /* 0x000264f101007387 */ /* 0x0001e20000100800 */
[----:B------:R-:W-:-:S03]  /*11300*/  ISETP.LE.U32.AND P0, PT, R243, UR61, PT ;  /* 0x0000003df3007c0c */ /* 0x000fc6000bf03070 */
[----:B------:R0:W-:Y:S04]  /*11310*/  STL [R1+0x12c], R230 ;  /* 0x00012ce601007387 */ /* 0x0001e80000100800 */
[----:B------:R0:W-:Y:S01]  /*11320*/  STL [R1+0x128], R182 ;  /* 0x000128b601007387 */ /* 0x0001e20000100800 */
[----:B------:R-:W-:Y:S01]  /*11330*/  ISETP.GE.U32.AND.EX P0, PT, R7, RZ, PT, P0 ;  /* 0x000000ff0700720c */ /* 0x000fe20003f06100 */
[----:B----4-:R-:W-:Y:S02]  /*11340*/  IMAD R2, R221, 0x80, R2 ;  /* 0x00000080dd027824 */ /* 0x010fe400078e0202 */
[----:B------:R-:W-:Y:S02]  /*11350*/  IMAD R3, R217, 0x80, R3 ;  /* 0x00000080d9037824 */ /* 0x000fe400078e0203 */
[----:B------:R-:W-:-:S02]  /*11360*/  IMAD.MOV.U32 R7, RZ, RZ, R230 ;  /* 0x000000ffff077224 */ /* 0x000fc400078e00e6 */
[----:B------:R-:W-:Y:S01]  /*11370*/  IMAD.MOV.U32 R6, RZ, RZ, R182 ;  /* 0x000000ffff067224 */ /* 0x000fe200078e00b6 */
[----:B------:R-:W-:-:S05]  /*11380*/  WARPGROUP.DEPBAR.LE gsb0, 0x0 ;  /* 0x00008000000079c5 */ /* 0x000fca0000010000 */
[----:B0-----:R-:W-:Y:S05]  /*11390*/  @!P0 BRA `(.L_x_1) ;  /* 0xffffff5400e08947 */ /* 0x001fea000383ffff */
.L_x_0:
[----:B------:R-:W2:Y:S01]  /*113a0*/  LDL.LU R0, [R1+0x260] ;  /* 0x0002600001007983 */ /* 0x000ea20000300800 */
[----:B------:R-:W-:Y:S01]  /*113b0*/  FMUL R2, R151, 0.25 ;  /* 0x3e80000097027820 */ /* 0x000fe20000400000 */
[----:B------:R-:W-:Y:S01]  /*113c0*/  FMUL R3, R150, 0.25 ;  /* 0x3e80000096037820 */ /* 0x000fe20000400000 */
[----:B-----5:R-:W-:Y:S01]  /*113d0*/  FMUL R4, R143, 0.25 ;  /* 0x3e8000008f047820 */ /* 0x020fe20000400000 */
[----:B------:R-:W3:Y:S01]  /*113e0*/  LDL.LU R10, [R1+0x264] ;  /* 0x00026400010a7983 */ /* 0x000ee20000300800 */
[----:B------:R-:W-:Y:S01]  /*113f0*/  FMUL R5, R26, 0.25 ;  /* 0x3e8000001a057820 */ /* 0x000fe20000400000 */
[----:B------:R-:W-:Y:S01]  /*11400*/  FMUL R8, R39, 0.25 ;  /* 0x3e80000027087820 */ /* 0x000fe20000400000 */
[----:B------:R-:W-:Y:S01]  /*11410*/  FMUL R166, R109, 0.25 ;  /* 0x3e8000006da67820 */ /* 0x000fe20000400000 */
[----:B------:R-:W0:Y:S01]  /*11420*/  S2R R245, SR_TID.X ;  /* 0x0000000000f57919 */ /* 0x000e220000002100 */
[----:B------:R-:W-:Y:S01]  /*11430*/  FMUL R21, R100, 0.25 ;  /* 0x3e80000064157820 */ /* 0x000fe20000400000 */
        /* <DEDUP_REMOVED lines=30> */
[----:B0-----:R-:W-:Y:S01]  /*11620*/  LOP3.LUT R243, R245, 0x8, RZ, 0xc0, !PT ;  /* 0x00000008f5f37812 */ /* 0x001fe200078ec0ff */
[----:B------:R-:W-:Y:S01]  /*11630*/  FMUL R177, R44, 0.25 ;  /* 0x3e8000002cb17820 */ /* 0x000fe20000400000 */
[----:B------:R-:W-:Y:S01]  /*11640*/  FMUL R179, R40, 0.25 ;  /* 0x3e80000028b37820 */ /* 0x000fe20000400000 */
[----:B------:R-:W-:Y:S01]  /*11650*/  FMUL R181, R36, 0.25 ;  /* 0x3e80000024b57820 */ /* 0x000fe20000400000 */
[----:B------:R-:W-:Y:S01]  /*11660*/  FMUL R186, R33, 0.25 ;  /* 0x3e80000021ba7820 */ /* 0x000fe20000400000 */
[----:B------:R-:W-:Y:S01]  /*11670*/  FMUL R187, R32, 0.25 ;  /* 0x3e80000020bb7820 */ /* 0x000fe20000400000 */
[----:B------:R-:W-:Y:S01]  /*11680*/  LOP3.LUT R242, R245, 0xff, RZ, 0xc0, !PT ;  /* 0x000000fff5f27812 */ /* 0x000fe200078ec0ff */
[----:B------:R-:W0:Y:S01]  /*11690*/  S2R R244, SR_CTAID.X ;  /* 0x0000000000f47919 */ /* 0x000e220000002500 */
[----:B------:R-:W1:Y:S01]  /*116a0*/  S2UR UR10, SR_CTAID.Y ;  /* 0x00000000000a79c3 */ /* 0x000e620000002600 */
[----:B------:R-:W-:Y:S01]  /*116b0*/  ULDC.64 UR8, c[0x0][0x270] ;  /* 0x00009c0000087ab9 */ /* 0x000fe20000000a00 */
[----:B------:R-:W-:Y:S01]  /*116c0*/  LEA R242, R242, UR4, 0x4 ;  /* 0x00000004f2f27c11 */ /* 0x000fe2000f8e20ff */
[----:B-1----:R-:W-:Y:S01]  /*116d0*/  UIMAD UR8, UR10, UR8, URZ ;  /* 0x000000080a0872a4 */ /* 0x002fe2000f8e023f */
[----:B0-----:R-:W-:-:S05]  /*116e0*/  IMAD.SHL.U32 R244, R244, 0x80, RZ ;  /* 0x00000080f4f47824 */ /* 0x001fca00078e00ff */
[----:B------:R-:W-:Y:S01]  /*116f0*/  LOP3.LUT R244, R244, 0x7f, R245, 0xf8, !PT ;  /* 0x0000007ff4f47812 */ /* 0x000fe200078ef8f5 */
[----:B------:R-:W-:Y:S01]  /*11700*/  BAR.SYNC.DEFER_BLOCKING 0x0 ;  /* 0x0000000000007b1d */ /* 0x000fe20000010000 */
[C---:B--2---:R-:W-:Y:S01]  /*11710*/  FSETP.GT.AND P0, PT, |R0|.reuse, 8.50705917302346158658e+37, PT ;  /* 0x7e8000000000780b */ /* 0x044fe20003f04200 */
[C---:B------:R-:W-:Y:S01]  /*11720*/  FMUL R183, R0.reuse, 8388608 ;  /* 0x4b00000000b77820 */ /* 0x040fe20000400000 */
[----:B------:R-:W-:Y:S02]  /*11730*/  FSETP.GEU.AND P4, PT, |R0|, 1.175494350822287508e-38, PT ;  /* 0x008000000000780b */ /* 0x000fe40003f8e200 */
[----:B------:R-:W-:Y:S01]  /*11740*/  FSEL R151, R2, R151, P0 ;  /* 0x0000009702977208 */ /* 0x000fe20000000000 */
[----:B------:R-:W-:Y:S01]  /*11750*/  FMUL R2, R147, 0.25 ;  /* 0x3e80000093027820 */ /* 0x000fe20000400000 */
        /* <DEDUP_REMOVED lines=54> */
[----:B------:R-:W-:Y:S01]  /*11ac0*/  FSETP.GEU.AND P3, PT, R0, 1.175494350822287508e-38, PT ;  /* 0x008000000000780b */ /* 0x000fe20003f6e000 */
[----:B---3--:R-:W-:Y:S01]  /*11ad0*/  IMAD.MOV.U32 R163, RZ, RZ, R10 ;  /* 0x000000ffffa37224 */ /* 0x008fe200078e000a */
[----:B------:R-:W-:Y:S01]  /*11ae0*/  FSEL R122, R5, R122, P0 ;  /* 0x0000007a057a7208 */ /* 0x000fe20000000000 */
[----:B------:R-:W-:Y:S01]  /*11af0*/  FMUL R5, R114, 0.25 ;  /* 0x3e80000072057820 */ /* 0x000fe20000400000 */
[----:B------:R-:W-:Y:S01]  /*11b00*/  FSEL R87, R2, R87, P0 ;  /* 0x0000005702577208 */ /* 0x000fe20000000000 */
[----:B------:R-:W-:Y:S01]  /*11b10*/  FMUL R2, R79, 0.25 ;  /* 0x3e8000004f027820 */ /* 0x000fe20000400000 */
[----:B------:R-:W-:Y:S01]  /*11b20*/  FSEL R90, R3, R90, P0 ;  /* 0x0000005a035a7208 */ /* 0x000fe20000000000 */
[----:B------:R-:W-:Y:S01]  /*11b30*/  FMUL R3, R86, 0.25 ;  /* 0x3e80000056037820 */ /* 0x000fe20000400000 */
[----:B------:R-:W-:Y:S01]  /*11b40*/  FSEL R183, R183, R0, !P3 ;  /* 0x00000000b7b77208 */ /* 0x000fe20005800000 */
[----:B------:R-:W-:Y:S01]  /*11b50*/  @P0 FMUL R0, R0, 0.25 ;  /* 0x3e80000000000820 */ /* 0x000fe20000400000 */
[----:B------:R-:W-:Y:S01]  /*11b60*/  FSEL R79, R2, R79, P0 ;  /* 0x0000004f024f7208 */ /* 0x000fe20000000000 */
[----:B------:R-:W-:Y:S01]  /*11b70*/  FMUL R2, R75, 0.25 ;  /* 0x3e8000004b027820 */ /* 0x000fe20000400000 */
[----:B------:R-:W-:Y:S01]  /*11b80*/  FSEL R83, R4, R83, P0 ;  /* 0x0000005304537208 */ /* 0x000fe20000000000 */
[----:B------:R-:W-:Y:S01]  /*11b90*/  FMUL R4, R71, 0.25 ;  /* 0x3e80000047047820 */ /* 0x000fe20000400000 */
[----:B------:R-:W-:Y:S01]  /*11ba0*/  FSEL R114, R5, R114, P0 ;  /* 0x0000007205727208 */ /* 0x000fe20000000000 */
[----:B------:R-:W-:Y:S01]  /*11bb0*/  FMUL R5, R102, 0.25 ;  /* 0x3e80000066057820 */ /* 0x000fe20000400000 */
[----:B------:R-:W-:Y:S01]  /*11bc0*/  FSEL R86, R3, R86, P0 ;  /* 0x0000005603567208 */ /* 0x000fe20000000000 */
[----:B------:R-:W-:Y:S01]  /*11bd0*/  @!P4 FMUL R0, R0, 16777216 ;  /* 0x4b8000000000c820 */ /* 0x000fe20000400000 */
[----:B------:R-:W-:Y:S01]  /*11be0*/  FSEL R75, R2, R75, P0 ;  /* 0x0000004b024b7208 */ /* 0x000fe20000000000 */
[----:B------:R-:W-:Y:S01]  /*11bf0*/  FMUL R3, R78, 0.25 ;  /* 0x3e8000004e037820 */ /* 0x000fe20000400000 */
[----:B------:R-:W-:Y:S01]  /*11c00*/  FMUL R2, R67, 0.25 ;  /* 0x3e80000043027820 */ /* 0x000fe20000400000 */
[C---:B------:R-:W-:Y:S01]  /*11c10*/  FMUL R182, R163.reuse, 8388608 ;  /* 0x4b000000a3b67820 */ /* 0x040fe20000400000 */
[----:B------:R-:W-:Y:S01]  /*11c20*/  FSETP.GEU.AND P2, PT, R163, 1.175494350822287508e-38, PT ;  /* 0x00800000a300780b */ /* 0x000fe20003f4e000 */
[----:B------:R-:W0:Y:S01]  /*11c30*/  MUFU.RCP R193, R0 ;  /* 0x0000000000c17308 */ /* 0x000e220000001000 */
[----:B------:R-:W-:Y:S01]  /*11c40*/  FSEL R71, R4, R71, P0 ;  /* 0x0000004704477208 */ /* 0x000fe20000000000 */
[----:B------:R-:W-:Y:S01]  /*11c50*/  FMUL R4, R63, 0.25 ;  /* 0x3e8000003f047820 */ /* 0x000fe20000400000 */
[----:B------:R-:W-:Y:S01]  /*11c60*/  FSETP.GT.AND P1, PT, |R163|, 8.50705917302346158658e+37, PT ;  /* 0x7e800000a300780b */ /* 0x000fe20003f24200 */
[----:B------:R-:W-:Y:S01]  /*11c70*/  @!P4 FMUL R26, R26, 16777216 ;  /* 0x4b8000001a1ac820 */ /* 0x000fe20000400000 */
[----:B------:R-:W-:Y:S01]  /*11c80*/  FSEL R102, R5, R102, P0 ;  /* 0x0000006605667208 */ /* 0x000fe20000000000 */
[----:B------:R-:W-:Y:S01]  /*11c90*/  FMUL R5, R94, 0.25 ;  /* 0x3e8000005e057820 */ /* 0x000fe20000400000 */
[----:B------:R-:W-:Y:S01]  /*11ca0*/  FSEL R78, R3, R78, P0 ;  /* 0x0000004e034e7208 */ /* 0x000fe20000000000 */
[----:B------:R-:W-:Y:S01]  /*11cb0*/  FMUL R3, R70, 0.25 ;  /* 0x3e80000046037820 */ /* 0x000fe20000400000 */
[----:B------:R-:W-:Y:S01]  /*11cc0*/  FSEL R67, R2, R67, P0 ;  /* 0x0000004302437208 */ /* 0x000fe20000000000 */
[----:B------:R-:W-:Y:S01]  /*11cd0*/  FMUL R2, R59, 0.25 ;  /* 0x3e8000003b027820 */ /* 0x000fe20000400000 */
[----:B------:R-:W-:Y:S01]  /*11ce0*/  FSEL R182, R182, R163, !P2 ;  /* 0x000000a3b6b67208 */ /* 0x000fe20005000000 */
[----:B------:R-:W-:Y:S01]  /*11cf0*/  @!P4 FMUL R102, R102, 16777216 ;  /* 0x4b8000006666c820 */ /* 0x000fe20000400000 */
[----:B------:R-:W-:Y:S01]  /*11d00*/  FSEL R185, RZ, -23, P2 ;  /* 0xc1b80000ffb97808 */ /* 0x000fe20001000000 */
[----:B------:R-:W-:Y:S01]  /*11d10*/  @!P4 FMUL R103, R103, 16777216 ;  /* 0x4b8000006767c820 */ /* 0x000fe20000400000 */
[C---:B------:R-:W-:Y:S01]  /*11d20*/  FSETP.GEU.AND P2, PT, |R163|.reuse, 1.175494350822287508e-38, PT ;  /* 0x00800000a300780b */ /* 0x040fe20003f4e200 */
        /* <DEDUP_REMOVED lines=15> */
[----:B------:R-:W-:Y:S01]  /*11e20*/  FMUL R5, R74, 0.25 ;  /* 0x3e8000004a057820 */ /* 0x000fe20000400000 */
[----:B------:R-:W-:Y:S01]  /*11e30*/  FSEL R66, R3, R66, P0 ;  /* 0x0000004203427208 */ /* 0x000fe20000000000 */
[----:B------:R-:W-:Y:S01]  /*11e40*/  @!P4 FMUL R157, R157, 16777216 ;  /* 0x4b8000009d9dc820 */ /* 0x000fe20000400000 */
[----:B------:R-:W-:Y:S01]  /*11e50*/  FMUL R3, R58, 0.25 ;  /* 0x3e8000003a037820 */ /* 0x000fe20000400000 */
[----:B------:R-:W-:Y:S01]  /*11e60*/  @!P2 FMUL R163, R163, 16777216 ;  /* 0x4b800000a3a3a820 */ /* 0x000fe20000400000 */
[----:B------:R-:W-:Y:S01]  /*11e70*/  FSEL R155, R4, R43, P0 ;  /* 0x0000002b049b7208 */ /* 0x000fe20000000000 */
[----:B0-----:R-:W-:Y:S01]  /*11e80*/  FMUL R191, R193, R59 ;  /* 0x0000003bc1bf7220 */ /* 0x001fe20000400000 */
[----:B------:R-:W-:Y:S01]  /*11e90*/  FSEL R55, R2, R55, P0 ;  /* 0x0000003702377208 */ /* 0x000fe20000000000 */
[----:B------:R-:W-:Y:S01]  /*11ea0*/  FMUL R4, R35, 0.25 ;  /* 0x3e80000023047820 */ /* 0x000fe20000400000 */
[----:B------:R-:W-:Y:S01]  /*11eb0*/  FMUL R59, R193, R157 ;  /* 0x0000009dc13b7220 */ /* 0x000fe20000400000 */
[----:B------:R-:W-:Y:S01]  /*11ec0*/  FSEL R74, R5, R74, P0 ;  /* 0x0000004a054a7208 */ /* 0x000fe20000000000 */
[----:B------:R-:W-:Y:S01]  /*11ed0*/  FMUL R2, R47, 0.25 ;  /* 0x3e8000002f027820 */ /* 0x000fe20000400000 */
[----:B------:R-:W-:Y:S01]  /*11ee0*/  FMUL R157, R193, R26 ;  /* 0x0000001ac19d7220 */ /* 0x000fe20000400000 */
[----:B------:R-:W-:Y:S01]  /*11ef0*/  FMUL R5, R62, 0.25 ;  /* 0x3e8000003e057820 */ /* 0x000fe20000400000 */
[----:B------:R-:W-:Y:S01]  /*11f00*/  FSEL R58, R3, R58, P0 ;  /* 0x0000003a033a7208 */ /* 0x000fe20000000000 */
[----:B------:R-:W0:Y:S01]  /*11f10*/  MUFU.RCP R26, R163 ;  /* 0x000000a3001a7308 */ /* 0x000e220000001000 */
[----:B------:R-:W-:Y:S01]  /*11f20*/  FMUL R3, R50, 0.25 ;  /* 0x3e80000032037820 */ /* 0x000fe20000400000 */
[----:B------:R-:W-:Y:S01]  /*11f30*/  FSEL R166, R166, R109, P1 ;  /* 0x0000006da6a67208 */ /* 0x000fe20000800000 */
[----:B------:R-:W-:Y:S01]  /*11f40*/  VIADD R109, R182, 0xc0cafb0d ;  /* 0xc0cafb0db66d7836 */ /* 0x000fe20000000000 */
        /* <DEDUP_REMOVED lines=11> */
[----:B------:R-:W-:Y:S01]  /*12000*/  VIADD R108, R183, 0xc0cafb0d ;  /* 0xc0cafb0db76c7836 */ /* 0x000fe20000000000 */
[----:B------:R-:W-:Y:S01]  /*12010*/  LOP3.LUT R109, R109, 0xff800000, RZ, 0xc0, !PT ;  /* 0xff8000006d6d7812 */ /* 0x000fe200078ec0ff */
[----:B------:R-:W-:Y:S01]  /*12020*/  @!P4 FMUL R51, R51, 16777216 ;  /* 0x4b8000003333c820 */ /* 0x000fe20000400000 */
[----:B------:R-:W-:Y:S01]  /*12030*/  FSEL R96, R21, R96, P1 ;  /* 0x0000006015607208 */ /* 0x000fe20000800000 */
[----:B------:R-:W-:Y:S01]  /*12040*/  @!P4 FMUL R152, R152, 16777216 ;  /* 0x4b8000009898c820 */ /* 0x000fe20000400000 */
[----:B------:R-:W-:Y:S01]  /*12050*/  FSEL R60, R43, R60, P1 ;  /* 0x0000003c2b3c7208 */ /* 0x000fe20000800000 */
[----:B------:R-:W-:Y:S01]  /*12060*/  FMUL R43, R56, 0.25 ;  /* 0x3e800000382b7820 */ /* 0x000fe20000400000 */
[----:B------:R-:W-:Y:S01]  /*12070*/  FSEL R72, R35, R72, P1 ;  /* 0x0000004823487208 */ /* 0x000fe20000800000 */
[----:B------:R-:W-:Y:S01]  /*12080*/  @!P4 FMUL R155, R155, 16777216 ;  /* 0x4b8000009b9bc820 */ /* 0x000fe20000400000 */
[----:B------:R-:W-:Y:S01]  /*12090*/  FSEL R52, R47, R52, P1 ;  /* 0x000000342f347208 */ /* 0x000fe20000800000 */
[----:B------:R-:W-:Y:S01]  /*120a0*/  FMUL R195, R193, R51 ;  /* 0x00000033c1c37220 */ /* 0x000fe20000400000 */
[----:B------:R-:W-:Y:S01]  /*120b0*/  FSEL R54, R5, R54, P0 ;  /* 0x0000003605367208 */ /* 0x000fe20000000000 */
[----:B------:R-:W-:Y:S01]  /*120c0*/  FMUL R5, R42, 0.25 ;  /* 0x3e8000002a057820 */ /* 0x000fe20000400000 */
[----:B------:R-:W-:Y:S01]  /*120d0*/  LOP3.LUT R108, R108, 0xff800000, RZ, 0xc0, !PT ;  /* 0xff8000006c6c7812 */ /* 0x000fe200078ec0ff */
[----:B------:R-:W-:Y:S01]  /*120e0*/  IMAD.IADD R51, R182, 0x1, -R109 ;  /* 0x00000001b6337824 */ /* 0x000fe200078e0a6d */
[----:B------:R-:W-:Y:S01]  /*120f0*/  FSEL R171, R171, R80, P1 ;  /* 0x00000050abab7208 */ /* 0x000fe20000800000 */
[----:B------:R-:W-:Y:S01]  /*12100*/  @!P2 FMUL R96, R96, 16777216 ;  /* 0x4b8000006060a820 */ /* 0x000fe20000400000 */
[----:B------:R-:W-:Y:S01]  /*12110*/  FSEL R180, R180, R37, P1 ;  /* 0x00000025b4b47208 */ /* 0x000fe20000800000 */
[----:B------:R-:W-:Y:S01]  /*12120*/  @!P2 FMUL R72, R72, 16777216 ;  /* 0x4b8000004848a820 */ /* 0x000fe20000400000 */
[----:B------:R-:W-:Y:S01]  /*12130*/  FSEL R56, R43, R56, P1 ;  /* 0x000000382b387208 */ /* 0x000fe20000800000 */
[----:B------:R-:W-:Y:S01]  /*12140*/  FMUL R197, R193, R152 ;  /* 0x00000098c1c57220 */ /* 0x000fe20000400000 */
[----:B------:R-:W-:Y:S01]  /*12150*/  LOP3.LUT R37, R245, 0x7, RZ, 0xc0, !PT ;  /* 0x00000007f5257812 */ /* 0x000fe200078ec0ff */
[----:B------:R-:W-:Y:S01]  /*12160*/  FMUL R201, R193, R155 ;  /* 0x0000009bc1c97220 */ /* 0x000fe20000400000 */
[----:B------:R-:W-:Y:S01]  /*12170*/  @!P2 FMUL R52, R52, 16777216 ;  /* 0x4b8000003434a820 */ /* 0x000fe20000400000 */
[----:B------:R-:W-:Y:S01]  /*12180*/  FMUL R3, R46, 0.25 ;  /* 0x3e8000002e037820 */ /* 0x000fe20000400000 */
[----:B------:R-:W-:Y:S01]  /*12190*/  FSEL R178, R178, R41, P1 ;  /* 0x00000029b2b27208 */ /* 0x000fe20000800000 */
[----:B------:R-:W-:-:S02]  /*121a0*/  IMAD.MOV.U32 R152, RZ, RZ, 0x3dc6b27f ;  /* 0x3dc6b27fff987424 */ /* 0x000fc400078e00ff */
[----:B------:R-:W-:Y:S01]  /*121b0*/  FADD R51, R51, -1 ;  /* 0xbf80000033337421 */ /* 0x000fe20000000000 */
[----:B------:R-:W-:Y:S01]  /*121c0*/  IMAD.IADD R155, R183, 0x1, -R108 ;  /* 0x00000001b79b7824 */ /* 0x000fe200078e0a6c */
[----:B------:R-:W-:Y:S01]  /*121d0*/  FSEL R156, R5, R42, P0 ;  /* 0x0000002a059c7208 */ /* 0x000fe20000000000 */
[----:B------:R-:W-:Y:S01]  /*121e0*/  IMAD.SHL.U32 R41, R245, 0x4, RZ ;  /* 0x00000004f5297824 */ /* 0x000fe200078e00ff */
[----:B------:R-:W-:Y:S01]  /*121f0*/  FSEL R173, R173, R76, P1 ;  /* 0x0000004cadad7208 */ /* 0x000fe20000800000 */
[----:B0-----:R-:W-:Y:S01]  /*12200*/  FMUL R194, R26, R96 ;  /* 0x000000601ac27220 */ /* 0x001fe20000400000 */
[----:B------:R-:W-:Y:S01]  /*12210*/  FMUL R5, R34, 0.25 ;  /* 0x3e80000022057820 */ /* 0x000fe20000400000 */
[----:B------:R-:W-:Y:S01]  /*12220*/  LEA R76, R37, UR4, 0x4 ;  /* 0x00000004254c7c11 */ /* 0x000fe2000f8e20ff */
[----:B------:R-:W-:Y:S01]  /*12230*/  @!P2 FMUL R171, R171, 16777216 ;  /* 0x4b800000ababa820 */ /* 0x000fe20000400000 */
[----:B------:R-:W-:Y:S01]  /*12240*/  FMUL R96, R26, R72 ;  /* 0x000000481a607220 */ /* 0x000fe20000400000 */
[----:B------:R-:W-:Y:S01]  /*12250*/  @!P2 FMUL R56, R56, 16777216 ;  /* 0x4b8000003838a820 */ /* 0x000fe20000400000 */
[----:B------:R-:W-:Y:S01]  /*12260*/  FMUL R72, R26, R52 ;  /* 0x000000341a487220 */ /* 0x000fe20000400000 */
[----:B------:R-:W-:Y:S01]  /*12270*/  FADD R155, R155, -1 ;  /* 0xbf8000009b9b7421 */ /* 0x000fe20000000000 */
[----:B------:R-:W-:Y:S01]  /*12280*/  FFMA.FTZ R52, R51, R152, -0.16845393180847167969 ;  /* 0xbe2c7f3033347423 */ /* 0x000fe20000010098 */
[----:B------:R-:W-:Y:S01]  /*12290*/  FSEL R154, R3, R46, P0 ;  /* 0x0000002e039a7208 */ /* 0x000fe20000000000 */
[----:B------:R-:W-:Y:S01]  /*122a0*/  FMUL R3, R38, 0.25 ;  /* 0x3e80000026037820 */ /* 0x000fe20000400000 */
[----:B------:R-:W-:Y:S01]  /*122b0*/  FMUL R8, R31, 0.25 ;  /* 0x3e8000001f087820 */ /* 0x000fe20000400000 */
[----:B------:R-:W-:Y:S01]  /*122c0*/  FSEL R101, R20, R101, P1 ;  /* 0x0000006514657208 */ /* 0x000fe20000800000 */
[----:B------:R-:W-:Y:S01]  /*122d0*/  FMUL R203, R26, R171 ;  /* 0x000000ab1acb7220 */ /* 0x000fe20000400000 */
[----:B------:R-:W-:Y:S01]  /*122e0*/  FSEL R175, R175, R48, P1 ;  /* 0x00000030afaf7208 */ /* 0x000fe20000800000 */
[----:B------:R-:W-:Y:S01]  /*122f0*/  FMUL R20, R97, 0.25 ;  /* 0x3e80000061147820 */ /* 0x000fe20000400000 */
[----:B------:R-:W-:Y:S01]  /*12300*/  LOP3.LUT R41, R41, 0x1c0, RZ, 0xc0, !PT ;  /* 0x000001c029297812 */ /* 0x000fe200078ec0ff */
[--C-:B------:R-:W-:Y:S01]  /*12310*/  IMAD R48, R37, -0x8, R76.reuse ;  /* 0xfffffff825307824 */ /* 0x100fe200078e024c */
[----:B------:R-:W-:Y:S01]  /*12320*/  FSEL R190, R190, R25, P1 ;  /* 0x00000019bebe7208 */ /* 0x000fe20000800000 */
[----:B------:R-:W-:Y:S01]  /*12330*/  IMAD.SHL.U32 R25, R245, 0x8, RZ ;  /* 0x00000008f5197824 */ /* 0x000fe200078e00ff */
[----:B------:R-:W-:Y:S01]  /*12340*/  FSEL R160, R5, R34, P0 ;  /* 0x0000002205a07208 */ /* 0x000fe20000000000 */
[----:B------:R-:W-:Y:S01]  /*12350*/  FMUL R171, R26, R56 ;  /* 0x000000381aab7220 */ /* 0x000fe20000400000 */
[----:B------:R-:W-:Y:S01]  /*12360*/  FSEL R68, R39, R68, P1 ;  /* 0x0000004427447208 */ /* 0x000fe20000800000 */
[----:B------:R-:W-:Y:S01]  /*12370*/  FMUL R34, R73, 0.25 ;  /* 0x3e80000049227820 */ /* 0x000fe20000400000 */
[----:B------:R-:W-:Y:S01]  /*12380*/  FMUL R39, R64, 0.25 ;  /* 0x3e80000040277820 */ /* 0x000fe20000400000 */
[----:B------:R-:W-:Y:S01]  /*12390*/  FFMA.FTZ R52, R51, R52, 0.1716887056827545166 ;  /* 0x3e2fcf2a33347423 */ /* 0x000fe20000010034 */
[----:B------:R-:W-:Y:S01]  /*123a0*/  FFMA.FTZ R56, R155, R152, -0.16845393180847167969 ;  /* 0xbe2c7f309b387423 */ /* 0x000fe20000010098 */
[----:B------:R-:W-:Y:S01]  /*123b0*/  FMUL R5, R148, 0.25 ;  /* 0x3e80000094057820 */ /* 0x000fe20000400000 */
[----:B------:R-:W-:Y:S01]  /*123c0*/  FMUL R50, R53, 0.25 ;  /* 0x3e80000035327820 */ /* 0x000fe20000400000 */
[----:B------:R-:W-:Y:S01]  /*123d0*/  FSEL R169, R169, R84, P1 ;  /* 0x00000054a9a97208 */ /* 0x000fe20000800000 */
[----:B------:R-:W-:Y:S01]  /*123e0*/  IMAD R80, R243, 0x100, R76 ;  /* 0x00000100f3507824 */ /* 0x000fe200078e024c */
[----:B------:R-:W-:Y:S01]  /*123f0*/  FSEL R158, R3, R38, P0 ;  /* 0x00000026039e7208 */ /* 0x000fe20000000000 */
[----:B------:R-:W-:Y:S01]  /*12400*/  IMAD.IADD R84, R41, 0x1, R48 ;  /* 0x0000000129547824 */ /* 0x000fe200078e0230 */
[----:B------:R-:W-:Y:S01]  /*12410*/  FSEL R161, R8, R31, P0 ;  /* 0x0000001f08a17208 */ /* 0x000fe20000000000 */
[----:B------:R-:W-:Y:S01]  /*12420*/  FFMA.FTZ R52, R51, R52, -0.17900948226451873779 ;  /* 0xbe374e4333347423 */ /* 0x000fe20000010034 */
[----:B------:R-:W-:Y:S01]  /*12430*/  FSEL R162, R9, R30, P0 ;  /* 0x0000001e09a27208 */ /* 0x000fe20000000000 */
[----:B------:R-:W-:Y:S01]  /*12440*/  FFMA.FTZ R56, R155, R56, 0.1716887056827545166 ;  /* 0x3e2fcf2a9b387423 */ /* 0x000fe20000010038 */
[----:B------:R-:W-:Y:S01]  /*12450*/  FSEL R164, R164, R27, P0 ;  /* 0x0000001ba4a47208 */ /* 0x000fe20000000000 */
[----:B------:R-:W-:Y:S01]  /*12460*/  @!P4 FMUL R95, R95, 16777216 ;  /* 0x4b8000005f5fc820 */ /* 0x000fe20000400000 */
[----:B------:R-:W-:Y:S01]  /*12470*/  FSEL R93, R22, R93, P1 ;  /* 0x0000005d165d7208 */ /* 0x000fe20000800000 */
[----:B------:R-:W-:Y:S01]  /*12480*/  @!P4 FMUL R94, R94, 16777216 ;  /* 0x4b8000005e5ec820 */ /* 0x000fe20000400000 */
[----:B------:R-:W-:Y:S01]  /*12490*/  I2FP.F32.S32 R76, R109 ;  /* 0x0000006d004c7245 */ /* 0x000fe20000201400 */
[----:B------:R-:W-:Y:S01]  /*124a0*/  @!P4 FMUL R67, R67, 16777216 ;  /* 0x4b8000004343c820 */ /* 0x000fe20000400000 */
[----:B------:R-:W-:Y:S01]  /*124b0*/  FSEL R97, R20, R97, P1 ;  /* 0x0000006114617208 */ /* 0x000fe20000800000 */
[----:B------:R-:W-:Y:S01]  /*124c0*/  @!P4 FMUL R99, R99, 16777216 ;  /* 0x4b8000006363c820 */ /* 0x000fe20000400000 */
[----:B------:R-:W-:Y:S01]  /*124d0*/  FSEL R170, R170, R81, P1 ;  /* 0x00000051aaaa7208 */ /* 0x000fe20000800000 */
[----:B------:R-:W-:Y:S01]  /*124e0*/  @!P4 FMUL R98, R98, 16777216 ;  /* 0x4b8000006262c820 */ /* 0x000fe20000400000 */
[----:B------:R-:W-:Y:S01]  /*124f0*/  LOP3.LUT R25, R25, 0x780, RZ, 0xc0, !PT ;  /* 0x0000078019197812 */ /* 0x000fe200078ec0ff */
[----:B------:R-:W-:Y:S01]  /*12500*/  @!P4 FMUL R75, R75, 16777216 ;  /* 0x4b8000004b4bc820 */ /* 0x000fe20000400000 */
[----:B------:R-:W-:Y:S01]  /*12510*/  FSEL R73, R34, R73, P1 ;  /* 0x0000004922497208 */ /* 0x000fe20000800000 */
        /* <DEDUP_REMOVED lines=15> */
[----:B------:R-:W-:Y:S01]  /*12610*/  @!P4 FMUL R54, R54, 16777216 ;  /* 0x4b8000003636c820 */ /* 0x000fe20000400000 */
[----:B------:R-:W-:Y:S01]  /*12620*/  @!P4 FMUL R154, R154, 16777216 ;  /* 0x4b8000009a9ac820 */ /* 0x000fe20000400000 */
[----:B------:R-:W-:Y:S01]  /*12630*/  FSEL R168, R168, R85, P1 ;  /* 0x00000055a8a87208 */ /* 0x000fe20000800000 */
[----:B------:R-:W-:Y:S01]  /*12640*/  FFMA.FTZ R185, R76, 1.1920928955078125e-07, R185 ;  /* 0x340000004cb97823 */ /* 0x000fe200000100b9 */
[----:B------:R-:W-:Y:S01]  /*12650*/  LEA.HI R243, R243, R84, RZ, 0x1f ;  /* 0x00000054f3f37211 */ /* 0x000fe200078ff8ff */
[----:B------:R-:W-:Y:S01]  /*12660*/  @!P4 FMUL R151, R151, 16777216 ;  /* 0x4b8000009797c820 */ /* 0x000fe20000400000 */
        /* <DEDUP_REMOVED lines=39> */
[----:B------:R-:W-:Y:S01]  /*128e0*/  FMUL R77, R193, R102 ;  /* 0x00000066c14d7220 */ /* 0x000fe20000400000 */
[----:B------:R-:W-:Y:S01]  /*128f0*/  @!P2 FMUL R93, R93, 16777216 ;  /* 0x4b8000005d5da820 */ /* 0x000fe20000400000 */
[----:B------:R-:W-:Y:S01]  /*12900*/  FFMA.FTZ R52, R51, R52, 0.20512372255325317383 ;  /* 0x3e520bf433347423 */ /* 0x000fe20000010034 */
[----:B------:R-:W-:Y:S01]  /*12910*/  FFMA.FTZ R56, R155, R56, -0.17900948226451873779 ;  /* 0xbe374e439b387423 */ /* 0x000fe20000010038 */
[----:B------:R-:W-:-:S02]  /*12920*/  IMAD.IADD R25, R25, 0x1, R80 ;  /* 0x0000000119197824 */ /* 0x000fc400078e0250 */
[C---:B------:R-:W-:Y:S01]  /*12930*/  FMUL R76, R193.reuse, R103 ;  /* 0x00000067c14c7220 */ /* 0x040fe20000400000 */
[C---:B------:R-:W-:Y:S01]  /*12940*/  FMUL R84, R193.reuse, R95 ;  /* 0x0000005fc1547220 */ /* 0x040fe20000400000 */
[C---:B------:R-:W-:Y:S01]  /*12950*/  FMUL R85, R193.reuse, R94 ;  /* 0x0000005ec1557220 */ /* 0x040fe20000400000 */
[----:B------:R-:W-:Y:S01]  /*12960*/  FMUL R102, R193, R67 ;  /* 0x00000043c1667220 */ /* 0x000fe20000400000 */
[----:B------:R-:W-:Y:S01]  /*12970*/  @!P2 FMUL R97, R97, 16777216 ;  /* 0x4b8000006161a820 */ /* 0x000fe20000400000 */
[----:B------:R-:W-:Y:S01]  /*12980*/  @!P2 FMUL R170, R170, 16777216 ;  /* 0x4b800000aaaaa820 */ /* 0x000fe20000400000 */
[C---:B------:R-:W-:Y:S01]  /*12990*/  FMUL R80, R193.reuse, R99 ;  /* 0x00000063c1507220 */ /* 0x040fe20000400000 */
[C---:B------:R-:W-:Y:S01]  /*129a0*/  FMUL R81, R193.reuse, R98 ;  /* 0x00000062c1517220 */ /* 0x040fe20000400000 */
        /* <DEDUP_REMOVED lines=59> */
[----:B------:R-:W-:Y:S01]  /*12d60*/  @!P2 FMUL R190, R190, 16777216 ;  /* 0x4b800000bebea820 */ /* 0x000fe20000400000 */
[C---:B------:R-:W-:Y:S01]  /*12d70*/  FMUL R196, R26.reuse, R93 ;  /* 0x0000005d1ac47220 */ /* 0x040fe20000400000 */
[----:B------:R-:W-:Y:S01]  /*12d80*/  FFMA.FTZ R52, R51, R52, -0.24046532809734344482 ;  /* 0xbe763c8b33347423 */ /* 0x000fe20000010034 */
[----:B------:R-:W-:Y:S01]  /*12d90*/  FFMA.FTZ R56, R155, R56, 0.20512372255325317383 ;  /* 0x3e520bf49b387423 */ /* 0x000fe20000010038 */
[C---:B------:R-:W-:Y:S01]  /*12da0*/  FMUL R193, R26.reuse, R97 ;  /* 0x000000611ac17220 */ /* 0x040fe20000400000 */
[C---:B------:R-:W-:Y:S01]  /*12db0*/  FMUL R93, R26.reuse, R170 ;  /* 0x000000aa1a5d7220 */ /* 0x040fe20000400000 */
[----:B------:R-:W-:Y:S01]  /*12dc0*/  I2FP.F32.S32 R37, R108 ;  /* 0x0000006c00257245 */ /* 0x000fe20000201400 */
[C---:B------:R-:W-:Y:S01]  /*12dd0*/  FMUL R97, R26.reuse, R73 ;  /* 0x000000491a617220 */ /* 0x040fe20000400000 */
[----:B------:R-:W-:Y:S01]  /*12de0*/  FMUL R170, R26, R64 ;  /* 0x000000401aaa7220 */ /* 0x000fe20000400000 */
[----:B------:R-:W-:Y:S01]  /*12df0*/  FMUL R4, R149, 0.25 ;  /* 0x3e80000095047820 */ /* 0x000fe20000400000 */
[----:B------:R-:W-:Y:S01]  /*12e00*/  FMUL R9, R140, 0.25 ;  /* 0x3e8000008c097820 */ /* 0x000fe20000400000 */
[----:B------:R-:W-:Y:S01]  /*12e10*/  FMUL R10, R137, 0.25 ;  /* 0x3e800000890a7820 */ /* 0x000fe20000400000 */
[----:B------:R-:W-:Y:S01]  /*12e20*/  FMUL R38, R69, 0.25 ;  /* 0x3e80000045267820 */ /* 0x000fe20000400000 */
[C---:B------:R-:W-:Y:S01]  /*12e30*/  FMUL R108, R26.reuse, R148 ;  /* 0x000000941a6c7220 */ /* 0x040fe20000400000 */
[C---:B------:R-:W-:Y:S01]  /*12e40*/  FMUL R64, R26.reuse, R60 ;  /* 0x0000003c1a407220 */ /* 0x040fe20000400000 */
[C---:B------:R-:W-:Y:S01]  /*12e50*/  FMUL R73, R26.reuse, R53 ;  /* 0x000000351a497220 */ /* 0x040fe20000400000 */
[C---:B------:R-:W-:Y:S01]  /*12e60*/  FMUL R53, R26.reuse, R188 ;  /* 0x000000bc1a357220 */ /* 0x040fe20000400000 */
[C---:B------:R-:W-:Y:S01]  /*12e70*/  FMUL R189, R26.reuse, R189 ;  /* 0x000000bd1abd7220 */ /* 0x040fe20000400000 */
[C---:B------:R-:W-:Y:S01]  /*12e80*/  FMUL R148, R26.reuse, R165 ;  /* 0x000000a51a947220 */ /* 0x040fe20000400000 */
[----:B------:R-:W-:Y:S01]  /*12e90*/  FFMA.FTZ R52, R51, R52, 0.28857114911079406738 ;  /* 0x3e93bf9933347423 */ /* 0x000fe20000010034 */
[----:B------:R-:W-:Y:S01]  /*12ea0*/  FFMA.FTZ R60, R155, R56, -0.24046532809734344482 ;  /* 0xbe763c8b9b3c7423 */ /* 0x000fe20000010038 */
[----:B------:R-:W-:Y:S01]  /*12eb0*/  FMUL R190, R26, R190 ;  /* 0x000000be1abe7220 */ /* 0x000fe20000400000 */
[----:B------:R-:W-:Y:S01]  /*12ec0*/  FSEL R149, R4, R149, P1 ;  /* 0x0000009504957208 */ /* 0x000fe20000800000 */
[----:B------:R-:W-:Y:S01]  /*12ed0*/  FFMA.FTZ R56, R51, R52, -0.36067417263984680176 ;  /* 0xbeb8aa4933387423 */ /* 0x000fe20000010034 */
[----:B------:R-:W-:Y:S01]  /*12ee0*/  FSEL R140, R9, R140, P1 ;  /* 0x0000008c098c7208 */ /* 0x000fe20000800000 */
[----:B------:R-:W-:Y:S01]  /*12ef0*/  FFMA.FTZ R60, R155, R60, 0.28857114911079406738 ;  /* 0x3e93bf999b3c7423 */ /* 0x000fe2000001003c */
        /* <DEDUP_REMOVED lines=21> */
[----:B------:R-:W-:Y:S01]  /*13050*/  F2FP.BF16.F32.PACK_AB R52, R189, R148 ;  /* 0x00000094bd34723e */ /* 0x000fe200000010ff */
[----:B------:R-:W-:Y:S01]  /*13060*/  FFMA.FTZ R56, R51, R56, 0.48089820146560668945 ;  /* 0x3ef6384a33387423 */ /* 0x000fe20000010038 */
[----:B------:R-:W-:Y:S01]  /*13070*/  F2FP.BF16.F32.PACK_AB R53, R53, R190 ;  /* 0x000000be3535723e */ /* 0x000fe200000010ff */
[----:B------:R-:W-:Y:S01]  /*13080*/  FFMA.FTZ R60, R155, R60, -0.36067417263984680176 ;  /* 0xbeb8aa499b3c7423 */ /* 0x000fe2000001003c */
[----:B------:R-:W-:Y:S01]  /*13090*/  F2FP.BF16.F32.PACK_AB R54, R54, R157 ;  /* 0x0000009d3636723e */ /* 0x000fe200000010ff */
[----:B------:R-:W-:Y:S01]  /*130a0*/  FFMA.FTZ R56, R51, R56, -0.72134751081466674805 ;  /* 0xbf38aa3b33387423 */ /* 0x000fe20000010038 */
[----:B------:R-:W-:Y:S01]  /*130b0*/  F2FP.BF16.F32.PACK_AB R55, R55, R154 ;  /* 0x0000009a3737723e */ /* 0x000fe200000010ff */
[----:B------:R-:W-:Y:S01]  /*130c0*/  FFMA.FTZ R60, R155, R60, 0.48089820146560668945 ;  /* 0x3ef6384a9b3c7423 */ /* 0x000fe2000001003c */
[----:B------:R-:W-:Y:S01]  /*130d0*/  FSEL R145, R4, R145, P1 ;  /* 0x0000009104917208 */ /* 0x000fe20000800000 */
[----:B------:R-:W-:Y:S01]  /*130e0*/  @!P2 FMUL R149, R149, 16777216 ;  /* 0x4b8000009595a820 */ /* 0x000fe20000400000 */
[----:B------:R-:W-:Y:S01]  /*130f0*/  FSEL R144, R5, R144, P1 ;  /* 0x0000009005907208 */ /* 0x000fe20000800000 */
[----:B------:R0:W-:Y:S01]  /*13100*/  STSM.16.M88.4 [R25], R52 ;  /* 0x0000003419007844 */ /* 0x0001e20000000200 */
        /* <DEDUP_REMOVED lines=71> */
[----:B------:R-:W-:Y:S01]  /*13580*/  FFMA.FTZ R60, R155, R60, -0.72134751081466674805 ;  /* 0xbf38aa3b9b3c7423 */ /* 0x000fe2000001003c */
[----:B------:R-:W-:Y:S01]  /*13590*/  ISETP.GE.U32.AND P1, PT, R182, 0x7f800000, PT ;  /* 0x7f800000b600780c */ /* 0x000fe20003f26070 */
[C---:B------:R-:W-:Y:S01]  /*135a0*/  FMUL R164, R26.reuse, R100 ;  /* 0x000000641aa47220 */ /* 0x040fe20000400000 */
[----:B------:R-:W-:Y:S01]  /*135b0*/  ISETP.GE.U32.AND P2, PT, R183, 0x7f800000, PT ;  /* 0x7f800000b700780c */ /* 0x000fe20003f46070 */
[----:B------:R-:W-:Y:S01]  /*135c0*/  FMUL R56, R51, R56 ;  /* 0x0000003833387220 */ /* 0x000fe20000400000 */
[----:B------:R-:W-:Y:S01]  /*135d0*/  FMUL R60, R155, R60 ;  /* 0x0000003c9b3c7220 */ /* 0x000fe20000400000 */
[----:B------:R-:W-:Y:S01]  /*135e0*/  FSEL R184, RZ, -23, P3 ;  /* 0xc1b80000ffb87808 */ /* 0x000fe20001800000 */
[C---:B------:R-:W-:Y:S01]  /*135f0*/  FMUL R200, R26.reuse, R169 ;  /* 0x000000a91ac87220 */ /* 0x040fe20000400000 */
[----:B------:R-:W-:Y:S01]  /*13600*/  FFMA.FTZ R56, R51, 1.4426950216293334961, R56 ;  /* 0x3fb8aa3b33387823 */ /* 0x000fe20000010038 */
[----:B------:R-:W-:Y:S01]  /*13610*/  FMUL R60, R155, R60 ;  /* 0x0000003c9b3c7220 */ /* 0x000fe20000400000 */
[C---:B------:R-:W-:Y:S01]  /*13620*/  FMUL R100, R26.reuse, R69 ;  /* 0x000000451a647220 */ /* 0x040fe20000400000 */
[----:B------:R-:W-:Y:S01]  /*13630*/  FFMA.FTZ R184, R37, 1.1920928955078125e-07, R184 ;  /* 0x3400000025b87823 */ /* 0x000fe200000100b8 */
[C---:B------:R-:W-:Y:S01]  /*13640*/  FMUL R169, R26.reuse, R68 ;  /* 0x000000441aa97220 */ /* 0x040fe20000400000 */
[----:B------:R-:W-:Y:S01]  /*13650*/  FFMA.FTZ R155, R155, 1.4426950216293334961, R60 ;  /* 0x3fb8aa3b9b9b7823 */ /* 0x000fe2000001003c */
[----:B------:R-:W-:Y:S01]  /*13660*/  FADD R185, R185, R56 ;  /* 0x00000038b9b97221 */ /* 0x000fe20000000000 */
[C---:B------:R-:W-:Y:S01]  /*13670*/  FMUL R181, R26.reuse, R181 ;  /* 0x000000b51ab57220 */ /* 0x040fe20000400000 */
[----:B------:R-:W-:Y:S01]  /*13680*/  FMUL R68, R26, R187 ;  /* 0x000000bb1a447220 */ /* 0x000fe20000400000 */
[----:B------:R-:W-:-:S02]  /*13690*/  @P1 IMAD.MOV.U32 R69, RZ, RZ, 0x7f800000 ;  /* 0x7f800000ff451424 */ /* 0x000fc400078e00ff */
[----:B------:R-:W-:Y:S01]  /*136a0*/  FADD R184, R184, R155 ;  /* 0x0000009bb8b87221 */ /* 0x000fe20000000000 */
[----:B------:R-:W-:Y:S01]  /*136b0*/  @P2 IMAD.MOV.U32 R56, RZ, RZ, 0x7f800000 ;  /* 0x7f800000ff382424 */ /* 0x000fe200078e00ff */
[----:B------:R-:W-:Y:S01]  /*136c0*/  F2FP.BF16.F32.PACK_AB R58, R58, R71 ;  /* 0x000000473a3a723e */ /* 0x000fe200000010ff */
[----:B------:R-:W-:Y:S01]  /*136d0*/  @P1 FFMA.FTZ R185, R182, R69, +INF ;  /* 0x7f800000b6b91423 */ /* 0x000fe20000010045 */
[----:B------:R-:W-:Y:S01]  /*136e0*/  F2FP.BF16.F32.PACK_AB R59, R59, R70 ;  /* 0x000000463b3b723e */ /* 0x000fe200000010ff */
[----:B------:R-:W-:Y:S01]  /*136f0*/  @P2 FFMA.FTZ R184, R183, R56, +INF ;  /* 0x7f800000b7b82423 */ /* 0x000fe20000010038 */
[----:B------:R-:W-:Y:S01]  /*13700*/  F2FP.BF16.F32.PACK_AB R56, R181, R68 ;  /* 0x00000044b538723e */ /* 0x000fe200000010ff */
[----:B------:R-:W-:Y:S01]  /*13710*/  BAR.SYNC.DEFER_BLOCKING 0x0 ;  /* 0x0000000000007b1d */ /* 0x000fe20000010000 */
        /* <DEDUP_REMOVED lines=9> */
[----:B------:R-:W-:Y:S01]  /*137b0*/  F2FP.BF16.F32.PACK_AB R57, R57, R186 ;  /* 0x000000ba3939723e */ /* 0x000fe200000010ff */
[C---:B------:R-:W-:Y:S01]  /*137c0*/  FMUL R61, R26.reuse, R178 ;  /* 0x000000b21a3d7220 */ /* 0x040fe20000400000 */
[----:B0-----:R-:W-:Y:S01]  /*137d0*/  F2FP.BF16.F32.PACK_AB R54, R63, R202 ;  /* 0x000000ca3f36723e */ /* 0x001fe200000010ff */
[----:B------:R-:W-:Y:S01]  /*137e0*/  FMUL R177, R26, R177 ;  /* 0x000000b11ab17220 */ /* 0x000fe20000400000 */
[----:B------:R-:W-:Y:S01]  /*137f0*/  F2FP.BF16.F32.PACK_AB R55, R62, R201 ;  /* 0x000000c93e37723e */ /* 0x000fe200000010ff */
[----:B------:R-:W-:Y:S01]  /*13800*/  FMUL R160, R26, R179 ;  /* 0x000000b31aa07220 */ /* 0x000fe20000400000 */
[----:B------:R-:W-:Y:S01]  /*13810*/  F2FP.BF16.F32.PACK_AB R53, R176, R61 ;  /* 0x0000003db035723e */ /* 0x000fe200000010ff */
[C---:B------:R-:W-:Y:S01]  /*13820*/  FMUL R174, R26.reuse, R174 ;  /* 0x000000ae1aae7220 */ /* 0x040fe20000400000 */
[----:B------:R-:W-:Y:S01]  /*13830*/  FMUL R175, R26, R175 ;  /* 0x000000af1aaf7220 */ /* 0x000fe20000400000 */
[----:B------:R-:W-:Y:S01]  /*13840*/  F2FP.BF16.F32.PACK_AB R74, R74, R197 ;  /* 0x000000c54a4a723e */ /* 0x000fe200000010ff */
[C---:B------:R-:W-:Y:S01]  /*13850*/  FMUL R172, R26.reuse, R172 ;  /* 0x000000ac1aac7220 */ /* 0x040fe20000400000 */
[----:B------:R-:W-:Y:S01]  /*13860*/  F2FP.BF16.F32.PACK_AB R52, R177, R160 ;  /* 0x000000a0b134723e */ /* 0x000fe200000010ff */
[----:B------:R-:W-:Y:S01]  /*13870*/  FMUL R173, R26, R173 ;  /* 0x000000ad1aad7220 */ /* 0x000fe20000400000 */
[----:B------:R-:W-:Y:S01]  /*13880*/  F2FP.BF16.F32.PACK_AB R72, R72, R175 ;  /* 0x000000af4848723e */ /* 0x000fe200000010ff */
[----:B------:R-:W0:Y:S01]  /*13890*/  LDS.128 R68, [R242] ;  /* 0x00000000f2447984 */ /* 0x000e220000000c00 */
[----:B------:R-:W-:Y:S01]  /*138a0*/  F2FP.BF16.F32.PACK_AB R73, R73, R174 ;  /* 0x000000ae4949723e */ /* 0x000fe200000010ff */
[----:B------:R-:W-:Y:S01]  /*138b0*/  FMUL R89, R26, R89 ;  /* 0x000000591a597220 */ /* 0x000fe20000400000 */
[----:B------:R-:W-:Y:S01]  /*138c0*/  F2FP.BF16.F32.PACK_AB R75, R75, R195 ;  /* 0x000000c34b4b723e */ /* 0x000fe200000010ff */
[----:B------:R-:W-:Y:S01]  /*138d0*/  BAR.SYNC.DEFER_BLOCKING 0x0 ;  /* 0x0000000000007b1d */ /* 0x000fe20000010000 */
[----:B------:R-:W-:Y:S01]  /*138e0*/  F2FP.BF16.F32.PACK_AB R64, R64, R171 ;  /* 0x000000ab4040723e */ /* 0x000fe200000010ff */
[C---:B------:R-:W-:Y:S01]  /*138f0*/  FMUL R88, R26.reuse, R88 ;  /* 0x000000581a587220 */ /* 0x040fe20000400000 */
[----:B------:R-:W-:Y:S01]  /*13900*/  F2FP.BF16.F32.PACK_AB R65, R65, R168 ;  /* 0x000000a84141723e */ /* 0x000fe200000010ff */
[----:B------:R-:W-:Y:S01]  /*13910*/  FMUL R166, R26, R166 ;  /* 0x000000a61aa67220 */ /* 0x000fe20000400000 */
[----:B------:R-:W-:-:S03]  /*13920*/  F2FP.BF16.F32.PACK_AB R66, R66, R192 ;  /* 0x000000c04242723e */ /* 0x000fc600000010ff */
[----:B------:R-:W1:Y:S01]  /*13930*/  LDC R2, c[0x0][0x278] ;  /* 0x00009e00ff027b82 */ /* 0x000e620000000800 */
[----:B------:R-:W-:Y:S01]  /*13940*/  F2FP.BF16.F32.PACK_AB R67, R67, R191 ;  /* 0x000000bf4343723e */ /* 0x000fe200000010ff */
[C---:B------:R-:W-:Y:S01]  /*13950*/  FMUL R167, R26.reuse, R167 ;  /* 0x000000a71aa77220 */ /* 0x040fe20000400000 */
[----:B------:R-:W-:Y:S01]  /*13960*/  SHF.R.U32.HI R3, RZ, 0x7, R245 ;  /* 0x00000007ff037819 */ /* 0x000fe200000116f5 */
[C---:B------:R-:W-:Y:S01]  /*13970*/  FMUL R105, R26.reuse, R105 ;  /* 0x000000691a697220 */ /* 0x040fe20000400000 */
[C---:B------:R-:W-:Y:S01]  /*13980*/  FMUL R104, R26.reuse, R104 ;  /* 0x000000681a687220 */ /* 0x040fe20000400000 */
[C---:B------:R-:W-:Y:S01]  /*13990*/  FMUL R117, R26.reuse, R117 ;  /* 0x000000751a757220 */ /* 0x040fe20000400000 */
[----:B------:R-:W-:Y:S01]  /*139a0*/  SGXT.U32 R3, R3, 0x1 ;  /* 0x000000010303781a */ /* 0x000fe20000000000 */
        /* <DEDUP_REMOVED lines=10> */
[----:B------:R-:W-:Y:S01]  /*13a50*/  STSM.16.M88.4 [R25], R56 ;  /* 0x0000003819007844 */ /* 0x000fe20000000200 */
[C---:B------:R-:W-:Y:S01]  /*13a60*/  FMUL R128, R26.reuse, R128 ;  /* 0x000000801a807220 */ /* 0x040fe20000400000 */
[C---:B------:R-:W-:Y:S01]  /*13a70*/  FMUL R109, R26.reuse, R149 ;  /* 0x000000951a6d7220 */ /* 0x040fe20000400000 */
[C---:B------:R-:W-:Y:S01]  /*13a80*/  FMUL R145, R26.reuse, R145 ;  /* 0x000000911a917220 */ /* 0x040fe20000400000 */
[----:B------:R-:W-:Y:S01]  /*13a90*/  BAR.SYNC.DEFER_BLOCKING 0x0 ;  /* 0x0000000000007b1d */ /* 0x000fe20000010000 */
[----:B------:R-:W-:Y:S01]  /*13aa0*/  FMUL R144, R26, R144 ;  /* 0x000000901a907220 */ /* 0x000fe20000400000 */
[----:B-1----:R-:W-:-:S02]  /*13ab0*/  IMAD R3, R3, R2, RZ ;  /* 0x0000000203037224 */ /* 0x002fc400078e02ff */
[C---:B------:R-:W-:Y:S01]  /*13ac0*/  FMUL R141, R26.reuse, R141 ;  /* 0x0000008d1a8d7220 */ /* 0x040fe20000400000 */
[C---:B------:R-:W-:Y:S01]  /*13ad0*/  FMUL R140, R26.reuse, R140 ;  /* 0x0000008c1a8c7220 */ /* 0x040fe20000400000 */
[----:B------:R-:W-:Y:S01]  /*13ae0*/  FMUL R137, R26, R137 ;  /* 0x000000891a897220 */ /* 0x000fe20000400000 */
[----:B------:R-:W-:Y:S02]  /*13af0*/  IMAD R4, R2, 0x2, R3 ;  /* 0x0000000202047824 */ /* 0x000fe400078e0203 */
[----:B------:R-:W-:Y:S01]  /*13b00*/  FMUL R136, R26, R136 ;  /* 0x000000881a887220 */ /* 0x000fe20000400000 */
[----:B------:R-:W-:Y:S01]  /*13b10*/  F2FP.BF16.F32.PACK_AB R108, R108, R144 ;  /* 0x000000906c6c723e */ /* 0x000fe200000010ff */
[----:B------:R-:W-:Y:S01]  /*13b20*/  IMAD R5, R2, 0x2, R4 ;  /* 0x0000000202057824 */ /* 0x000fe200078e0204 */
[----:B------:R-:W-:Y:S02]  /*13b30*/  F2FP.BF16.F32.PACK_AB R109, R109, R145 ;  /* 0x000000916d6d723e */ /* 0x000fe400000010ff */
[----:B------:R-:W-:Y:S01]  /*13b40*/  FSETP.NEU.AND P0, PT, R182, RZ, PT ;  /* 0x000000ffb600720b */ /* 0x000fe20003f0d000 */
[----:B------:R-:W-:Y:S01]  /*13b50*/  IMAD R8, R2, 0x2, R5 ;  /* 0x0000000202087824 */ /* 0x000fe200078e0205 */
[----:B------:R-:W-:-:S03]  /*13b60*/  FSETP.NEU.AND P1, PT, R183, RZ, PT ;  /* 0x000000ffb700720b */ /* 0x000fc60003f2d000 */
[----:B------:R-:W-:-:S04]  /*13b70*/  IMAD R199, R2, 0x2, R8 ;  /* 0x0000000202c77824 */ /* 0x000fc800078e0208 */
[C---:B------:R-:W-:Y:S01]  /*13b80*/  IMAD R9, R2.reuse, 0x2, R199 ;  /* 0x0000000202097824 */ /* 0x040fe200078e02c7 */
[----:B------:R-:W1:Y:S03]  /*13b90*/  LDS.128 R60, [R242] ;  /* 0x00000000f23c7984 */ /* 0x000e660000000c00 */
[C---:B------:R-:W-:Y:S01]  /*13ba0*/  IMAD R10, R2.reuse, 0x2, R9 ;  /* 0x00000002020a7824 */ /* 0x040fe200078e0209 */
[----:B------:R-:W-:Y:S03]  /*13bb0*/  BAR.SYNC.DEFER_BLOCKING 0x0 ;  /* 0x0000000000007b1d */ /* 0x000fe60000010000 */
[----:B------:R-:W-:-:S04]  /*13bc0*/  IMAD R11, R2, 0x2, R10 ;  /* 0x00000002020b7824 */ /* 0x000fc800078e020a */
[----:B------:R-:W-:-:S04]  /*13bd0*/  IMAD R12, R2, 0x2, R11 ;  /* 0x00000002020c7824 */ /* 0x000fc800078e020b */
[----:B------:R-:W-:-:S04]  /*13be0*/  IMAD R13, R2, 0x2, R12 ;  /* 0x00000002020d7824 */ /* 0x000fc800078e020c */
[----:B------:R-:W-:-:S04]  /*13bf0*/  IMAD R14, R2, 0x2, R13 ;  /* 0x00000002020e7824 */ /* 0x000fc800078e020d */
[----:B------:R-:W-:-:S04]  /*13c00*/  IMAD R15, R2, 0x2, R14 ;  /* 0x00000002020f7824 */ /* 0x000fc800078e020e */
[C---:B------:R-:W-:Y:S01]  /*13c10*/  IMAD R16, R2.reuse, 0x2, R15 ;  /* 0x0000000202107824 */ /* 0x040fe200078e020f */
[----:B------:R-:W-:Y:S03]  /*13c20*/  STSM.16.M88.4 [R25], R52 ;  /* 0x0000003419007844 */ /* 0x000fe60000000200 */
        /* <DEDUP_REMOVED lines=8> */
[----:B------:R-:W2:Y:S03]  /*13cb0*/  LDS.128 R56, [R242] ;  /* 0x00000000f2387984 */ /* 0x000ea60000000c00 */
        /* <DEDUP_REMOVED lines=8> */
[----:B------:R3:W-:Y:S03]  /*13d40*/  STSM.16.M88.4 [R25], R72 ;  /* 0x0000004819007844 */ /* 0x0007e60000000200 */
[C---:B------:R-:W-:Y:S01]  /*13d50*/  IMAD R39, R2.reuse, 0x2, R38 ;  /* 0x0000000202277824 */ /* 0x040fe200078e0226 */
[----:B------:R-:W-:Y:S03]  /*13d60*/  BAR.SYNC.DEFER_BLOCKING 0x0 ;  /* 0x0000000000007b1d */ /* 0x000fe60000010000 */
[----:B------:R-:W-:-:S04]  /*13d70*/  IMAD R42, R2, 0x2, R39 ;  /* 0x00000002022a7824 */ /* 0x000fc800078e0227 */
[----:B------:R-:W-:-:S04]  /*13d80*/  IMAD R43, R2, 0x2, R42 ;  /* 0x00000002022b7824 */ /* 0x000fc800078e022a */
[----:B------:R-:W-:Y:S01]  /*13d90*/  IMAD R46, R2, 0x2, R43 ;  /* 0x00000002022e7824 */ /* 0x000fe200078e022b */
[----:B---3--:R-:W-:Y:S02]  /*13da0*/  F2FP.BF16.F32.PACK_AB R73, R100, R101 ;  /* 0x000000656449723e */ /* 0x008fe400000010ff */
[----:B------:R-:W-:Y:S01]  /*13db0*/  F2FP.BF16.F32.PACK_AB R74, R99, R103 ;  /* 0x00000067634a723e */ /* 0x000fe200000010ff */
[----:B------:R-:W-:Y:S01]  /*13dc0*/  IMAD R47, R2, 0x2, R46 ;  /* 0x00000002022f7824 */ /* 0x000fe200078e022e */
[----:B------:R-:W-:Y:S02]  /*13dd0*/  F2FP.BF16.F32.PACK_AB R75, R98, R102 ;  /* 0x00000066624b723e */ /* 0x000fe400000010ff */
[----:B------:R-:W-:Y:S01]  /*13de0*/  F2FP.BF16.F32.PACK_AB R72, R169, R170 ;  /* 0x000000aaa948723e */ /* 0x000fe200000010ff */
[----:B------:R-:W-:-:S04]  /*13df0*/  IMAD R45, R2, 0x2, R47 ;  /* 0x00000002022d7824 */ /* 0x000fc800078e022f */
[C---:B------:R-:W-:Y:S01]  /*13e00*/  IMAD R44, R2.reuse, 0x2, R45 ;  /* 0x00000002022c7824 */ /* 0x040fe200078e022d */
[----:B------:R-:W3:Y:S03]  /*13e10*/  LDS.128 R52, [R242] ;  /* 0x00000000f2347984 */ /* 0x000ee60000000c00 */
        /* <DEDUP_REMOVED lines=14> */
[----:B----4-:R-:W-:Y:S02]  /*13f00*/  F2FP.BF16.F32.PACK_AB R64, R173, R96 ;  /* 0x00000060ad40723e */ /* 0x010fe400000010ff */
[----:B------:R-:W-:Y:S01]  /*13f10*/  F2FP.BF16.F32.PACK_AB R65, R172, R97 ;  /* 0x00000061ac41723e */ /* 0x000fe200000010ff */
[----:B------:R-:W-:Y:S01]  /*13f20*/  IMAD R0, R2, 0x2, R37 ;  /* 0x0000000202007824 */ /* 0x000fe200078e0225 */
[----:B------:R-:W-:Y:S02]  /*13f30*/  F2FP.BF16.F32.PACK_AB R66, R78, R95 ;  /* 0x0000005f4e42723e */ /* 0x000fe400000010ff */
[----:B------:R-:W-:Y:S01]  /*13f40*/  F2FP.BF16.F32.PACK_AB R67, R79, R94 ;  /* 0x0000005e4f43723e */ /* 0x000fe200000010ff */
[----:B------:R-:W-:-:S04]  /*13f50*/  IMAD R153, R2, 0x2, R0 ;  /* 0x0000000202997824 */ /* 0x000fc800078e0200 */
[C---:B------:R-:W-:Y:S01]  /*13f60*/  IMAD R26, R2.reuse, 0x2, R153 ;  /* 0x00000002021a7824 */ /* 0x040fe200078e0299 */
[----:B------:R-:W4:Y:S03]  /*13f70*/  LDS.128 R100, [R242] ;  /* 0x00000000f2647984 */ /* 0x000f260000000c00 */
        /* <DEDUP_REMOVED lines=14> */
[----:B0-----:R-:W-:Y:S02]  /*14060*/  F2FP.BF16.F32.PACK_AB R73, R92, R93 ;  /* 0x0000005d5c49723e */ /* 0x001fe400000010ff */
[----:B------:R-:W-:Y:S01]  /*14070*/  F2FP.BF16.F32.PACK_AB R72, R200, R203 ;  /* 0x000000cbc848723e */ /* 0x000fe200000010ff */
[----:B------:R-:W-:Y:S01]  /*14080*/  IMAD R161, R2, 0x2, R160 ;  /* 0x0000000202a17824 */ /* 0x000fe200078e02a0 */
[----:B------:R-:W-:Y:S02]  /*14090*/  F2FP.BF16.F32.PACK_AB R74, R86, R82 ;  /* 0x00000052564a723e */ /* 0x000fe400000010ff */
[----:B------:R-:W-:Y:S01]  /*140a0*/  F2FP.BF16.F32.PACK_AB R75, R87, R83 ;  /* 0x00000053574b723e */ /* 0x000fe200000010ff */
[----:B------:R-:W-:-:S04]  /*140b0*/  IMAD R162, R2, 0x2, R161 ;  /* 0x0000000202a27824 */ /* 0x000fc800078e02a1 */
[C---:B------:R-:W-:Y:S01]  /*140c0*/  IMAD R165, R2.reuse, 0x2, R162 ;  /* 0x0000000202a57824 */ /* 0x040fe200078e02a2 */
[----:B------:R-:W0:Y:S03]  /*140d0*/  LDS.128 R96, [R242] ;  /* 0x00000000f2607984 */ /* 0x000e260000000c00 */
        /* <DEDUP_REMOVED lines=11> */
[----:B------:R-:W-:Y:S01]  /*14190*/  IMAD R176, R2, 0x2, R175 ;  /* 0x0000000202b07824 */ /* 0x000fe200078e02af */
[----:B-1----:R-:W-:Y:S02]  /*141a0*/  F2FP.BF16.F32.PACK_AB R64, R198, R88 ;  /* 0x00000058c640723e */ /* 0x002fe400000010ff */
[----:B------:R-:W-:-:S02]  /*141b0*/  F2FP.BF16.F32.PACK_AB R65, R196, R89 ;  /* 0x00000059c441723e */ /* 0x000fc400000010ff */
[----:B------:R-:W-:Y:S02]  /*141c0*/  F2FP.BF16.F32.PACK_AB R66, R85, R90 ;  /* 0x0000005a5542723e */ /* 0x000fe400000010ff */
[----:B------:R-:W-:Y:S01]  /*141d0*/  F2FP.BF16.F32.PACK_AB R67, R84, R91 ;  /* 0x0000005b5443723e */ /* 0x000fe200000010ff */
[----:B------:R-:W1:Y:S01]  /*141e0*/  LDS.128 R92, [R242] ;  /* 0x00000000f25c7984 */ /* 0x000e620000000c00 */
[----:B------:R-:W-:Y:S06]  /*141f0*/  BAR.SYNC.DEFER_BLOCKING 0x0 ;  /* 0x0000000000007b1d */ /* 0x000fec0000010000 */
[----:B------:R2:W-:Y:S02]  /*14200*/  STSM.16.M88.4 [R25], R72 ;  /* 0x0000004819007844 */ /* 0x0005e40000000200 */
[----:B------:R-:W-:Y:S01]  /*14210*/  BAR.SYNC.DEFER_BLOCKING 0x0 ;  /* 0x0000000000007b1d */ /* 0x000fe20000010000 */
[----:B--2---:R-:W-:Y:S01]  /*14220*/  F2FP.BF16.F32.PACK_AB R72, R164, R194 ;  /* 0x000000c2a448723e */ /* 0x004fe200000010ff */
[----:B------:R-:W-:Y:S01]  /*14230*/  IMAD R164, R2, 0x2, R176 ;  /* 0x0000000202a47824 */ /* 0x000fe200078e02b0 */
[----:B------:R-:W-:-:S02]  /*14240*/  F2FP.BF16.F32.PACK_AB R73, R163, R193 ;  /* 0x000000c1a349723e */ /* 0x000fc400000010ff */
[----:B------:R-:W-:Y:S01]  /*14250*/  F2FP.BF16.F32.PACK_AB R74, R77, R81 ;  /* 0x000000514d4a723e */ /* 0x000fe200000010ff */
[----:B------:R-:W-:Y:S01]  /*14260*/  IMAD R163, R2, 0x2, R164 ;  /* 0x0000000202a37824 */ /* 0x000fe200078e02a4 */
[----:B------:R-:W-:Y:S01]  /*14270*/  F2FP.BF16.F32.PACK_AB R75, R76, R80 ;  /* 0x000000504c4b723e */ /* 0x000fe200000010ff */
[----:B------:R-:W2:Y:S01]  /*14280*/  LDS.128 R88, [R242] ;  /* 0x00000000f2587984 */ /* 0x000ea20000000c00 */
[----:B------:R-:W-:Y:S06]  /*14290*/  BAR.SYNC.DEFER_BLOCKING 0x0 ;  /* 0x0000000000007b1d */ /* 0x000fec0000010000 */
[----:B------:R3:W-:Y:S02]  /*142a0*/  STSM.16.M88.4 [R25], R64 ;  /* 0x0000004019007844 */ /* 0x0007e40000000200 */
[----:B------:R-:W-:Y:S01]  /*142b0*/  BAR.SYNC.DEFER_BLOCKING 0x0 ;  /* 0x0000000000007b1d */ /* 0x000fe20000010000 */
[----:B---3--:R-:W-:Y:S01]  /*142c0*/  F2FP.BF16.F32.PACK_AB R64, R167, R104 ;  /* 0x00000068a740723e */ /* 0x008fe200000010ff */
[----:B------:R-:W-:Y:S01]  /*142d0*/  IMAD R167, R2, 0x2, R163 ;  /* 0x0000000202a77824 */ /* 0x000fe200078e02a3 */
[----:B------:R-:W-:-:S02]  /*142e0*/  F2FP.BF16.F32.PACK_AB R65, R166, R105 ;  /* 0x00000069a641723e */ /* 0x000fc400000010ff */
[----:B------:R-:W-:Y:S01]  /*142f0*/  F2FP.BF16.F32.PACK_AB R66, R110, R106 ;  /* 0x0000006a6e42723e */ /* 0x000fe200000010ff */
[----:B------:R-:W-:Y:S01]  /*14300*/  IMAD R166, R2, 0x2, R167 ;  /* 0x0000000202a67824 */ /* 0x000fe200078e02a7 */
[----:B------:R-:W-:Y:S02]  /*14310*/  F2FP.BF16.F32.PACK_AB R67, R111, R107 ;  /* 0x0000006b6f43723e */ /* 0x000fe400000010ff */
[----:B------:R-:W-:Y:S01]  /*14320*/  F2FP.BF16.F32.PACK_AB R104, R116, R112 ;  /* 0x000000707468723e */ /* 0x000fe200000010ff */
[----:B------:R-:W3:Y:S01]  /*14330*/  LDC.64 R110, c[0x0][0x228] ;  /* 0x00008a00ff6e7b82 */ /* 0x000ee20000000a00 */
[----:B------:R-:W-:Y:S01]  /*14340*/  F2FP.BF16.F32.PACK_AB R105, R117, R113 ;  /* 0x000000717569723e */ /* 0x000fe200000010ff */
[----:B------:R-:W-:Y:S01]  /*14350*/  IMAD R116, R2, 0x2, R166 ;  /* 0x0000000202747824 */ /* 0x000fe200078e02a6 */
[----:B------:R-:W2:Y:S01]  /*14360*/  LDS.128 R84, [R242] ;  /* 0x00000000f2547984 */ /* 0x000ea20000000c00 */
[----:B------:R-:W-:Y:S02]  /*14370*/  F2FP.BF16.F32.PACK_AB R106, R118, R114 ;  /* 0x00000072766a723e */ /* 0x000fe400000010ff */
[----:B------:R-:W-:-:S02]  /*14380*/  F2FP.BF16.F32.PACK_AB R107, R119, R115 ;  /* 0x00000073776b723e */ /* 0x000fc400000010ff */
[----:B------:R-:W-:Y:S01]  /*14390*/  BAR.SYNC.DEFER_BLOCKING 0x0 ;  /* 0x0000000000007b1d */ /* 0x000fe20000010000 */
[----:B------:R-:W-:Y:S01]  /*143a0*/  F2FP.BF16.F32.PACK_AB R112, R140, R136 ;  /* 0x000000888c70723e */ /* 0x000fe200000010ff */
[----:B------:R-:W-:Y:S01]  /*143b0*/  IMAD R117, R2, 0x2, R116 ;  /* 0x0000000202757824 */ /* 0x000fe200078e0274 */
[----:B------:R-:W-:Y:S02]  /*143c0*/  F2FP.BF16.F32.PACK_AB R113, R141, R137 ;  /* 0x000000898d71723e */ /* 0x000fe400000010ff */
[----:B------:R-:W-:Y:S01]  /*143d0*/  F2FP.BF16.F32.PACK_AB R114, R142, R138 ;  /* 0x0000008a8e72723e */ /* 0x000fe200000010ff */
[----:B------:R-:W-:Y:S01]  /*143e0*/  IMAD R118, R2, 0x2, R117 ;  /* 0x0000000202767824 */ /* 0x000fe200078e0275 */
[----:B------:R-:W-:-:S03]  /*143f0*/  F2FP.BF16.F32.PACK_AB R115, R143, R139 ;  /* 0x0000008b8f73723e */ /* 0x000fc600000010ff */
[----:B------:R-:W-:Y:S01]  /*14400*/  IMAD R119, R2, 0x2, R118 ;  /* 0x0000000202777824 */ /* 0x000fe200078e0276 */
[----:B------:R-:W-:Y:S01]  /*14410*/  STSM.16.M88.4 [R25], R72 ;  /* 0x0000004819007844 */ /* 0x000fe20000000200 */
[----:B------:R-:W-:Y:S06]  /*14420*/  BAR.SYNC.DEFER_BLOCKING 0x0 ;  /* 0x0000000000007b1d */ /* 0x000fec0000010000 */
[----:B------:R-:W2:Y:S02]  /*14430*/  LDS.128 R80, [R242] ;  /* 0x00000000f2507984 */ /* 0x000ea40000000c00 */
[----:B------:R-:W-:Y:S06]  /*14440*/  BAR.SYNC.DEFER_BLOCKING 0x0 ;  /* 0x0000000000007b1d */ /* 0x000fec0000010000 */
[----:B------:R4:W-:Y:S02]  /*14450*/  STSM.16.M88.4 [R25], R64 ;  /* 0x0000004019007844 */ /* 0x0009e40000000200 */
[----:B------:R-:W-:Y:S01]  /*14460*/  BAR.SYNC.DEFER_BLOCKING 0x0 ;  /* 0x0000000000007b1d */ /* 0x000fe20000010000 */
[----:B----4-:R-:W-:Y:S01]  /*14470*/  F2FP.BF16.F32.PACK_AB R64, R124, R120 ;  /* 0x000000787c40723e */ /* 0x010fe200000010ff */
[----:B------:R-:W-:Y:S01]  /*14480*/  IMAD R120, R2, 0x2, R119 ;  /* 0x0000000202787824 */ /* 0x000fe200078e0277 */
[----:B------:R-:W-:-:S02]  /*14490*/  F2FP.BF16.F32.PACK_AB R65, R125, R121 ;  /* 0x000000797d41723e */ /* 0x000fc400000010ff */
[----:B------:R-:W-:Y:S01]  /*144a0*/  F2FP.BF16.F32.PACK_AB R66, R126, R122 ;  /* 0x0000007a7e42723e */ /* 0x000fe200000010ff */
[----:B------:R-:W-:Y:S01]  /*144b0*/  IMAD R126, R244, UR9, RZ ;  /* 0x00000009f47e7c24 */ /* 0x000fe2000f8e02ff */
[----:B------:R-:W-:Y:S01]  /*144c0*/  F2FP.BF16.F32.PACK_AB R67, R127, R123 ;  /* 0x0000007b7f43723e */ /* 0x000fe200000010ff */
[----:B------:R-:W-:Y:S01]  /*144d0*/  USHF.L.U32 UR9, UR8, 0x1, URZ ;  /* 0x0000000108097899 */ /* 0x000fe2000800063f */
[----:B------:R-:W-:Y:S02]  /*144e0*/  IMAD R121, R2, 0x2, R120 ;  /* 0x0000000202797824 */ /* 0x000fe400078e0278 */
[C---:B------:R-:W-:Y:S01]  /*144f0*/  IMAD.SHL.U32 R123, R126.reuse, 0x2, RZ ;  /* 0x000000027e7b7824 */ /* 0x040fe200078e00ff */
[----:B------:R-:W4:Y:S01]  /*14500*/  LDS.128 R76, [R242] ;  /* 0x00000000f24c7984 */ /* 0x000f220000000c00 */
[----:B------:R-:W-:Y:S01]  /*14510*/  IMAD.HI R126, R126, 0x2, RZ ;  /* 0x000000027e7e7827 */ /* 0x000fe200078e02ff */
[----:B------:R-:W-:Y:S02]  /*14520*/  BAR.SYNC.DEFER_BLOCKING 0x0 ;  /* 0x0000000000007b1d */ /* 0x000fe40000010000 */
[----:B---3--:R-:W-:Y:S01]  /*14530*/  IADD3 R123, P2, P3, R123, UR9, R110 ;  /* 0x000000097b7b7c10 */ /* 0x008fe2000fb5e06e */
[----:B------:R-:W-:Y:S01]  /*14540*/  UIMAD.WIDE UR8, UR8, 0x2, URZ ;  /* 0x00000002080878a5 */ /* 0x000fe2000f8e023f */
[----:B------:R-:W-:Y:S01]  /*14550*/  F2FP.BF16.F32.PACK_AB R110, R150, R146 ;  /* 0x00000092966e723e */ /* 0x000fe200000010ff */
[----:B------:R-:W-:-:S04]  /*14560*/  IMAD R122, R2, 0x2, R121 ;  /* 0x00000002027a7824 */ /* 0x000fc800078e0279 */
[C---:B------:R-:W-:Y:S01]  /*14570*/  IMAD R124, R2.reuse, 0x2, R122 ;  /* 0x00000002027c7824 */ /* 0x040fe200078e027a */
[----:B------:R-:W-:Y:S02]  /*14580*/  ULDC UR8, c[0x0][0x27c] ;  /* 0x00009f0000087ab9 */ /* 0x000fe40000000800 */
[----:B------:R-:W-:Y:S01]  /*14590*/  UIMAD UR8, UR10, UR8, URZ ;  /* 0x000000080a0872a4 */ /* 0x000fe2000f8e023f */
[----:B------:R-:W-:-:S03]  /*145a0*/  IMAD R125, R2, 0x2, R124 ;  /* 0x00000002027d7824 */ /* 0x000fc600078e027c */
[----:B------:R-:W-:Y:S01]  /*145b0*/  USHF.L.U32 UR10, UR8, 0x2, URZ ;  /* 0x00000002080a7899 */ /* 0x000fe2000800063f */
[----:B------:R3:W-:Y:S01]  /*145c0*/  STSM.16.M88.4 [R25], R104 ;  /* 0x0000006819007844 */ /* 0x0007e20000000200 */
[----:B------:R-:W-:Y:S01]  /*145d0*/  BAR.SYNC.DEFER_BLOCKING 0x0 ;  /* 0x0000000000007b1d */ /* 0x000fe20000010000 */
[----:B---3--:R-:W-:Y:S01]  /*145e0*/  F2FP.BF16.F32.PACK_AB R104, R132, R128 ;  /* 0x000000808468723e */ /* 0x008fe200000010ff */
[----:B------:R-:W-:Y:S01]  /*145f0*/  IMAD R132, R2, 0x2, R125 ;  /* 0x0000000202847824 */ /* 0x000fe200078e027d */
[----:B------:R-:W-:Y:S02]  /*14600*/  F2FP.BF16.F32.PACK_AB R105, R133, R129 ;  /* 0x000000818569723e */ /* 0x000fe400000010ff */
[----:B------:R-:W-:Y:S01]  /*14610*/  F2FP.BF16.F32.PACK_AB R106, R134, R130 ;  /* 0x00000082866a723e */ /* 0x000fe200000010ff */
[----:B------:R-:W-:Y:S01]  /*14620*/  IMAD R134, R2, 0x2, R132 ;  /* 0x0000000202867824 */ /* 0x000fe200078e0284 */
[----:B------:R-:W-:Y:S02]  /*14630*/  F2FP.BF16.F32.PACK_AB R107, R135, R131 ;  /* 0x00000083876b723e */ /* 0x000fe400000010ff */
[----:B------:R-:W-:Y:S01]  /*14640*/  IADD3.X R133, R126, UR9, R111, P2, P3 ;  /* 0x000000097e857c10 */ /* 0x000fe200097e646f */
[----:B------:R-:W-:Y:S01]  /*14650*/  IMAD R135, R2, 0x2, R134 ;  /* 0x0000000202877824 */ /* 0x000fe200078e0286 */
[----:B------:R-:W-:Y:S01]  /*14660*/  F2FP.BF16.F32.PACK_AB R111, R151, R147 ;  /* 0x00000093976f723e */ /* 0x000fe200000010ff */
[----:B------:R-:W-:Y:S01]  /*14670*/  UIMAD.WIDE UR8, UR8, 0x4, URZ ;  /* 0x00000004080878a5 */ /* 0x000fe2000f8e023f */
[----:B------:R-:W-:Y:S01]  /*14680*/  LDS.128 R72, [R242] ;  /* 0x00000000f2487984 */ /* 0x000fe20000000c00 */
[----:B------:R-:W-:Y:S01]  /*14690*/  BAR.SYNC.DEFER_BLOCKING 0x0 ;  /* 0x0000000000007b1d */ /* 0x000fe20000010000 */
[----:B------:R-:W-:-:S02]  /*146a0*/  LEA R126, P2, R3, R123, 0x1 ;  /* 0x0000007b037e7211 */ /* 0x000fc400078408ff */
[----:B------:R-:W-:Y:S02]  /*146b0*/  LEA R128, P3, R4, R123, 0x1 ;  /* 0x0000007b04807211 */ /* 0x000fe400078608ff */
[-C--:B------:R-:W-:Y:S01]  /*146c0*/  LEA.HI.X.SX32 R127, R3, R133.reuse, 0x1, P2 ;  /* 0x00000085037f7211 */ /* 0x080fe200010f0eff */
[----:B------:R-:W-:Y:S01]  /*146d0*/  IMAD R3, R2, 0x2, R135 ;  /* 0x0000000202037824 */ /* 0x000fe200078e0287 */
[----:B------:R-:W-:Y:S02]  /*146e0*/  LEA.HI.X.SX32 R129, R4, R133, 0x1, P3 ;  /* 0x0000008504817211 */ /* 0x000fe400018f0eff */
[----:B------:R-:W-:Y:S01]  /*146f0*/  LEA R130, P4, R5, R123, 0x1 ;  /* 0x0000007b05827211 */ /* 0x000fe200078808ff */
[----:B------:R-:W-:-:S03]  /*14700*/  IMAD R4, R2, 0x2, R3 ;  /* 0x0000000202047824 */ /* 0x000fc600078e0203 */
[----:B------:R-:W-:Y:S01]  /*14710*/  LEA.HI.X.SX32 R131, R5, R133, 0x1, P4 ;  /* 0x0000008505837211 */ /* 0x000fe200020f0eff */
[C---:B------:R-:W-:Y:S01]  /*14720*/  IMAD R5, R2.reuse, 0x2, R4 ;  /* 0x0000000202057824 */ /* 0x040fe200078e0204 */
[----:B------:R-:W-:Y:S01]  /*14730*/  STSM.16.M88.4 [R25], R64 ;  /* 0x0000004019007844 */ /* 0x000fe20000000200 */
[----:B------:R-:W-:Y:S06]  /*14740*/  BAR.SYNC.DEFER_BLOCKING 0x0 ;  /* 0x0000000000007b1d */ /* 0x000fec0000010000 */
[----:B------:R-:W3:Y:S02]  /*14750*/  LDS.128 R64, [R242] ;  /* 0x00000000f2407984 */ /* 0x000ee40000000c00 */
[----:B------:R-:W-:Y:S06]  /*14760*/  BAR.SYNC.DEFER_BLOCKING 0x0 ;  /* 0x0000000000007b1d */ /* 0x000fec0000010000 */
[----:B------:R-:W-:Y:S02]  /*14770*/  STSM.16.M88.4 [R25], R104 ;  /* 0x0000006819007844 */ /* 0x000fe40000000200 */
[----:B------:R-:W-:Y:S06]  /*14780*/  BAR.SYNC.DEFER_BLOCKING 0x0 ;  /* 0x0000000000007b1d */ /* 0x000fec0000010000 */
[----:B------:R-:W-:Y:S02]  /*14790*/  LDS.128 R104, [R242] ;  /* 0x00000000f2687984 */ /* 0x000fe40000000c00 */
[----:B------:R-:W-:Y:S06]  /*147a0*/  BAR.SYNC.DEFER_BLOCKING 0x0 ;  /* 0x0000000000007b1d */ /* 0x000fec0000010000 */
[----:B------:R-:W-:Y:S02]  /*147b0*/  STSM.16.M88.4 [R25], R112 ;  /* 0x0000007019007844 */ /* 0x000fe40000000200 */
[----:B------:R-:W-:Y:S06]  /*147c0*/  BAR.SYNC.DEFER_BLOCKING 0x0 ;  /* 0x0000000000007b1d */ /* 0x000fec0000010000 */
[----:B------:R-:W3:Y:S02]  /*147d0*/  LDS.128 R112, [R242] ;  /* 0x00000000f2707984 */ /* 0x000ee40000000c00 */
[----:B------:R-:W-:Y:S06]  /*147e0*/  BAR.SYNC.DEFER_BLOCKING 0x0 ;  /* 0x0000000000007b1d */ /* 0x000fec0000010000 */
[----:B------:R0:W-:Y:S02]  /*147f0*/  STSM.16.M88.4 [R25], R108 ;  /* 0x0000006c19007844 */ /* 0x0001e40000000200 */
[----:B------:R-:W-:Y:S01]  /*14800*/  BAR.SYNC.DEFER_BLOCKING 0x0 ;  /* 0x0000000000007b1d */ /* 0x000fe20000010000 */
[----:B0-----:R-:W-:Y:S01]  /*14810*/  PRMT R111, R69, 0x7632, R111 ;  /* 0x00007632456f7816 */ /* 0x001fe2000000006f */
[----:B------:R-:W-:Y:S01]  /*14820*/  IMAD R25, R2, 0x2, R5 ;  /* 0x0000000202197824 */ /* 0x000fe200078e0205 */
[----:B------:R-:W-:-:S02]  /*14830*/  LEA R108, P3, R199, R123, 0x1 ;  /* 0x0000007bc76c7211 */ /* 0x000fc400078608ff */
[----:B------:R-:W-:Y:S02]  /*14840*/  LEA R110, P4, R14, R123, 0x1 ;  /* 0x0000007b0e6e7211 */ /* 0x000fe400078808ff */
[----:B------:R-:W-:Y:S01]  /*14850*/  LEA.HI.X.SX32 R109, R199, R133, 0x1, P3 ;  /* 0x00000085c76d7211 */ /* 0x000fe200018f0eff */
[----:B------:R0:W-:Y:S04]  /*14860*/  STG.E.U16 desc[UR6][R126.64], R68 ;  /* 0x000000447e007986 */ /* 0x0001e8000c101506 */
[----:B------:R1:W-:Y:S04]  /*14870*/  STG.E.U16 desc[UR6][R128.64], R69 ;  /* 0x0000004580007986 */ /* 0x0003e8000c101506 */
[----:B------:R2:W-:Y:S01]  /*14880*/  STG.E.U16 desc[UR6][R130.64], R70 ;  /* 0x0000004682007986 */ /* 0x0005e2000c101506 */
[----:B0-----:R-:W-:-:S02]  /*14890*/  PRMT R127, R68, 0x7632, R127 ;  /* 0x00007632447f7816 */ /* 0x001fc4000000007f */
[----:B------:R-:W-:Y:S02]  /*148a0*/  LEA R68, P2, R8, R123, 0x1 ;  /* 0x0000007b08447211 */ /* 0x000fe400078408ff */
[----:B-1----:R-:W-:Y:S02]  /*148b0*/  PRMT R129, R70, 0x7632, R129 ;  /* 0x0000763246817816 */ /* 0x002fe40000000081 */
[----:B------:R-:W-:Y:S02]  /*148c0*/  LEA.HI.X.SX32 R69, R8, R133, 0x1, P2 ;  /* 0x0000008508457211 */ /* 0x000fe400010f0eff */
[----:B------:R-:W-:Y:S01]  /*148d0*/  LEA R8, P2, R9, R123, 0x1 ;  /* 0x0000007b09087211 */ /* 0x000fe200078408ff */
[----:B--2---:R-:W-:Y:S01]  /*148e0*/  IMAD R70, R2, 0x2, R25 ;  /* 0x0000000202467824 */ /* 0x004fe200078e0219 */
[----:B------:R-:W-:Y:S01]  /*148f0*/  PRMT R128, R71, 0x7632, R128 ;  /* 0x0000763247807816 */ /* 0x000fe20000000080 */
[----:B------:R0:W-:Y:S01]  /*14900*/  STG.E.U16 desc[UR6][R68.64], R71 ;  /* 0x0000004744007986 */ /* 0x0001e2000c101506 */
[----:B------:R-:W-:-:S03]  /*14910*/  LEA.HI.X.SX32 R9, R9, R133, 0x1, P2 ;  /* 0x0000008509097211 */ /* 0x000fc600010f0eff */
[----:B------:R1:W-:Y:S04]  /*14920*/  STG.E.U16 desc[UR6][R108.64], R127 ;  /* 0x0000007f6c007986 */ /* 0x0003e8000c101506 */
[----:B------:R2:W-:Y:S01]  /*14930*/  STG.E.U16 desc[UR6][R8.64], R111 ;  /* 0x0000006f08007986 */ /* 0x0005e2000c101506 */
[----:B0-----:R-:W-:Y:S01]  /*14940*/  LEA R68, P3, R10, R123, 0x1 ;  /* 0x0000007b0a447211 */ /* 0x001fe200078608ff */
[----:B------:R-:W-:-:S03]  /*14950*/  IMAD R71, R2, 0x2, R70 ;  /* 0x0000000202477824 */ /* 0x000fc600078e0246 */
[----:B------:R-:W-:Y:S01]  /*14960*/  LEA.HI.X.SX32 R69, R10, R133, 0x1, P3 ;  /* 0x000000850a457211 */ /* 0x000fe200018f0eff */
[----:B-1----:R-:W-:Y:S01]  /*14970*/  IMAD R108, R2, 0x2, R71 ;  /* 0x00000002026c7824 */ /* 0x002fe200078e0247 */
[-C--:B------:R-:W-:Y:S02]  /*14980*/  LEA R10, P3, R12, R123.reuse, 0x1 ;  /* 0x0000007b0c0a7211 */ /* 0x080fe400078608ff */
[C---:B--2---:R-:W-:Y:S01]  /*14990*/  LEA R8, P2, R11.reuse, R123, 0x1 ;  /* 0x0000007b0b087211 */ /* 0x044fe200078408ff */
[----:B------:R0:W-:Y:S01]  /*149a0*/  STG.E.U16 desc[UR6][R68.64], R129 ;  /* 0x0000008144007986 */ /* 0x0001e2000c101506 */
[-C--:B------:R-:W-:Y:S01]  /*149b0*/  LEA.HI.X.SX32 R111, R14, R133.reuse, 0x1, P4 ;  /* 0x000000850e6f7211 */ /* 0x080fe200020f0eff */
[----:B------:R-:W-:Y:S01]  /*149c0*/  IMAD R109, R2, 0x2, R108 ;  /* 0x00000002026d7824 */ /* 0x000fe200078e026c */
[-C--:B------:R-:W-:Y:S02]  /*149d0*/  LEA.HI.X.SX32 R9, R11, R133.reuse, 0x1, P2 ;  /* 0x000000850b097211 */ /* 0x080fe400010f0eff */
[----:B------:R-:W-:Y:S01]  /*149e0*/  LEA.HI.X.SX32 R11, R12, R133, 0x1, P3 ;  /* 0x000000850c0b7211 */ /* 0x000fe200018f0eff */
[----:B------:R-:W-:Y:S01]  /*149f0*/  IMAD R126, R2, 0x2, R109 ;  /* 0x00000002027e7824 */ /* 0x000fe200078e026d */
[----:B------:R-:W-:Y:S01]  /*14a00*/  LEA R14, P3, R16, R123, 0x1 ;  /* 0x0000007b100e7211 */ /* 0x000fe200078608ff */
[----:B------:R1:W-:Y:S01]  /*14a10*/  STG.E.U16 desc[UR6][R8.64], R128 ;  /* 0x0000008008007986 */ /* 0x0003e2000c101506 */
[----:B------:R-:W-:-:S02]  /*14a20*/  PRMT R127, R62, 0x7632, R127 ;  /* 0x000076323e7f7816 */ /* 0x000fc4000000007f */
[C---:B0-----:R-:W-:Y:S01]  /*14a30*/  LEA R68, P2, R13.reuse, R123, 0x1 ;  /* 0x0000007b0d447211 */ /* 0x041fe200078408ff */
[----:B------:R0:W-:Y:S03]  /*14a40*/  STG.E.U16 desc[UR6][R10.64], R60 ;  /* 0x0000003c0a007986 */ /* 0x0001e6000c101506 */
[----:B------:R-:W-:Y:S02]  /*14a50*/  LEA.HI.X.SX32 R69, R13, R133, 0x1, P2 ;  /* 0x000000850d457211 */ /* 0x000fe400010f0eff */
[C---:B------:R-:W-:Y:S01]  /*14a60*/  LEA R12, P2, R15.reuse, R123, 0x1 ;  /* 0x0000007b0f0c7211 */ /* 0x040fe200078408ff */
[----:B-1----:R-:W-:Y:S02]  /*14a70*/  IMAD R8, R2, 0x2, R126 ;  /* 0x0000000202087824 */ /* 0x002fe400078e027e */
[----:B------:R1:W-:Y:S01]  /*14a80*/  STG.E.U16 desc[UR6][R68.64], R61 ;  /* 0x0000003d44007986 */ /* 0x0003e2000c101506 */
[----:B------:R-:W-:-:S02]  /*14a90*/  LEA.HI.X.SX32 R13, R15, R133, 0x1, P2 ;  /* 0x000000850f0d7211 */ /* 0x000fc400010f0eff */
[----:B------:R-:W-:Y:S01]  /*14aa0*/  LEA.HI.X.SX32 R15, R16, R133, 0x1, P3 ;  /* 0x00000085100f7211 */ /* 0x000fe200018f0eff */
[----:B------:R2:W-:Y:S01]  /*14ab0*/  STG.E.U16 desc[UR6][R110.64], R62 ;  /* 0x0000003e6e007986 */ /* 0x0005e2000c101506 */
[-C--:B------:R-:W-:Y:S01]  /*14ac0*/  LEA R16, P3, R18, R123.reuse, 0x1 ;  /* 0x0000007b12107211 */ /* 0x080fe200078608ff */
[C---:B------:R-:W-:Y:S02]  /*14ad0*/  IMAD R9, R2.reuse, 0x2, R8 ;  /* 0x0000000202097824 */ /* 0x040fe400078e0208 */
[----:B------:R4:W-:Y:S02]  /*14ae0*/  STG.E.U16 desc[UR6][R12.64], R63 ;  /* 0x0000003f0c007986 */ /* 0x0009e4000c101506 */
[----:B0-----:R-:W-:Y:S01]  /*14af0*/  IMAD R10, R2, 0x2, R9 ;  /* 0x00000002020a7824 */ /* 0x001fe200078e0209 */
[----:B-1----:R-:W-:Y:S02]  /*14b00*/  PRMT R69, R60, 0x7632, R69 ;  /* 0x000076323c457816 */ /* 0x002fe40000000045 */
[----:B------:R-:W-:Y:S01]  /*14b10*/  LEA R60, P2, R17, R123, 0x1 ;  /* 0x0000007b113c7211 */ /* 0x000fe200078408ff */
[C---:B------:R-:W-:Y:S01]  /*14b20*/  IMAD R11, R2.reuse, 0x2, R10 ;  /* 0x00000002020b7824 */ /* 0x040fe200078e020a */
[----:B--2---:R-:W-:Y:S01]  /*14b30*/  PRMT R111, R61, 0x7632, R111 ;  /* 0x000076323d6f7816 */ /* 0x004fe2000000006f */
[----:B------:R0:W-:Y:S01]  /*14b40*/  STG.E.U16 desc[UR6][R14.64], R69 ;  /* 0x000000450e007986 */ /* 0x0001e2000c101506 */
[-C--:B------:R-:W-:Y:S01]  /*14b50*/  LEA.HI.X.SX32 R61, R17, R133.reuse, 0x1, P2 ;  /* 0x00000085113d7211 */ /* 0x080fe200010f0eff */
[----:B------:R-:W-:Y:S01]  /*14b60*/  IMAD R62, R2, 0x2, R11 ;  /* 0x00000002023e7824 */ /* 0x000fe200078e020b */
[----:B------:R-:W-:-:S02]  /*14b70*/  LEA.HI.X.SX32 R17, R18, R133, 0x1, P3 ;  /* 0x0000008512117211 */ /* 0x000fc400018f0eff */
[----:B------:R-:W-:Y:S01]  /*14b80*/  LEA R18, P2, R19, R123, 0x1 ;  /* 0x0000007b13127211 */ /* 0x000fe200078408ff */
[----:B------:R1:W-:Y:S01]  /*14b90*/  STG.E.U16 desc[UR6][R60.64], R111 ;  /* 0x0000006f3c007986 */ /* 0x0003e2000c101506 */
[----:B------:R-:W-:Y:S01]  /*14ba0*/  PRMT R110, R63, 0x7632, R110 ;  /* 0x000076323f6e7816 */ /* 0x000fe2000000006e */
[----:B----4-:R-:W-:Y:S01]  /*14bb0*/  IMAD R12, R2, 0x2, R62 ;  /* 0x00000002020c7824 */ /* 0x010fe200078e023e */
[----:B------:R-:W-:Y:S01]  /*14bc0*/  LEA.HI.X.SX32 R19, R19, R133, 0x1, P2 ;  /* 0x0000008513137211 */ /* 0x000fe200010f0eff */
[----:B------:R2:W-:Y:S01]  /*14bd0*/  STG.E.U16 desc[UR6][R16.64], R127 ;  /* 0x0000007f10007986 */ /* 0x0005e2000c101506 */
[----:B------:R-:W-:Y:S01]  /*14be0*/  LEA R68, P4, R22, R123, 0x1 ;  /* 0x0000007b16447211 */ /* 0x000fe200078808ff */
[----:B------:R-:W-:Y:S01]  /*14bf0*/  IMAD R13, R2, 0x2, R12 ;  /* 0x00000002020d7824 */ /* 0x000fe200078e020c */
[----:B------:R-:W-:Y:S01]  /*14c00*/  PRMT R63, R57, 0x7632, R63 ;  /* 0x00007632393f7816 */ /* 0x000fe2000000003f */
[----:B------:R4:W-:Y:S01]  /*14c10*/  STG.E.U16 desc[UR6][R18.64], R110 ;  /* 0x0000006e12007986 */ /* 0x0009e2000c101506 */
[----:B0-----:R-:W-:Y:S01]  /*14c20*/  LEA.HI.X.SX32 R69, R22, R133, 0x1, P4 ;  /* 0x0000008516457211 */ /* 0x001fe200020f0eff */
[----:B------:R-:W-:Y:S01]  /*14c30*/  IMAD R14, R2, 0x2, R13 ;  /* 0x00000002020e7824 */ /* 0x000fe200078e020d */
[----:B-1----:R-:W-:-:S03]  /*14c40*/  LEA R60, P2, R21, R123, 0x1 ;  /* 0x0000007b153c7211 */ /* 0x002fc600078408ff */
[----:B------:R-:W-:Y:S01]  /*14c50*/  IMAD R15, R2, 0x2, R14 ;  /* 0x00000002020f7824 */ /* 0x000fe200078e020e */
[C---:B--2---:R-:W-:Y:S02]  /*14c60*/  LEA R16, P3, R20.reuse, R123, 0x1 ;  /* 0x0000007b14107211 */ /* 0x044fe400078608ff */
[-C--:B------:R-:W-:Y:S02]  /*14c70*/  LEA.HI.X.SX32 R61, R21, R133.reuse, 0x1, P2 ;  /* 0x00000085153d7211 */ /* 0x080fe400010f0eff */
[----:B------:R-:W-:Y:S01]  /*14c80*/  LEA.HI.X.SX32 R17, R20, R133, 0x1, P3 ;  /* 0x0000008514117211 */ /* 0x000fe200018f0eff */
[----:B----4-:R-:W-:Y:S01]  /*14c90*/  IMAD R18, R2, 0x2, R15 ;  /* 0x0000000202127824 */ /* 0x010fe200078e020f */
[----:B------:R-:W-:-:S03]  /*14ca0*/  LEA R22, P2, R23, R123, 0x1 ;  /* 0x0000007b17167211 */ /* 0x000fc600078408ff */
[----:B------:R0:W-:Y:S01]  /*14cb0*/  STG.E.U16 desc[UR6][R16.64], R56 ;  /* 0x0000003810007986 */ /* 0x0001e2000c101506 */
[----:B------:R-:W-:-:S03]  /*14cc0*/  LEA.HI.X.SX32 R23, R23, R133, 0x1, P2 ;  /* 0x0000008517177211 */ /* 0x000fc600010f0eff */
[----:B------:R1:W-:Y:S04]  /*14cd0*/  STG.E.U16 desc[UR6][R60.64], R57 ;  /* 0x000000393c007986 */ /* 0x0003e8000c101506 */
[----:B------:R2:W-:Y:S04]  /*14ce0*/  STG.E.U16 desc[UR6][R68.64], R58 ;  /* 0x0000003a44007986 */ /* 0x0005e8000c101506 */
[----:B------:R4:W-:Y:S01]  /*14cf0*/  STG.E.U16 desc[UR6][R22.64], R59 ;  /* 0x0000003b16007986 */ /* 0x0009e2000c101506 */
[----:B0-----:R-:W-:Y:S01]  /*14d00*/  IMAD R16, R2, 0x2, R18 ;  /* 0x0000000202107824 */ /* 0x001fe200078e0212 */
[----:B-1----:R-:W-:-:S03]  /*14d10*/  PRMT R61, R56, 0x7632, R61 ;  /* 0x00007632383d7816 */ /* 0x002fc6000000003d */
[----:B------:R-:W-:Y:S01]  /*14d20*/  IMAD R17, R2, 0x2, R16 ;  /* 0x0000000202117824 */ /* 0x000fe200078e0210 */
[----:B------:R-:W-:Y:S02]  /*14d30*/  LEA R56, P3, R24, R123, 0x1 ;  /* 0x0000007b18387211 */ /* 0x000fe400078608ff */
[----:B--2---:R-:W-:Y:S01]  /*14d40*/  PRMT R69, R58, 0x7632, R69 ;  /* 0x000076323a457816 */ /* 0x004fe20000000045 */
[----:B------:R-:W-:Y:S01]  /*14d50*/  IMAD R19, R2, 0x2, R17 ;  /* 0x0000000202137824 */ /* 0x000fe200078e0211 */
[----:B------:R-:W-:Y:S02]  /*14d60*/  LEA.HI.X.SX32 R57, R24, R133, 0x1, P3 ;  /* 0x0000008518397211 */ /* 0x000fe400018f0eff */
[-C--:B------:R-:W-:Y:S01]  /*14d70*/  LEA R58, P2, R27, R123.reuse, 0x1 ;  /* 0x0000007b1b3a7211 */ /* 0x080fe200078408ff */
[----:B------:R-:W-:Y:S01]  /*14d80*/  IMAD R20, R2, 0x2, R19 ;  /* 0x0000000202147824 */ /* 0x000fe200078e0213 */
[----:B------:R-:W-:Y:S01]  /*14d90*/  LEA R60, P3, R30, R123, 0x1 ;  /* 0x0000007b1e3c7211 */ /* 0x000fe200078608ff */
[----:B------:R0:W-:Y:S01]  /*14da0*/  STG.E.U16 desc[UR6][R56.64], R61 ;  /* 0x0000003d38007986 */ /* 0x0001e2000c101506 */
[----:B------:R-:W-:Y:S01]  /*14db0*/  PRMT R68, R59, 0x7632, R68 ;  /* 0x000076323b447816 */ /* 0x000fe20000000044 */
[----:B------:R-:W-:Y:S01]  /*14dc0*/  IMAD R21, R2, 0x2, R20 ;  /* 0x0000000202157824 */ /* 0x000fe200078e0214 */
[----:B----4-:R-:W-:-:S03]  /*14dd0*/  LEA.HI.X.SX32 R59, R27, R133, 0x1, P2 ;  /* 0x000000851b3b7211 */ /* 0x010fc600010f0eff */
[C---:B------:R-:W-:Y:S02]  /*14de0*/  IMAD R22, R2.reuse, 0x2, R21 ;  /* 0x0000000202167824 */ /* 0x040fe400078e0215 */
[----:B------:R1:W-:Y:S02]  /*14df0*/  STG.E.U16 desc[UR6][R58.64], R63 ;  /* 0x0000003f3a007986 */ /* 0x0003e4000c101506 */
[----:B------:R-:W-:Y:S01]  /*14e00*/  IMAD R23, R2, 0x2, R22 ;  /* 0x0000000202177824 */ /* 0x000fe200078e0216 */
[----:B0-----:R-:W-:Y:S02]  /*14e10*/  LEA.HI.X.SX32 R61, R30, R133, 0x1, P3 ;  /* 0x000000851e3d7211 */ /* 0x001fe400018f0eff */
[CC--:B------:R-:W-:Y:S01]  /*14e20*/  LEA R30, P2, R31.reuse, R123.reuse, 0x1 ;  /* 0x0000007b1f1e7211 */ /* 0x0c0fe200078408ff */
[----:B------:R-:W-:Y:S01]  /*14e30*/  IMAD R24, R2, 0x2, R23 ;  /* 0x0000000202187824 */ /* 0x000fe200078e0217 */
[----:B------:R-:W-:Y:S01]  /*14e40*/  LEA R56, P3, R34, R123, 0x1 ;  /* 0x0000007b22387211 */ /* 0x000fe200078608ff */
[----:B------:R0:W-:Y:S01]  /*14e50*/  STG.E.U16 desc[UR6][R60.64], R69 ;  /* 0x000000453c007986 */ /* 0x0001e2000c101506 */
[----:B------:R-:W-:Y:S01]  /*14e60*/  LEA.HI.X.SX32 R31, R31, R133, 0x1, P2 ;  /* 0x000000851f1f7211 */ /* 0x000fe200010f0eff */
[----:B------:R-:W-:Y:S01]  /*14e70*/  IMAD R27, R2, 0x2, R24 ;  /* 0x00000002021b7824 */ /* 0x000fe200078e0218 */
[----:B-1----:R-:W-:-:S02]  /*14e80*/  LEA R58, P4, R38, R123, 0x1 ;  /* 0x0000007b263a7211 */ /* 0x002fc400078808ff */
[-C--:B------:R-:W-:Y:S01]  /*14e90*/  LEA.HI.X.SX32 R57, R34, R133.reuse, 0x1, P3 ;  /* 0x0000008522397211 */ /* 0x080fe200018f0eff */
[----:B------:R1:W-:Y:S01]  /*14ea0*/  STG.E.U16 desc[UR6][R30.64], R68 ;  /* 0x000000441e007986 */ /* 0x0003e2000c101506 */
[----:B------:R-:W-:-:S03]  /*14eb0*/  LEA.HI.X.SX32 R59, R38, R133, 0x1, P4 ;  /* 0x00000085263b7211 */ /* 0x000fc600020f0eff */
[----:B------:R2:W-:Y:S01]  /*14ec0*/  STG.E.U16 desc[UR6][R56.64], R52 ;  /* 0x0000003438007986 */ /* 0x0005e2000c101506 */
[----:B0-----:R-:W-:-:S04]  /*14ed0*/  LEA R60, P2, R35, R123, 0x1 ;  /* 0x0000007b233c7211 */ /* 0x001fc800078408ff */
[----:B------:R-:W-:Y:S02]  /*14ee0*/  LEA.HI.X.SX32 R61, R35, R133, 0x1, P2 ;  /* 0x00000085233d7211 */ /* 0x000fe400010f0eff */
[CC--:B------:R-:W-:Y:S01]  /*14ef0*/  LEA R38, P2, R39.reuse, R123.reuse, 0x1 ;  /* 0x0000007b27267211 */ /* 0x0c0fe200078408ff */
[----:B-1----:R-:W-:Y:S02]  /*14f00*/  IMAD R30, R2, 0x2, R27 ;  /* 0x00000002021e7824 */ /* 0x002fe400078e021b */
[----:B------:R0:W-:Y:S01]  /*14f10*/  STG.E.U16 desc[UR6][R60.64], R53 ;  /* 0x000000353c007986 */ /* 0x0001e2000c101506 */
[----:B--2---:R-:W-:Y:S01]  /*14f20*/  PRMT R57, R52, 0x7632, R57 ;  /* 0x0000763234397816 */ /* 0x004fe20000000039 */
[----:B------:R-:W-:Y:S01]  /*14f30*/  IMAD R31, R2, 0x2, R30 ;  /* 0x00000002021f7824 */ /* 0x000fe200078e021e */
[----:B------:R-:W-:Y:S01]  /*14f40*/  LEA R52, P3, R42, R123, 0x1 ;  /* 0x0000007b2a347211 */ /* 0x000fe200078608ff */
[----:B------:R1:W-:Y:S01]  /*14f50*/  STG.E.U16 desc[UR6][R58.64], R54 ;  /* 0x000000363a007986 */ /* 0x0003e2000c101506 */
[----:B------:R-:W-:Y:S01]  /*14f60*/  LEA.HI.X.SX32 R39, R39, R133, 0x1, P2 ;  /* 0x0000008527277211 */ /* 0x000fe200010f0eff */
[----:B------:R-:W-:-:S04]  /*14f70*/  IMAD R34, R2, 0x2, R31 ;  /* 0x0000000202227824 */ /* 0x000fc800078e021f */
[----:B------:R2:W-:Y:S01]  /*14f80*/  STG.E.U16 desc[UR6][R38.64], R55 ;  /* 0x0000003726007986 */ /* 0x0005e2000c101506 */
[----:B------:R-:W-:Y:S01]  /*14f90*/  IMAD R35, R2, 0x2, R34 ;  /* 0x0000000202237824 */ /* 0x000fe200078e0222 */
[----:B0-----:R-:W-:Y:S02]  /*14fa0*/  PRMT R61, R54, 0x7632, R61 ;  /* 0x00007632363d7816 */ /* 0x001fe4000000003d */
[----:B-1----:R-:W-:Y:S02]  /*14fb0*/  PRMT R59, R53, 0x7632, R59 ;  /* 0x00007632353b7816 */ /* 0x002fe4000000003b */
[----:B------:R-:W-:Y:S02]  /*14fc0*/  LEA.HI.X.SX32 R53, R42, R133, 0x1, P3 ;  /* 0x000000852a357211 */ /* 0x000fe400018f0eff */
[-C--:B------:R-:W-:Y:S02]  /*14fd0*/  LEA R54, P2, R43, R123.reuse, 0x1 ;  /* 0x0000007b2b367211 */ /* 0x080fe400078408ff */
[----:B------:R-:W-:Y:S01]  /*14fe0*/  LEA R56, P3, R46, R123, 0x1 ;  /* 0x0000007b2e387211 */ /* 0x000fe200078608ff */
[----:B------:R0:W-:Y:S01]  /*14ff0*/  STG.E.U16 desc[UR6][R52.64], R57 ;  /* 0x0000003934007986 */ /* 0x0001e2000c101506 */
[----:B------:R-:W-:Y:S01]  /*15000*/  PRMT R58, R55, 0x7632, R58 ;  /* 0x00007632373a7816 */ /* 0x000fe2000000003a */
[----:B--2---:R-:W-:Y:S01]  /*15010*/  IMAD R38, R2, 0x2, R35 ;  /* 0x0000000202267824 */ /* 0x004fe200078e0223 */
[----:B------:R-:W-:-:S03]  /*15020*/  LEA.HI.X.SX32 R55, R43, R133, 0x1, P2 ;  /* 0x000000852b377211 */ /* 0x000fc600010f0eff */
[C---:B------:R-:W-:Y:S02]  /*15030*/  IMAD R39, R2.reuse, 0x2, R38 ;  /* 0x0000000202277824 */ /* 0x040fe400078e0226 */
[----:B------:R1:W-:Y:S02]  /*15040*/  STG.E.U16 desc[UR6][R54.64], R59 ;  /* 0x0000003b36007986 */ /* 0x0003e4000c101506 */
[----:B------:R-:W-:Y:S01]  /*15050*/  IMAD R42, R2, 0x2, R39 ;  /* 0x00000002022a7824 */ /* 0x000fe200078e0227 */
[----:B0-----:R-:W-:Y:S02]  /*15060*/  LEA.HI.X.SX32 R57, R46, R133, 0x1, P3 ;  /* 0x000000852e397211 */ /* 0x001fe400018f0eff */
[-C--:B------:R-:W-:Y:S01]  /*15070*/  LEA R52, P2, R47, R123.reuse, 0x1 ;  /* 0x0000007b2f347211 */ /* 0x080fe200078408ff */
[----:B------:R-:W-:Y:S01]  /*15080*/  IMAD R43, R2, 0x2, R42 ;  /* 0x00000002022b7824 */ /* 0x000fe200078e022a */
[----:B------:R-:W-:Y:S01]  /*15090*/  LEA R46, P3, R45, R123, 0x1 ;  /* 0x0000007b2d2e7211 */ /* 0x000fe200078608ff */
[----:B------:R0:W-:Y:S01]  /*150a0*/  STG.E.U16 desc[UR6][R56.64], R61 ;  /* 0x0000003d38007986 */ /* 0x0001e2000c101506 */
[----:B------:R-:W-:-:S02]  /*150b0*/  LEA.HI.X.SX32 R53, R47, R133, 0x1, P2 ;  /* 0x000000852f357211 */ /* 0x000fc400010f0eff */
[----:B------:R-:W-:Y:S02]  /*150c0*/  LEA.HI.X.SX32 R47, R45, R133, 0x1, P3 ;  /* 0x000000852d2f7211 */ /* 0x000fe400018f0eff */
[C---:B-1----:R-:W-:Y:S01]  /*150d0*/  LEA R54, P4, R40.reuse, R123, 0x1 ;  /* 0x0000007b28367211 */ /* 0x042fe200078808ff */
[----:B------:R1:W-:Y:S03]  /*150e0*/  STG.E.U16 desc[UR6][R52.64], R58 ;  /* 0x0000003a34007986 */ /* 0x0003e6000c101506 */
[----:B------:R-:W-:Y:S01]  /*150f0*/  LEA.HI.X.SX32 R55, R40, R133, 0x1, P4 ;  /* 0x0000008528377211 */ /* 0x000fe200020f0eff */
[----:B------:R2:W-:Y:S01]  /*15100*/  STG.E.U16 desc[UR6][R46.64], R100 ;  /* 0x000000642e007986 */ /* 0x0005e2000c101506 */
[----:B0-----:R-:W-:-:S04]  /*15110*/  LEA R56, P2, R44, R123, 0x1 ;  /* 0x0000007b2c387211 */ /* 0x001fc800078408ff */
[----:B------:R-:W-:Y:S01]  /*15120*/  LEA.HI.X.SX32 R57, R44, R133, 0x1, P2 ;  /* 0x000000852c397211 */ /* 0x000fe200010f0eff */
[----:B------:R-:W-:Y:S01]  /*15130*/  IMAD R44, R2, 0x2, R43 ;  /* 0x00000002022c7824 */ /* 0x000fe200078e022b */
[-C--:B-1----:R-:W-:Y:S02]  /*15140*/  LEA R52, P3, R33, R123.reuse, 0x1 ;  /* 0x0000007b21347211 */ /* 0x082fe400078608ff */
[-C--:B------:R-:W-:Y:S01]  /*15150*/  LEA R58, P4, R29, R123.reuse, 0x1 ;  /* 0x0000007b1d3a7211 */ /* 0x080fe200078808ff */
[----:B------:R0:W-:Y:S01]  /*15160*/  STG.E.U16 desc[UR6][R56.64], R101 ;  /* 0x0000006538007986 */ /* 0x0001e2000c101506 */
[----:B--2---:R-:W-:Y:S01]  /*15170*/  LEA R46, P2, R36, R123, 0x1 ;  /* 0x0000007b242e7211 */ /* 0x004fe200078408ff */
[----:B------:R-:W-:Y:S01]  /*15180*/  IMAD R40, R2, 0x2, R44 ;  /* 0x0000000202287824 */ /* 0x000fe200078e022c */
[-C--:B------:R-:W-:Y:S01]  /*15190*/  LEA.HI.X.SX32 R53, R33, R133.reuse, 0x1, P3 ;  /* 0x0000008521357211 */ /* 0x080fe200018f0eff */
[----:B------:R1:W-:Y:S01]  /*151a0*/  STG.E.U16 desc[UR6][R54.64], R102 ;  /* 0x0000006636007986 */ /* 0x0003e2000c101506 */
[-C--:B------:R-:W-:Y:S01]  /*151b0*/  LEA.HI.X.SX32 R47, R36, R133.reuse, 0x1, P2 ;  /* 0x00000085242f7211 */ /* 0x080fe200010f0eff */
[----:B------:R-:W-:Y:S01]  /*151c0*/  IMAD R45, R2, 0x2, R40 ;  /* 0x00000002022d7824 */ /* 0x000fe200078e0228 */
[----:B------:R-:W-:-:S02]  /*151d0*/  LEA.HI.X.SX32 R59, R29, R133, 0x1, P4 ;  /* 0x000000851d3b7211 */ /* 0x000fc400020f0eff */
[-C--:B------:R-:W-:Y:S01]  /*151e0*/  LEA R60, P4, R48, R123.reuse, 0x1 ;  /* 0x0000007b303c7211 */ /* 0x080fe200078808ff */
[----:B------:R2:W-:Y:S01]  /*151f0*/  STG.E.U16 desc[UR6][R46.64], R103 ;  /* 0x000000672e007986 */ /* 0x0005e2000c101506 */
[----:B------:R-:W-:Y:S01]  /*15200*/  IMAD R36, R2, 0x2, R45 ;  /* 0x0000000202247824 */ /* 0x000fe200078e022d */
[----:B0-----:R-:W-:Y:S02]  /*15210*/  LEA R56, P5, R32, R123, 0x1 ;  /* 0x0000007b20387211 */ /* 0x001fe400078a08ff */
[----:B------:R-:W-:Y:S01]  /*15220*/  LEA.HI.X.SX32 R61, R48, R133, 0x1, P4 ;  /* 0x00000085303d7211 */ /* 0x000fe200020f0eff */
[----:B------:R-:W-:Y:S01]  /*15230*/  IMAD R2, R2, 0x2, R36 ;  /* 0x0000000202027824 */ /* 0x000fe200078e0224 */
[----:B-1----:R-:W-:Y:S02]  /*15240*/  PRMT R55, R100, 0x7632, R55 ;  /* 0x0000763264377816 */ /* 0x002fe40000000037 */
[----:B------:R-:W-:Y:S02]  /*15250*/  LEA R54, P6, R28, R123, 0x1 ;  /* 0x0000007b1c367211 */ /* 0x000fe400078c08ff */
[----:B------:R-:W-:Y:S01]  /*15260*/  LEA.HI.X.SX32 R57, R32, R133, 0x1, P5 ;  /* 0x0000008520397211 */ /* 0x000fe200028f0eff */
[----:B------:R0:W-:Y:S01]  /*15270*/  STG.E.U16 desc[UR6][R52.64], R55 ;  /* 0x0000003734007986 */ /* 0x0001e2000c101506 */
[----:B--2---:R-:W-:-:S02]  /*15280*/  LEA R46, P3, R49, R123, 0x1 ;  /* 0x0000007b312e7211 */ /* 0x004fc400078608ff */
[----:B------:R-:W-:Y:S02]  /*15290*/  LEA R68, P5, R41, R123, 0x1 ;  /* 0x0000007b29447211 */ /* 0x000fe400078a08ff */
[----:B------:R-:W-:Y:S02]  /*152a0*/  LEA.HI.X.SX32 R47, R49, R133, 0x1, P3 ;  /* 0x00000085312f7211 */ /* 0x000fe400018f0eff */
[CC--:B------:R-:W-:Y:S02]  /*152b0*/  LEA R128, P3, R153.reuse, R123.reuse, 0x1 ;  /* 0x0000007b99807211 */ /* 0x0c0fe400078608ff */
[----:B------:R-:W-:Y:S02]  /*152c0*/  LEA R48, P4, R26, R123, 0x1 ;  /* 0x0000007b1a307211 */ /* 0x000fe400078808ff */
[----:B------:R-:W-:Y:S02]  /*152d0*/  LEA.HI.X.SX32 R129, R153, R133, 0x1, P3 ;  /* 0x0000008599817211 */ /* 0x000fe400018f0eff */
[----:B0-----:R-:W-:-:S02]  /*152e0*/  LEA R52, P2, R50, R123, 0x1 ;  /* 0x0000007b32347211 */ /* 0x001fc400078408ff */
[-C--:B------:R-:W-:Y:S02]  /*152f0*/  LEA.HI.X.SX32 R55, R28, R133.reuse, 0x1, P6 ;  /* 0x000000851c377211 */ /* 0x080fe400030f0eff */
[----:B------:R-:W-:Y:S02]  /*15300*/  LEA.HI.X.SX32 R53, R50, R133, 0x1, P2 ;  /* 0x0000008532357211 */ /* 0x000fe400010f0eff */
[CC--:B------:R-:W-:Y:S02]  /*15310*/  LEA R28, P6, R37.reuse, R123.reuse, 0x1 ;  /* 0x0000007b251c7211 */ /* 0x0c0fe400078c08ff */
[C---:B------:R-:W-:Y:S02]  /*15320*/  LEA R110, P2, R0.reuse, R123, 0x1 ;  /* 0x0000007b006e7211 */ /* 0x040fe400078408ff */
[-C--:B------:R-:W-:Y:S02]  /*15330*/  LEA.HI.X.SX32 R29, R37, R133.reuse, 0x1, P6 ;  /* 0x00000085251d7211 */ /* 0x080fe400030f0eff */
[----:B------:R-:W-:-:S02]  /*15340*/  LEA.HI.X.SX32 R111, R0, R133, 0x1, P2 ;  /* 0x00000085006f7211 */ /* 0x000fc400010f0eff */
[-C--:B------:R-:W-:Y:S02]  /*15350*/  LEA R136, P6, R149, R123.reuse, 0x1 ;  /* 0x0000007b95887211 */ /* 0x080fe400078c08ff */
[-C--:B------:R-:W-:Y:S02]  /*15360*/  LEA R138, P2, R148, R123.reuse, 0x1 ;  /* 0x0000007b948a7211 */ /* 0x080fe400078408ff */
[----:B------:R-:W-:Y:S02]  /*15370*/  LEA R50, P3, R51, R123, 0x1 ;  /* 0x0000007b33327211 */ /* 0x000fe400078608ff */
[----:B------:R-:W-:Y:S02]  /*15380*/  LEA.HI.X.SX32 R69, R41, R133, 0x1, P5 ;  /* 0x0000008529457211 */ /* 0x000fe400028f0eff */
[----:B------:R-:W-:Y:S02]  /*15390*/  LEA R130, P5, R152, R123, 0x1 ;  /* 0x0000007b98827211 */ /* 0x000fe400078a08ff */
[----:B------:R-:W-:-:S02]  /*153a0*/  LEA.HI.X.SX32 R49, R26, R133, 0x1, P4 ;  /* 0x000000851a317211 */ /* 0x000fc400020f0eff */
[----:B------:R-:W-:Y:S02]  /*153b0*/  LEA R140, P4, R154, R123, 0x1 ;  /* 0x0000007b9a8c7211 */ /* 0x000fe400078808ff */
[-C--:B------:R-:W-:Y:S02]  /*153c0*/  LEA.HI.X.SX32 R137, R149, R133.reuse, 0x1, P6 ;  /* 0x0000008595897211 */ /* 0x080fe400030f0eff */
[-C--:B------:R-:W-:Y:S02]  /*153d0*/  LEA.HI.X.SX32 R139, R148, R133.reuse, 0x1, P2 ;  /* 0x00000085948b7211 */ /* 0x080fe400010f0eff */
[----:B------:R-:W-:Y:S02]  /*153e0*/  LEA.HI.X.SX32 R51, R51, R133, 0x1, P3 ;  /* 0x0000008533337211 */ /* 0x000fe400018f0eff */
[-C--:B------:R-:W-:Y:S02]  /*153f0*/  LEA R144, P6, R158, R123.reuse, 0x1 ;  /* 0x0000007b9e907211 */ /* 0x080fe400078c08ff */
[----:B------:R-:W-:-:S02]  /*15400*/  LEA R148, P3, R157, R123, 0x1 ;  /* 0x0000007b9d947211 */ /* 0x000fc400078608ff */
[----:B------:R-:W-:Y:S02]  /*15410*/  LEA.HI.X.SX32 R131, R152, R133, 0x1, P5 ;  /* 0x0000008598837211 */ /* 0x000fe400028f0eff */
[----:B------:R-:W-:Y:S02]  /*15420*/  LEA R142, P5, R155, R123, 0x1 ;  /* 0x0000007b9b8e7211 */ /* 0x000fe400078a08ff */
[----:B------:R-:W-:Y:S02]  /*15430*/  LEA.HI.X.SX32 R141, R154, R133, 0x1, P4 ;  /* 0x000000859a8d7211 */ /* 0x000fe400020f0eff */
[----:B------:R-:W-:Y:S02]  /*15440*/  LEA R150, P4, R159, R123, 0x1 ;  /* 0x0000007b9f967211 */ /* 0x000fe400078808ff */
[-C--:B------:R-:W-:Y:S02]  /*15450*/  LEA.HI.X.SX32 R145, R158, R133.reuse, 0x1, P6 ;  /* 0x000000859e917211 */ /* 0x080fe400030f0eff */
[----:B------:R-:W-:-:S02]  /*15460*/  LEA.HI.X.SX32 R149, R157, R133, 0x1, P3 ;  /* 0x000000859d957211 */ /* 0x000fc400018f0eff */
[----:B------:R-:W-:Y:S02]  /*15470*/  LEA R158, P3, R165, R123, 0x1 ;  /* 0x0000007ba59e7211 */ /* 0x000fe400078608ff */
[----:B------:R-:W-:Y:S02]  /*15480*/  LEA.HI.X.SX32 R143, R155, R133, 0x1, P5 ;  /* 0x000000859b8f7211 */ /* 0x000fe400028f0eff */
[-C--:B------:R-:W-:Y:S02]  /*15490*/  LEA R146, P2, R156, R123.reuse, 0x1 ;  /* 0x0000007b9c927211 */ /* 0x080fe400078408ff */
[----:B------:R-:W-:Y:S02]  /*154a0*/  LEA R152, P5, R160, R123, 0x1 ;  /* 0x0000007ba0987211 */ /* 0x000fe400078a08ff */
[----:B------:R-:W-:Y:S02]  /*154b0*/  LEA.HI.X.SX32 R151, R159, R133, 0x1, P4 ;  /* 0x000000859f977211 */ /* 0x000fe400020f0eff */
[----:B------:R-:W-:-:S02]  /*154c0*/  LEA R178, P4, R168, R123, 0x1 ;  /* 0x0000007ba8b27211 */ /* 0x000fc400078808ff */
[----:B------:R-:W-:Y:S02]  /*154d0*/  LEA.HI.X.SX32 R159, R165, R133, 0x1, P3 ;  /* 0x00000085a59f7211 */ /* 0x000fe400018f0eff */
[-C--:B------:R-:W-:Y:S02]  /*154e0*/  LEA R186, P3, R172, R123.reuse, 0x1 ;  /* 0x0000007bacba7211 */ /* 0x080fe400078608ff */
[----:B------:R-:W-:Y:S02]  /*154f0*/  LEA R154, P6, R161, R123, 0x1 ;  /* 0x0000007ba19a7211 */ /* 0x000fe400078c08ff */
[-C--:B------:R-:W-:Y:S02]  /*15500*/  LEA.HI.X.SX32 R147, R156, R133.reuse, 0x1, P2 ;  /* 0x000000859c937211 */ /* 0x080fe400010f0eff */
[----:B------:R-:W-:Y:S02]  /*15510*/  LEA.HI.X.SX32 R153, R160, R133, 0x1, P5 ;  /* 0x00000085a0997211 */ /* 0x000fe400028f0eff */
[----:B------:R-:W-:-:S02]  /*15520*/  LEA R156, P2, R162, R123, 0x1 ;  /* 0x0000007ba29c7211 */ /* 0x000fc400078408ff */
[----:B------:R-:W-:Y:S02]  /*15530*/  LEA R160, P5, R169, R123, 0x1 ;  /* 0x0000007ba9a07211 */ /* 0x000fe400078a08ff */
[----:B------:R-:W-:Y:S02]  /*15540*/  LEA.HI.X.SX32 R179, R168, R133, 0x1, P4 ;  /* 0x00000085a8b37211 */ /* 0x000fe400020f0eff */
[----:B------:R-:W-:Y:S02]  /*15550*/  LEA R168, P4, R173, R123, 0x1 ;  /* 0x0000007bada87211 */ /* 0x000fe400078808ff */
[----:B------:R-:W-:Y:S02]  /*15560*/  LEA.HI.X.SX32 R187, R172, R133, 0x1, P3 ;  /* 0x00000085acbb7211 */ /* 0x000fe400018f0eff */
[----:B------:R-:W-:Y:S02]  /*15570*/  LEA R172, P3, R164, R123, 0x1 ;  /* 0x0000007ba4ac7211 */ /* 0x000fe400078608ff */
[----:B------:R-:W-:-:S02]  /*15580*/  LEA.HI.X.SX32 R155, R161, R133, 0x1, P6 ;  /* 0x00000085a19b7211 */ /* 0x000fc400030f0eff */
[----:B------:R-:W-:Y:S02]  /*15590*/  LEA R180, P6, R170, R123, 0x1 ;  /* 0x0000007baab47211 */ /* 0x000fe400078c08ff */
[-C--:B------:R-:W-:Y:S02]  /*155a0*/  LEA.HI.X.SX32 R157, R162, R133.reuse, 0x1, P2 ;  /* 0x00000085a29d7211 */ /* 0x080fe400010f0eff */
[----:B------:R-:W-:Y:S02]  /*155b0*/  LEA.HI.X.SX32 R161, R169, R133, 0x1, P5 ;  /* 0x00000085a9a17211 */ /* 0x000fe400028f0eff */
[-C--:B------:R-:W-:Y:S02]  /*155c0*/  LEA R182, P2, R171, R123.reuse, 0x1 ;  /* 0x0000007babb67211 */ /* 0x080fe400078408ff */
[----:B------:R-:W-:Y:S02]  /*155d0*/  LEA R188, P5, R174, R123, 0x1 ;  /* 0x0000007baebc7211 */ /* 0x000fe400078a08ff */
[----:B------:R-:W-:-:S02]  /*155e0*/  LEA.HI.X.SX32 R169, R173, R133, 0x1, P4 ;  /* 0x00000085ada97211 */ /* 0x000fc400020f0eff */
[----:B------:R-:W-:Y:S02]  /*155f0*/  LEA R162, P4, R163, R123, 0x1 ;  /* 0x0000007ba3a27211 */ /* 0x000fe400078808ff */
[----:B------:R-:W-:Y:S02]  /*15600*/  LEA.HI.X.SX32 R173, R164, R133, 0x1, P3 ;  /* 0x00000085a4ad7211 */ /* 0x000fe400018f0eff */
[----:B------:R-:W-:Y:S02]  /*15610*/  LEA R164, P3, R117, R123, 0x1 ;  /* 0x0000007b75a47211 */ /* 0x000fe400078608ff */
[----:B------:R-:W-:Y:S02]  /*15620*/  LEA.HI.X.SX32 R181, R170, R133, 0x1, P6 ;  /* 0x00000085aab57211 */ /* 0x000fe400030f0eff */
[----:B------:R-:W-:Y:S02]  /*15630*/  LEA R170, P6, R175, R123, 0x1 ;  /* 0x0000007bafaa7211 */ /* 0x000fe400078c08ff */
[----:B------:R-:W-:-:S02]  /*15640*/  LEA.HI.X.SX32 R183, R171, R133, 0x1, P2 ;  /* 0x00000085abb77211 */ /* 0x000fc400010f0eff */
[----:B------:R-:W-:Y:S02]  /*15650*/  LEA.HI.X.SX32 R189, R174, R133, 0x1, P5 ;  /* 0x00000085aebd7211 */ /* 0x000fe400028f0eff */
[-C--:B------:R-:W-:Y:S02]  /*15660*/  LEA R190, P2, R176, R123.reuse, 0x1 ;  /* 0x0000007bb0be7211 */ /* 0x080fe400078408ff */
[----:B------:R-:W-:Y:S02]  /*15670*/  LEA R174, P5, R167, R123, 0x1 ;  /* 0x0000007ba7ae7211 */ /* 0x000fe400078a08ff */
[----:B------:R-:W-:Y:S02]  /*15680*/  LEA.HI.X.SX32 R163, R163, R133, 0x1, P4 ;  /* 0x00000085a3a37211 */ /* 0x000fe400020f0eff */
[----:B------:R-:W-:Y:S02]  /*15690*/  LEA R194, P4, R118, R123, 0x1 ;  /* 0x0000007b76c27211 */ /* 0x000fe400078808ff */
[----:B------:R-:W-:-:S02]  /*156a0*/  LEA.HI.X.SX32 R165, R117, R133, 0x1, P3 ;  /* 0x0000008575a57211 */ /* 0x000fc400018f0eff */
[----:B------:R-:W-:Y:S02]  /*156b0*/  LEA R198, P3, R122, R123, 0x1 ;  /* 0x0000007b7ac67211 */ /* 0x000fe400078608ff */
[----:B------:R-:W-:Y:S02]  /*156c0*/  LEA.HI.X.SX32 R171, R175, R133, 0x1, P6 ;  /* 0x00000085afab7211 */ /* 0x000fe400030f0eff */
        /* <DEDUP_REMOVED lines=79> */
[----:B------:R-:W-:Y:S02]  /*15bc0*/  PRMT R101, R101, 0x7632, R101 ;  /* 0x0000763265657816 */ /* 0x000fe40000000065 */
[----:B------:R-:W-:Y:S02]  /*15bd0*/  LEA.HI.X.SX32 R229, R20, R133, 0x1, P6 ;  /* 0x0000008514e57211 */ /* 0x000fe400030f0eff */
[----:B------:R-:W-:Y:S01]  /*15be0*/  PRMT R102, R102, 0x7632, R102 ;  /* 0x0000763266667816 */ /* 0x000fe20000000066 */
[----:B------:R-:W-:Y:S01]  /*15bf0*/  STG.E.U16 desc[UR6][R58.64], R101 ;  /* 0x000000653a007986 */ /* 0x000fe2000c101506 */
[----:B------:R-:W-:-:S02]  /*15c00*/  LEA R20, P6, R27, R123, 0x1 ;  /* 0x0000007b1b147211 */ /* 0x000fc400078c08ff */
[-C--:B------:R-:W-:Y:S01]  /*15c10*/  LEA.HI.X.SX32 R19, R21, R133.reuse, 0x1, P2 ;  /* 0x0000008515137211 */ /* 0x080fe200010f0eff */
[----:B------:R-:W-:Y:S01]  /*15c20*/  STG.E.U16 desc[UR6][R56.64], R102 ;  /* 0x0000006638007986 */ /* 0x000fe2000c101506 */
[----:B------:R-:W-:Y:S02]  /*15c30*/  LEA.HI.X.SX32 R233, R24, R133, 0x1, P5 ;  /* 0x0000008518e97211 */ /* 0x000fe400028f0eff */
[----:B------:R-:W-:Y:S02]  /*15c40*/  PRMT R33, R103, 0x7632, R33 ;  /* 0x0000763267217816 */ /* 0x000fe40000000021 */
[-C--:B------:R-:W-:Y:S02]  /*15c50*/  LEA R26, P2, R30, R123.reuse, 0x1 ;  /* 0x0000007b1e1a7211 */ /* 0x080fe400078408ff */
[----:B------:R-:W-:Y:S01]  /*15c60*/  LEA R24, P5, R35, R123, 0x1 ;  /* 0x0000007b23187211 */ /* 0x000fe200078a08ff */
[----:B------:R0:W-:Y:S01]  /*15c70*/  STG.E.U16 desc[UR6][R54.64], R33 ;  /* 0x0000002136007986 */ /* 0x0001e2000c101506 */
[----:B------:R-:W-:-:S02]  /*15c80*/  LEA.HI.X.SX32 R235, R34, R133, 0x1, P4 ;  /* 0x0000008522eb7211 */ /* 0x000fc400020f0eff */
[----:B------:R-:W-:Y:S01]  /*15c90*/  LEA R34, P4, R43, R123, 0x1 ;  /* 0x0000007b2b227211 */ /* 0x000fe200078808ff */
[----:B------:R-:W-:Y:S01]  /*15ca0*/  STG.E.U16 desc[UR6][R52.64], R96 ;  /* 0x0000006034007986 */ /* 0x000fe2000c101506 */
[----:B------:R-:W-:Y:S02]  /*15cb0*/  LEA.HI.X.SX32 R239, R42, R133, 0x1, P3 ;  /* 0x000000852aef7211 */ /* 0x000fe400018f0eff */
[----:B------:R-:W-:Y:S01]  /*15cc0*/  LEA R42, P3, R2, R123, 0x1 ;  /* 0x0000007b022a7211 */ /* 0x000fe200078608ff */
[----:B------:R-:W-:Y:S01]  /*15cd0*/  STG.E.U16 desc[UR6][R46.64], R97 ;  /* 0x000000612e007986 */ /* 0x000fe2000c101506 */
[-C--:B------:R-:W-:Y:S02]  /*15ce0*/  LEA.HI.X.SX32 R21, R27, R133.reuse, 0x1, P6 ;  /* 0x000000851b157211 */ /* 0x080fe400030f0eff */
[-C--:B------:R-:W-:Y:S01]  /*15cf0*/  LEA.HI.X.SX32 R27, R30, R133.reuse, 0x1, P2 ;  /* 0x000000851e1b7211 */ /* 0x080fe200010f0eff */
[----:B------:R-:W-:Y:S01]  /*15d00*/  STG.E.U16 desc[UR6][R60.64], R98 ;  /* 0x000000623c007986 */ /* 0x000fe2000c101506 */
[----:B------:R-:W-:-:S02]  /*15d10*/  LEA.HI.X.SX32 R25, R35, R133, 0x1, P5 ;  /* 0x0000008523197211 */ /* 0x000fc400028f0eff */
[-C--:B------:R-:W-:Y:S01]  /*15d20*/  LEA R236, P6, R38, R123.reuse, 0x1 ;  /* 0x0000007b26ec7211 */ /* 0x080fe200078c08ff */
[----:B------:R-:W-:Y:S01]  /*15d30*/  STG.E.U16 desc[UR6][R68.64], R99 ;  /* 0x0000006344007986 */ /* 0x000fe2000c101506 */
[----:B------:R-:W-:Y:S02]  /*15d40*/  LEA R30, P2, R39, R123, 0x1 ;  /* 0x0000007b271e7211 */ /* 0x000fe400078408ff */
[-C--:B------:R-:W-:Y:S02]  /*15d50*/  LEA.HI.X.SX32 R35, R43, R133.reuse, 0x1, P4 ;  /* 0x000000852b237211 */ /* 0x080fe400020f0eff */
[----:B------:R-:W-:Y:S02]  /*15d60*/  PRMT R0, R96, 0x7632, R0 ;  /* 0x0000763260007816 */ /* 0x000fe40000000000 */
[----:B------:R-:W-:Y:S02]  /*15d70*/  LEA.HI.X.SX32 R43, R2, R133, 0x1, P3 ;  /* 0x00000085022b7211 */ /* 0x000fe400018f0eff */
[----:B0-----:R-:W-:Y:S01]  /*15d80*/  PRMT R55, R97, 0x7632, R55 ;  /* 0x0000763261377816 */ /* 0x001fe20000000037 */
[----:B------:R0:W-:Y:S01]  /*15d90*/  STG.E.U16 desc[UR6][R28.64], R0 ;  /* 0x000000001c007986 */ /* 0x0001e2000c101506 */
[----:B------:R-:W-:-:S02]  /*15da0*/  PRMT R2, R98, 0x7632, R2 ;  /* 0x0000763262027816 */ /* 0x000fc40000000002 */
[----:B------:R-:W-:Y:S01]  /*15db0*/  PRMT R3, R99, 0x7632, R3 ;  /* 0x0000763263037816 */ /* 0x000fe20000000003 */
[----:B------:R-:W-:Y:S01]  /*15dc0*/  STG.E.U16 desc[UR6][R110.64], R55 ;  /* 0x000000376e007986 */ /* 0x000fe2000c101506 */
[-C--:B------:R-:W-:Y:S02]  /*15dd0*/  LEA.HI.X.SX32 R237, R38, R133.reuse, 0x1, P6 ;  /* 0x0000008526ed7211 */ /* 0x080fe400030f0eff */
[----:B------:R-:W-:Y:S01]  /*15de0*/  LEA.HI.X.SX32 R31, R39, R133, 0x1, P2 ;  /* 0x00000085271f7211 */ /* 0x000fe200010f0eff */
[----:B------:R1:W-:Y:S01]  /*15df0*/  STG.E.U16 desc[UR6][R128.64], R2 ;  /* 0x0000000280007986 */ /* 0x0003e2000c101506 */
[-C--:B------:R-:W-:Y:S02]  /*15e00*/  LEA R122, P5, R44, R123.reuse, 0x1 ;  /* 0x0000007b2c7a7211 */ /* 0x080fe400078a08ff */
[-C--:B------:R-:W-:Y:S01]  /*15e10*/  LEA R38, P6, R40, R123.reuse, 0x1 ;  /* 0x0000007b28267211 */ /* 0x080fe200078c08ff */
[----:B------:R2:W-:Y:S01]  /*15e20*/  STG.E.U16 desc[UR6][R48.64], R3 ;  /* 0x0000000330007986 */ /* 0x0005e2000c101506 */
[----:B------:R-:W-:-:S02]  /*15e30*/  LEA R240, P2, R45, R123, 0x1 ;  /* 0x0000007b2df07211 */ /* 0x000fc400078408ff */
[----:B------:R-:W-:Y:S01]  /*15e40*/  LEA R132, P4, R36, R123, 0x1 ;  /* 0x0000007b24847211 */ /* 0x000fe200078808ff */
[----:B------:R-:W-:Y:S01]  /*15e50*/  STG.E.U16 desc[UR6][R130.64], R92 ;  /* 0x0000005c82007986 */ /* 0x000fe2000c101506 */
[----:B0-----:R-:W-:Y:S02]  /*15e60*/  PRMT R29, R92, 0x7632, R29 ;  /* 0x000076325c1d7816 */ /* 0x001fe4000000001d */
[-C--:B------:R-:W-:Y:S01]  /*15e70*/  LEA.HI.X.SX32 R123, R44, R133.reuse, 0x1, P5 ;  /* 0x000000852c7b7211 */ /* 0x080fe200028f0eff */
[----:B------:R-:W-:Y:S01]  /*15e80*/  STG.E.U16 desc[UR6][R136.64], R93 ;  /* 0x0000005d88007986 */ /* 0x000fe2000c101506 */
[-C--:B------:R-:W-:Y:S02]  /*15e90*/  LEA.HI.X.SX32 R39, R40, R133.reuse, 0x1, P6 ;  /* 0x0000008528277211 */ /* 0x080fe400030f0eff */
[----:B------:R-:W-:Y:S01]  /*15ea0*/  LEA.HI.X.SX32 R241, R45, R133, 0x1, P2 ;  /* 0x000000852df17211 */ /* 0x000fe200010f0eff */
[----:B------:R0:W-:Y:S01]  /*15eb0*/  STG.E.U16 desc[UR6][R138.64], R94 ;  /* 0x0000005e8a007986 */ /* 0x0001e2000c101506 */
[----:B------:R-:W-:-:S02]  /*15ec0*/  PRMT R32, R93, 0x7632, R32 ;  /* 0x000076325d207816 */ /* 0x000fc40000000020 */
[----:B------:R-:W-:Y:S01]  /*15ed0*/  LEA.HI.X.SX32 R133, R36, R133, 0x1, P4 ;  /* 0x0000008524857211 */ /* 0x000fe200020f0eff */
[----:B------:R4:W-:Y:S01]  /*15ee0*/  STG.E.U16 desc[UR6][R50.64], R95 ;  /* 0x0000005f32007986 */ /* 0x0009e2000c101506 */
[----:B------:R-:W-:Y:S02]  /*15ef0*/  PRMT R33, R94, 0x7632, R33 ;  /* 0x000076325e217816 */ /* 0x000fe40000000021 */
[----:B------:R-:W-:Y:S01]  /*15f00*/  PRMT R36, R95, 0x7632, R36 ;  /* 0x000076325f247816 */ /* 0x000fe20000000024 */
[----:B------:R3:W-:Y:S01]  /*15f10*/  STG.E.U16 desc[UR6][R140.64], R29 ;  /* 0x0000001d8c007986 */ /* 0x0007e2000c101506 */
[----:B------:R-:W-:Y:S02]  /*15f20*/  PRMT R0, R88, 0x7632, R0 ;  /* 0x0000763258007816 */ /* 0x000fe40000000000 */
[----:B-1----:R-:W-:Y:S01]  /*15f30*/  PRMT R2, R89, 0x7632, R2 ;  /* 0x0000763259027816 */ /* 0x002fe20000000002 */
[----:B------:R1:W-:Y:S01]  /*15f40*/  STG.E.U16 desc[UR6][R142.64], R32 ;  /* 0x000000208e007986 */ /* 0x0003e2000c101506 */
[----:B--2---:R-:W-:-:S02]  /*15f50*/  PRMT R3, R90, 0x7632, R3 ;  /* 0x000076325a037816 */ /* 0x004fc40000000003 */
[----:B------:R-:W-:Y:S01]  /*15f60*/  PRMT R28, R91, 0x7632, R28 ;  /* 0x000076325b1c7816 */ /* 0x000fe2000000001c */
[----:B------:R-:W-:Y:S01]  /*15f70*/  STG.E.U16 desc[UR6][R144.64], R33 ;  /* 0x0000002190007986 */ /* 0x000fe2000c101506 */
[----:B0-----:R-:W-:Y:S02]  /*15f80*/  PRMT R94, R84, 0x7632, R94 ;  /* 0x00007632545e7816 */ /* 0x001fe4000000005e */
[----:B----4-:R-:W-:Y:S01]  /*15f90*/  PRMT R95, R86, 0x7632, R95 ;  /* 0x00007632565f7816 */ /* 0x010fe2000000005f */
[----:B------:R-:W-:Y:S01]  /*15fa0*/  STG.E.U16 desc[UR6][R146.64], R36 ;  /* 0x0000002492007986 */ /* 0x000fe2000c101506 */
[----:B---3--:R-:W-:Y:S02]  /*15fb0*/  PRMT R29, R85, 0x7632, R29 ;  /* 0x00007632551d7816 */ /* 0x008fe4000000001d */
[----:B------:R-:W-:Y:S01]  /*15fc0*/  PRMT R97, R81, 0x7632, R97 ;  /* 0x0000763251617816 */ /* 0x000fe20000000061 */
[----:B------:R-:W-:Y:S01]  /*15fd0*/  STG.E.U16 desc[UR6][R148.64], R88 ;  /* 0x0000005894007986 */ /* 0x000fe2000c101506 */
[----:B-1----:R-:W-:-:S02]  /*15fe0*/  PRMT R32, R87, 0x7632, R32 ;  /* 0x0000763257207816 */ /* 0x002fc40000000020 */
[----:B------:R-:W-:Y:S01]  /*15ff0*/  PRMT R98, R82, 0x7632, R98 ;  /* 0x0000763252627816 */ /* 0x000fe20000000062 */
[----:B------:R-:W-:Y:S01]  /*16000*/  STG.E.U16 desc[UR6][R150.64], R89 ;  /* 0x0000005996007986 */ /* 0x000fe2000c101506 */
[----:B------:R-:W-:Y:S02]  /*16010*/  PRMT R60, R76, 0x7632, R60 ;  /* 0x000076324c3c7816 */ /* 0x000fe4000000003c */
[----:B------:R-:W-:Y:S01]  /*16020*/  PRMT R101, R77, 0x7632, R101 ;  /* 0x000076324d657816 */ /* 0x000fe20000000065 */
[----:B------:R-:W-:Y:S01]  /*16030*/  STG.E.U16 desc[UR6][R152.64], R90 ;  /* 0x0000005a98007986 */ /* 0x000fe2000c101506 */
[----:B------:R-:W-:Y:S02]  /*16040*/  PRMT R102, R78, 0x7632, R102 ;  /* 0x000076324e667816 */ /* 0x000fe40000000066 */
[----:B------:R-:W-:Y:S01]  /*16050*/  PRMT R111, R66, 0x7632, R111 ;  /* 0x00007632426f7816 */ /* 0x000fe2000000006f */
[----:B------:R-:W-:Y:S01]  /*16060*/  STG.E.U16 desc[UR6][R154.64], R91 ;  /* 0x0000005b9a007986 */ /* 0x000fe2000c101506 */
[----:B------:R-:W-:-:S03]  /*16070*/  LOP3.LUT P2, RZ, R245, 0x80, RZ, 0xc0, !PT ;  /* 0x00000080f5ff7812 */ /* 0x000fc6000784c0ff */
[----:B------:R0:W-:Y:S04]  /*16080*/  STG.E.U16 desc[UR6][R156.64], R0 ;  /* 0x000000009c007986 */ /* 0x0001e8000c101506 */
[----:B------:R1:W-:Y:S04]  /*16090*/  STG.E.U16 desc[UR6][R158.64], R2 ;  /* 0x000000029e007986 */ /* 0x0003e8000c101506 */
[----:B------:R2:W-:Y:S04]  /*160a0*/  STG.E.U16 desc[UR6][R178.64], R3 ;  /* 0x00000003b2007986 */ /* 0x0005e8000c101506 */
[----:B------:R3:W-:Y:S01]  /*160b0*/  STG.E.U16 desc[UR6][R160.64], R28 ;  /* 0x0000001ca0007986 */ /* 0x0007e2000c101506 */
[----:B0-----:R-:W-:-:S03]  /*160c0*/  PRMT R0, R80, 0x7632, R0 ;  /* 0x0000763250007816 */ /* 0x001fc60000000000 */
[----:B------:R-:W-:Y:S01]  /*160d0*/  STG.E.U16 desc[UR6][R180.64], R84 ;  /* 0x00000054b4007986 */ /* 0x000fe2000c101506 */
[----:B-1----:R-:W-:-:S03]  /*160e0*/  PRMT R2, R83, 0x7632, R2 ;  /* 0x0000763253027816 */ /* 0x002fc60000000002 */
[----:B------:R-:W-:Y:S01]  /*160f0*/  STG.E.U16 desc[UR6][R182.64], R85 ;  /* 0x00000055b6007986 */ /* 0x000fe2000c101506 */
[----:B--2---:R-:W-:-:S03]  /*16100*/  PRMT R3, R79, 0x7632, R3 ;  /* 0x000076324f037816 */ /* 0x004fc60000000003 */
[----:B------:R-:W-:Y:S01]  /*16110*/  STG.E.U16 desc[UR6][R186.64], R86 ;  /* 0x00000056ba007986 */ /* 0x000fe2000c101506 */
[----:B---3--:R-:W-:-:S03]  /*16120*/  PRMT R28, R74, 0x7632, R28 ;  /* 0x000076324a1c7816 */ /* 0x008fc6000000001c */
[----:B------:R-:W-:Y:S04]  /*16130*/  STG.E.U16 desc[UR6][R168.64], R87 ;  /* 0x00000057a8007986 */ /* 0x000fe8000c101506 */
[----:B------:R-:W-:Y:S04]  /*16140*/  STG.E.U16 desc[UR6][R188.64], R94 ;  /* 0x0000005ebc007986 */ /* 0x000fe8000c101506 */
[----:B------:R0:W-:Y:S04]  /*16150*/  STG.E.U16 desc[UR6][R170.64], R29 ;  /* 0x0000001daa007986 */ /* 0x0001e8000c101506 */
[----:B------:R-:W-:Y:S04]  /*16160*/  STG.E.U16 desc[UR6][R190.64], R95 ;  /* 0x0000005fbe007986 */ /* 0x000fe8000c101506 */
[----:B------:R1:W-:Y:S04]  /*16170*/  STG.E.U16 desc[UR6][R172.64], R32 ;  /* 0x00000020ac007986 */ /* 0x0003e8000c101506 */
[----:B------:R-:W-:Y:S01]  /*16180*/  STG.E.U16 desc[UR6][R162.64], R80 ;  /* 0x00000050a2007986 */ /* 0x000fe2000c101506 */
[----:B0-----:R-:W-:-:S03]  /*16190*/  PRMT R29, R75, 0x7632, R29 ;  /* 0x000076324b1d7816 */ /* 0x001fc6000000001d */
[----:B------:R-:W-:Y:S04]  /*161a0*/  STG.E.U16 desc[UR6][R174.64], R81 ;  /* 0x00000051ae007986 */ /* 0x000fe8000c101506 */
[----:B------:R-:W-:Y:S01]  /*161b0*/  STG.E.U16 desc[UR6][R192.64], R82 ;  /* 0x00000052c0007986 */ /* 0x000fe2000c101506 */
[----:B-1----:R-:W-:-:S03]  /*161c0*/  PRMT R32, R67, 0x7632, R32 ;  /* 0x0000763243207816 */ /* 0x002fc60000000020 */
[----:B------:R-:W-:Y:S04]  /*161d0*/  STG.E.U16 desc[UR6][R176.64], R83 ;  /* 0x00000053b0007986 */ /* 0x000fe8000c101506 */
[----:B------:R0:W-:Y:S04]  /*161e0*/  STG.E.U16 desc[UR6][R164.64], R0 ;  /* 0x00000000a4007986 */ /* 0x0001e8000c101506 */
[----:B------:R-:W-:Y:S04]  /*161f0*/  STG.E.U16 desc[UR6][R194.64], R97 ;  /* 0x00000061c2007986 */ /* 0x000fe8000c101506 */
[----:B------:R-:W-:Y:S04]  /*16200*/  STG.E.U16 desc[UR6][R196.64], R98 ;  /* 0x00000062c4007986 */ /* 0x000fe8000c101506 */
[----:B------:R1:W-:Y:S01]  /*16210*/  STG.E.U16 desc[UR6][R166.64], R2 ;  /* 0x00000002a6007986 */ /* 0x0003e2000c101506 */
[----:B0-----:R-:W-:-:S03]  /*16220*/  PRMT R0, R72, 0x7632, R0 ;  /* 0x0000763248007816 */ /* 0x001fc60000000000 */
[----:B------:R-:W0:Y:S04]  /*16230*/  LDS.128 R44, [R242] ;  /* 0x00000000f22c7984 */ /* 0x000e280000000c00 */
[----:B------:R2:W-:Y:S04]  /*16240*/  STG.E.U16 desc[UR6][R116.64], R76 ;  /* 0x0000004c74007986 */ /* 0x0005e8000c101506 */
[----:B------:R-:W-:Y:S01]  /*16250*/  STG.E.U16 desc[UR6][R198.64], R77 ;  /* 0x0000004dc6007986 */ /* 0x000fe2000c101506 */
[----:B-1----:R-:W-:-:S03]  /*16260*/  PRMT R2, R73, 0x7632, R2 ;  /* 0x0000763249027816 */ /* 0x002fc60000000002 */
[----:B------:R1:W-:Y:S04]  /*16270*/  STG.E.U16 desc[UR6][R118.64], R78 ;  /* 0x0000004e76007986 */ /* 0x0003e8000c101506 */
[----:B------:R-:W-:Y:S01]  /*16280*/  STG.E.U16 desc[UR6][R200.64], R79 ;  /* 0x0000004fc8007986 */ /* 0x000fe2000c101506 */
[----:B--2---:R-:W-:-:S03]  /*16290*/  PRMT R117, R113, 0x7632, R117 ;  /* 0x0000763271757816 */ /* 0x004fc60000000075 */
[----:B------:R0:W-:Y:S04]  /*162a0*/  STG.E.U16 desc[UR6][R120.64], R60 ;  /* 0x0000003c78007986 */ /* 0x0001e8000c101506 */
[----:B------:R-:W-:Y:S01]  /*162b0*/  STG.E.U16 desc[UR6][R202.64], R101 ;  /* 0x00000065ca007986 */ /* 0x000fe2000c101506 */
[----:B-1----:R-:W-:-:S03]  /*162c0*/  PRMT R118, R115, 0x7632, R118 ;  /* 0x0000763273767816 */ /* 0x002fc60000000076 */
[----:B------:R-:W-:Y:S04]  /*162d0*/  STG.E.U16 desc[UR6][R204.64], R102 ;  /* 0x00000066cc007986 */ /* 0x000fe8000c101506 */
[----:B------:R1:W-:Y:S04]  /*162e0*/  STG.E.U16 desc[UR6][R124.64], R3 ;  /* 0x000000037c007986 */ /* 0x0003e8000c101506 */
[----:B------:R-:W-:Y:S04]  /*162f0*/  STG.E.U16 desc[UR6][R206.64], R72 ;  /* 0x00000048ce007986 */ /* 0x000fe8000c101506 */
[----:B------:R-:W-:Y:S01]  /*16300*/  STG.E.U16 desc[UR6][R208.64], R73 ;  /* 0x00000049d0007986 */ /* 0x000fe2000c101506 */
[----:B0-----:R-:W-:-:S03]  /*16310*/  PRMT R120, R45, 0x7632, R120 ;  /* 0x000076322d787816 */ /* 0x001fc60000000078 */
[----:B------:R-:W-:Y:S01]  /*16320*/  STG.E.U16 desc[UR6][R134.64], R74 ;  /* 0x0000004a86007986 */ /* 0x000fe2000c101506 */
[----:B-1----:R-:W-:-:S03]  /*16330*/  PRMT R3, R64, 0x7632, R3 ;  /* 0x0000763240037816 */ /* 0x002fc60000000003 */
[----:B------:R-:W-:Y:S04]  /*16340*/  STG.E.U16 desc[UR6][R210.64], R75 ;  /* 0x0000004bd2007986 */ /* 0x000fe8000c101506 */
[----:B------:R0:W-:Y:S04]  /*16350*/  STG.E.U16 desc[UR6][R212.64], R0 ;  /* 0x00000000d4007986 */ /* 0x0001e8000c101506 */
[----:B------:R1:W-:Y:S04]  /*16360*/  STG.E.U16 desc[UR6][R4.64], R2 ;  /* 0x0000000204007986 */ /* 0x0003e8000c101506 */
[----:B------:R-:W-:Y:S04]  /*16370*/  STG.E.U16 desc[UR6][R214.64], R28 ;  /* 0x0000001cd6007986 */ /* 0x000fe8000c101506 */
[----:B------:R-:W-:Y:S01]  /*16380*/  STG.E.U16 desc[UR6][R216.64], R29 ;  /* 0x0000001dd8007986 */ /* 0x000fe2000c101506 */
[----:B0-----:R-:W-:-:S03]  /*16390*/  PRMT R0, R104, 0x7632, R0 ;  /* 0x0000763268007816 */ /* 0x001fc60000000000 */
[----:B------:R-:W-:Y:S01]  /*163a0*/  STG.E.U16 desc[UR6][R70.64], R64 ;  /* 0x0000004046007986 */ /* 0x000fe2000c101506 */
[----:B-1----:R-:W-:Y:S02]  /*163b0*/  PRMT R5, R65, 0x7632, R5 ;  /* 0x0000763241057816 */ /* 0x002fe40000000005 */
[----:B------:R-:W-:Y:S01]  /*163c0*/  PRMT R2, R105, 0x7632, R2 ;  /* 0x0000763269027816 */ /* 0x000fe20000000002 */
[----:B------:R-:W-:Y:S04]  /*163d0*/  STG.E.U16 desc[UR6][R218.64], R65 ;  /* 0x00000041da007986 */ /* 0x000fe8000c101506 */
[----:B------:R0:W-:Y:S04]  /*163e0*/  STG.E.U16 desc[UR6][R108.64], R66 ;  /* 0x000000426c007986 */ /* 0x0001e8000c101506 */
[----:B------:R-:W-:Y:S04]  /*163f0*/  STG.E.U16 desc[UR6][R220.64], R67 ;  /* 0x00000043dc007986 */ /* 0x000fe8000c101506 */
[----:B------:R1:W-:Y:S04]  /*16400*/  STG.E.U16 desc[UR6][R126.64], R3 ;  /* 0x000000037e007986 */ /* 0x0003e8000c101506 */
[----:B------:R2:W-:Y:S01]  /*16410*/  STG.E.U16 desc[UR6][R8.64], R5 ;  /* 0x0000000508007986 */ /* 0x0005e2000c101506 */
[----:B0-----:R-:W-:-:S03]  /*16420*/  PRMT R66, R46, 0x7632, R66 ;  /* 0x000076322e427816 */ /* 0x001fc60000000042 */
[----:B------:R-:W-:Y:S04]  /*16430*/  STG.E.U16 desc[UR6][R222.64], R111 ;  /* 0x0000006fde007986 */ /* 0x000fe8000c101506 */
[----:B------:R0:W-:Y:S01]  /*16440*/  STG.E.U16 desc[UR6][R10.64], R32 ;  /* 0x000000200a007986 */ /* 0x0001e2000c101506 */
[----:B-1----:R-:W-:-:S03]  /*16450*/  PRMT R3, R107, 0x7632, R3 ;  /* 0x000076326b037816 */ /* 0x002fc60000000003 */
[----:B------:R-:W-:Y:S01]  /*16460*/  STG.E.U16 desc[UR6][R224.64], R104 ;  /* 0x00000068e0007986 */ /* 0x000fe2000c101506 */
[----:B--2---:R-:W-:-:S03]  /*16470*/  PRMT R9, R106, 0x7632, R9 ;  /* 0x000076326a097816 */ /* 0x004fc60000000009 */
[----:B------:R-:W-:Y:S04]  /*16480*/  STG.E.U16 desc[UR6][R62.64], R105 ;  /* 0x000000693e007986 */ /* 0x000fe8000c101506 */
[----:B------:R1:W-:Y:S01]  /*16490*/  STG.E.U16 desc[UR6][R12.64], R106 ;  /* 0x0000006a0c007986 */ /* 0x0003e2000c101506 */
[----:B0-----:R-:W-:-:S03]  /*164a0*/  PRMT R11, R112, 0x7632, R11 ;  /* 0x00007632700b7816 */ /* 0x001fc6000000000b */
[----:B------:R-:W-:Y:S04]  /*164b0*/  STG.E.U16 desc[UR6][R226.64], R107 ;  /* 0x0000006be2007986 */ /* 0x000fe8000c101506 */
[----:B------:R0:W-:Y:S04]  /*164c0*/  STG.E.U16 desc[UR6][R14.64], R0 ;  /* 0x000000000e007986 */ /* 0x0001e8000c101506 */
[----:B------:R2:W-:Y:S01]  /*164d0*/  STG.E.U16 desc[UR6][R228.64], R2 ;  /* 0x00000002e4007986 */ /* 0x0005e2000c101506 */
[----:B-1----:R-:W-:-:S03]  /*164e0*/  PRMT R12, R114, 0x7632, R12 ;  /* 0x00007632720c7816 */ /* 0x002fc6000000000c */
[----:B------:R1:W-:Y:S04]  /*164f0*/  STG.E.U16 desc[UR6][R18.64], R9 ;  /* 0x0000000912007986 */ /* 0x0003e8000c101506 */
[----:B------:R3:W-:Y:S01]  /*16500*/  STG.E.U16 desc[UR6][R16.64], R3 ;  /* 0x0000000310007986 */ /* 0x0007e2000c101506 */
[----:B0-----:R-:W-:-:S03]  /*16510*/  FSEL R0, R185, -INF , P0 ;  /* 0xff800000b9007808 */ /* 0x001fc60000000000 */
[----:B------:R-:W-:Y:S01]  /*16520*/  STG.E.U16 desc[UR6][R230.64], R112 ;  /* 0x00000070e6007986 */ /* 0x000fe2000c101506 */
[----:B--2---:R-:W-:Y:S02]  /*16530*/  IMAD.SHL.U32 R2, R245, 0x2, RZ ;  /* 0x00000002f5027824 */ /* 0x004fe400078e00ff */
[----:B------:R-:W-:Y:S01]  /*16540*/  FFMA R4, R0, 0.69314718246459960938, R7 ;  /* 0x3f31721800047823 */ /* 0x000fe20000000007 */
[----:B------:R-:W-:Y:S01]  /*16550*/  IMAD.HI R0, R244, 0x4, RZ ;  /* 0x00000004f4007827 */ /* 0x000fe200078e02ff */
[----:B------:R-:W-:Y:S01]  /*16560*/  STG.E.U16 desc[UR6][R232.64], R113 ;  /* 0x00000071e8007986 */ /* 0x000fe2000c101506 */
[----:B-1----:R-:W-:Y:S01]  /*16570*/  PRMT R19, R44, 0x7632, R19 ;  /* 0x000076322c137816 */ /* 0x002fe20000000013 */
[----:B------:R-:W0:Y:S02]  /*16580*/  LDC.64 R8, c[0x0][0x230] ;  /* 0x00008c00ff087b82 */ /* 0x000e240000000a00 */
[----:B------:R1:W-:Y:S01]  /*16590*/  STG.E.U16 desc[UR6][R20.64], R114 ;  /* 0x0000007214007986 */ /* 0x0003e2000c101506 */
[----:B---3--:R-:W-:-:S03]  /*165a0*/  FSEL R3, R184, -INF , P1 ;  /* 0xff800000b8037808 */ /* 0x008fc60000800000 */
[----:B------:R2:W-:Y:S02]  /*165b0*/  STG.E.U16 desc[UR6][R26.64], R115 ;  /* 0x000000731a007986 */ /* 0x0005e4000c101506 */
[----:B------:R-:W-:Y:S01]  /*165c0*/  FFMA R5, R3, 0.69314718246459960938, R6 ;  /* 0x3f31721803057823 */ /* 0x000fe20000000006 */
[----:B------:R-:W-:Y:S01]  /*165d0*/  LOP3.LUT R6, R2, 0x1f8, RZ, 0xc0, !PT ;  /* 0x000001f802067812 */ /* 0x000fe200078ec0ff */
[----:B------:R2:W-:Y:S01]  /*165e0*/  STG.E.U16 desc[UR6][R22.64], R11 ;  /* 0x0000000b16007986 */ /* 0x0005e2000c101506 */
[----:B------:R-:W-:-:S03]  /*165f0*/  IMAD.SHL.U32 R3, R244, 0x4, RZ ;  /* 0x00000004f4037824 */ /* 0x000fc600078e00ff */
[----:B------:R2:W-:Y:S01]  /*16600*/  STG.E.U16 desc[UR6][R234.64], R117 ;  /* 0x00000075ea007986 */ /* 0x0005e2000c101506 */
[----:B-1----:R-:W-:-:S03]  /*16610*/  PRMT R21, R47, 0x7632, R21 ;  /* 0x000076322f157816 */ /* 0x002fc60000000015 */
[----:B------:R2:W-:Y:S04]  /*16620*/  STG.E.U16 desc[UR6][R24.64], R12 ;  /* 0x0000000c18007986 */ /* 0x0005e8000c101506 */
[----:B------:R2:W-:Y:S01]  /*16630*/  STG.E.U16 desc[UR6][R236.64], R118 ;  /* 0x00000076ec007986 */ /* 0x0005e2000c101506 */
[----:B0-----:R-:W-:-:S03]  /*16640*/  IADD3 R2, P0, P1, R3, UR10, R8 ;  /* 0x0000000a03027c10 */ /* 0x001fc6000f91e008 */
[----:B------:R2:W-:Y:S01]  /*16650*/  STG.E.U16 desc[UR6][R30.64], R44 ;  /* 0x0000002c1e007986 */ /* 0x0005e2000c101506 */
[----:B------:R-:W-:-:S03]  /*16660*/  IADD3.X R3, R0, UR9, R9, P0, P1 ;  /* 0x0000000900037c10 */ /* 0x000fc600087e2409 */
[----:B------:R2:W-:Y:S04]  /*16670*/  STG.E.U16 desc[UR6][R238.64], R45 ;  /* 0x0000002dee007986 */ /* 0x0005e8000c101506 */
[----:B------:R2:W-:Y:S04]  /*16680*/  STG.E.U16 desc[UR6][R34.64], R46 ;  /* 0x0000002e22007986 */ /* 0x0005e8000c101506 */
[----:B------:R2:W-:Y:S04]  /*16690*/  STG.E.U16 desc[UR6][R122.64], R47 ;  /* 0x0000002f7a007986 */ /* 0x0005e8000c101506 */
[----:B------:R2:W-:Y:S04]  /*166a0*/  STG.E.U16 desc[UR6][R38.64], R19 ;  /* 0x0000001326007986 */ /* 0x0005e8000c101506 */
[----:B------:R2:W-:Y:S04]  /*166b0*/  STG.E.U16 desc[UR6][R240.64], R120 ;  /* 0x00000078f0007986 */ /* 0x0005e8000c101506 */
[----:B------:R2:W-:Y:S04]  /*166c0*/  STG.E.U16 desc[UR6][R132.64], R66 ;  /* 0x0000004284007986 */ /* 0x0005e8000c101506 */
[----:B------:R2:W-:Y:S01]  /*166d0*/  STG.E.U16 desc[UR6][R42.64], R21 ;  /* 0x000000152a007986 */ /* 0x0005e2000c101506 */
[----:B------:R-:W-:Y:S06]  /*166e0*/  BAR.SYNC.DEFER_BLOCKING 0x0 ;  /* 0x0000000000007b1d */ /* 0x000fec0000010000 */
[----:B------:R2:W-:Y:S02]  /*166f0*/  STS.64 [R6+UR4], R4 ;  /* 0x0000000406007988 */ /* 0x0005e40008000a04 */
[----:B------:R-:W-:Y:S06]  /*16700*/  BAR.SYNC.DEFER_BLOCKING 0x0 ;  /* 0x0000000000007b1d */ /* 0x000fec0000010000 */
[----:B------:R-:W-:Y:S05]  /*16710*/  @P2 EXIT ;  /* 0x000000000000294d */ /* 0x000fea0003800000 */
[----:B------:R-:W0:Y:S04]  /*16720*/  LDS R243, [R243] ;  /* 0x00000000f3f37984 */ /* 0x000e280000000800 */
[----:B0-----:R-:W-:Y:S01]  /*16730*/  STG.E desc[UR6][R2.64], R243 ;  /* 0x000000f302007986 */ /* 0x001fe2000c101906 */
[----:B------:R-:W-:Y:S05]  /*16740*/  EXIT ;  /* 0x000000000000794d */ /* 0x000fea0003800000 */
.L_x_2:
[----:B------:R-:W-:-:S00]  /*16750*/  BRA `(.L_x_2) ;  /* 0xfffffffc00fc7947 */ /* 0x000fc0000383ffff */
[----:B------:R-:W-:-:S00]  /*16760*/  NOP ;  /* 0x0000000000007918 */ /* 0x000fc00000000000 */
        /* <DEDUP_REMOVED lines=9> */
.L_x_3:


//--------------------- .nv.global.init           --------------------------
	.section	.nv.global.init,"aw",@progbits
.nv.global.init:
	.type		_$_str,@object
	.size		_$_str,(.L_0 - _$_str)
_$_str:
        /*0000*/ 	.byte	0x5f, 0x5f, 0x43, 0x55, 0x44, 0x41, 0x5f, 0x46, 0x54, 0x5a, 0x00
.L_0:


//--------------------- .nv.shared.attn_fwd       --------------------------
	.section	.nv.shared.attn_fwd,"aw",@nobits
	.sectionflags	@""
	.align	16
	.zero		1024


//--------------------- .nv.shared.reserved.0     --------------------------
	.section	.nv.shared.reserved.0,"aw",@nobits
	.weak		__nv_reservedSMEM_offset_0_alias
	.size		__nv_reservedSMEM_offset_0_alias, 0, 0
	.other		__nv_reservedSMEM_offset_0_alias,@"STO_CUDA_RESERVED_SHARED STV_DEFAULT"
__nv_reservedSMEM_offset_0_alias:
	.zero		0


//--------------------- .nv.constant0.attn_fwd    --------------------------
	.section	.nv.constant0.attn_fwd,"a",@progbits
	.sectionflags	@""
	.align	4
.nv.constant0.attn_fwd:
	.zero		664


//--------------------- SYMBOLS --------------------------

	.type		.nv.reservedSmem.offset0,@object
	.size		.nv.reservedSmem.offset0,0x4
